def matmul_kernel(
    a_ptr,
    b_ptr,
    c_ptr,
    M,
    N,
    K,
    stride_am,
    stride_ak,
    stride_bk,
    stride_bn,
    stride_cm,
    stride_cn,
    BLOCK_M: tl.constexpr,
    BLOCK_N: tl.constexpr,
    BLOCK_K: tl.constexpr,
    GROUP_M: tl.constexpr,
):
    pid = tl.program_id(axis=0)
    num_pid_m = tl.cdiv(M, BLOCK_M)
    num_pid_n = tl.cdiv(N, BLOCK_N)
    num_pid_in_group = GROUP_M * num_pid_n
    group_id = pid // num_pid_in_group
    first_pid_m = group_id * GROUP_M
    group_size_m = min(num_pid_m - first_pid_m, GROUP_M)
    pid_m = first_pid_m + ((pid % num_pid_in_group) % group_size_m)
    pid_n = (pid % num_pid_in_group) // group_size_m

    offs_am = (pid_m * BLOCK_M + tl.arange(0, BLOCK_M)) % M
    offs_bn = (pid_n * BLOCK_N + tl.arange(0, BLOCK_N)) % N
    offs_k = tl.arange(0, BLOCK_K)
    a_ptrs = a_ptr + offs_am[:, None] * stride_am + offs_k[None, :] * stride_ak
    b_ptrs = b_ptr + offs_k[:, None] * stride_bk + offs_bn[None, :] * stride_bn

    acc = tl.zeros((BLOCK_M, BLOCK_N), dtype=tl.float32)
    for kk in range(0, tl.cdiv(K, BLOCK_K)):
        a = tl.load(a_ptrs, mask=offs_k[None, :] < K - kk * BLOCK_K, other=0.0)
        b = tl.load(b_ptrs, mask=offs_k[:, None] < K - kk * BLOCK_K, other=0.0)
        acc = tl.dot(a, b, acc)
        a_ptrs += BLOCK_K * stride_ak
        b_ptrs += BLOCK_K * stride_bk

    c = acc.to(c_ptr.dtype.element_ty)
    offs_cm = pid_m * BLOCK_M + tl.arange(0, BLOCK_M)
    offs_cn = pid_n * BLOCK_N + tl.arange(0, BLOCK_N)
    c_ptrs = c_ptr + offs_cm[:, None] * stride_cm + offs_cn[None, :] * stride_cn
    mask = (offs_cm[:, None] < M) & (offs_cn[None, :] < N)
    tl.store(c_ptrs, c, mask=mask)

# config = {"BLOCK_K": 128, "BLOCK_M": 512, "BLOCK_N": 128, "GROUP_M": 8, "arch": "sm_100", "dtype": "fp16", "num_ctas": 4, "num_stages": 3, "num_warps": 4}
# arch = sm_100


// ===== COMPILED SASS (sm_100a) =====

	.target	sm_100a

	.elftype	@"ET_EXEC"


//--------------------- .note.nv.tkinfo           --------------------------
	.section	.note.nv.tkinfo,"",@"SHT_NOTE"
	.sectionflags	@"SHF_NOTE_NV_TKINFO"
	.tkinfo
        /*0018*/ 	.word	0x00000081
        /*0030*/ 	.string	""
        /*0030*/ 	.string	"ptxas-blackwell"
        /*0030*/ 	.string	"Cuda compilation tools, release 12.9, V12.9.86"
        /*0030*/ 	.string	"Build cuda_12.9.r12.9/compiler.36037853_0"
        /*0030*/ 	.string	"-v  -suppress-debug-info  -lineinfo  -arch sm_100a "



//--------------------- .note.nv.cuver            --------------------------
	.section	.note.nv.cuver,"",@"SHT_NOTE"
	.sectionflags	@"SHF_NOTE_NV_CUVER"
        /*0018*/ 	.short	0x0001
        /*001a*/ 	.short	0x0064
        /*001c*/ 	.short	0x0001
        /*001e*/ 	.short	0x0000
        /*0020*/ 	.short	0x0001
        /*0022*/ 	.short	0x0000


//--------------------- .nv.info                  --------------------------
	.section	.nv.info,"",@"SHT_CUDA_INFO"
	.align	4


	//----- nvinfo : EIATTR_REGCOUNT
	.align		4
        /*0000*/ 	.byte	0x04, 0x2f
        /*0002*/ 	.short	(.L_4 - .L_3)
	.align		4
.L_3:
        /*0004*/ 	.word	index@(matmul_kernel)
        /*0008*/ 	.word	0x000000a8


	//----- nvinfo : EIATTR_FRAME_SIZE
	.align		4
.L_4:
        /*000c*/ 	.byte	0x04, 0x11
        /*000e*/ 	.short	(.L_6 - .L_5)
	.align		4
.L_5:
        /*0010*/ 	.word	index@($__internal_2_$__cuda_sm10x_tcgen05_guardrail_trap_unallocated_columns_being_dealloced)
        /*0014*/ 	.word	0x00000a60


	//----- nvinfo : EIATTR_FRAME_SIZE
	.align		4
.L_6:
        /*0018*/ 	.byte	0x04, 0x11
        /*001a*/ 	.short	(.L_8 - .L_7)
	.align		4
.L_7:
        /*001c*/ 	.word	index@($__internal_1_$__cuda_sm10x_tcgen05_guardrail_trap_phase_invalid_during_alloc)
        /*0020*/ 	.word	0x00000a60


	//----- nvinfo : EIATTR_FRAME_SIZE
	.align		4
.L_8:
        /*0024*/ 	.byte	0x04, 0x11
        /*0026*/ 	.short	(.L_10 - .L_9)
	.align		4
.L_9:
        /*0028*/ 	.word	index@($__internal_0_$__cuda_sm10x_tcgen05_guardrail_trap_col_being_dealloced_not_returned_by_alloc)
        /*002c*/ 	.word	0x00000a60


	//----- nvinfo : EIATTR_FRAME_SIZE
	.align		4
.L_10:
        /*0030*/ 	.byte	0x04, 0x11
        /*0032*/ 	.short	(.L_12 - .L_11)
	.align		4
.L_11:
        /*0034*/ 	.word	index@(matmul_kernel)
        /*0038*/ 	.word	0x00000a60


	//----- nvinfo : EIATTR_MIN_STACK_SIZE
	.align		4
.L_12:
        /*003c*/ 	.byte	0x04, 0x12
        /*003e*/ 	.short	(.L_14 - .L_13)
	.align		4
.L_13:
        /*0040*/ 	.word	index@(matmul_kernel)
        /*0044*/ 	.word	0x00000a60
.L_14:


//--------------------- .nv.info.matmul_kernel    --------------------------
	.section	.nv.info.matmul_kernel,"",@"SHT_CUDA_INFO"
	.sectionflags	@""
	.align	4


	//----- nvinfo : EIATTR_CUDA_API_VERSION
	.align		4
        /*0000*/ 	.byte	0x04, 0x37
        /*0002*/ 	.short	(.L_16 - .L_15)
.L_15:
        /*0004*/ 	.word	0x00000081


	//----- nvinfo : EIATTR_KPARAM_INFO
	.align		4
.L_16:
        /*0008*/ 	.byte	0x04, 0x17
        /*000a*/ 	.short	(.L_18 - .L_17)
.L_17:
        /*000c*/ 	.word	0x00000000
        /*0010*/ 	.short	0x000d
        /*0012*/ 	.short	0x0048
        /*0014*/ 	.byte	0x00, 0xf4, 0x21, 0x00


	//----- nvinfo : EIATTR_KPARAM_INFO
	.align		4
.L_18:
        /*0018*/ 	.byte	0x04, 0x17
        /*001a*/ 	.short	(.L_20 - .L_19)
.L_19:
        /*001c*/ 	.word	0x00000000
        /*0020*/ 	.short	0x000c
        /*0022*/ 	.short	0x0040
        /*0024*/ 	.byte	0x00, 0xf4, 0x21, 0x00


	//----- nvinfo : EIATTR_KPARAM_INFO
	.align		4
.L_20:
        /*0028*/ 	.byte	0x04, 0x17
        /*002a*/ 	.short	(.L_22 - .L_21)
.L_21:
        /*002c*/ 	.word	0x00000000
        /*0030*/ 	.short	0x000b
        /*0032*/ 	.short	0x0038
        /*0034*/ 	.byte	0x00, 0xf0, 0x11, 0x00


	//----- nvinfo : EIATTR_KPARAM_INFO
	.align		4
.L_22:
        /*0038*/ 	.byte	0x04, 0x17
        /*003a*/ 	.short	(.L_24 - .L_23)
.L_23:
        /*003c*/ 	.word	0x00000000
        /*0040*/ 	.short	0x000a
        /*0042*/ 	.short	0x0034
        /*0044*/ 	.byte	0x00, 0xf0, 0x11, 0x00


	//----- nvinfo : EIATTR_KPARAM_INFO
	.align		4
.L_24:
        /*0048*/ 	.byte	0x04, 0x17
        /*004a*/ 	.short	(.L_26 - .L_25)
.L_25:
        /*004c*/ 	.word	0x00000000
        /*0050*/ 	.short	0x0009
        /*0052*/ 	.short	0x0030
        /*0054*/ 	.byte	0x00, 0xf0, 0x11, 0x00


	//----- nvinfo : EIATTR_KPARAM_INFO
	.align		4
.L_26:
        /*0058*/ 	.byte	0x04, 0x17
        /*005a*/ 	.short	(.L_28 - .L_27)
.L_27:
        /*005c*/ 	.word	0x00000000
        /*0060*/ 	.short	0x0008
        /*0062*/ 	.short	0x002c
        /*0064*/ 	.byte	0x00, 0xf0, 0x11, 0x00


	//----- nvinfo : EIATTR_KPARAM_INFO
	.align		4
.L_28:
        /*0068*/ 	.byte	0x04, 0x17
        /*006a*/ 	.short	(.L_30 - .L_29)
.L_29:
        /*006c*/ 	.word	0x00000000
        /*0070*/ 	.short	0x0007
        /*0072*/ 	.short	0x0028
        /*0074*/ 	.byte	0x00, 0xf0, 0x11, 0x00


	//----- nvinfo : EIATTR_KPARAM_INFO
	.align		4
.L_30:
        /*0078*/ 	.byte	0x04, 0x17
        /*007a*/ 	.short	(.L_32 - .L_31)
.L_31:
        /*007c*/ 	.word	0x00000000
        /*0080*/ 	.short	0x0006
        /*0082*/ 	.short	0x0024
        /*0084*/ 	.byte	0x00, 0xf0, 0x11, 0x00


	//----- nvinfo : EIATTR_KPARAM_INFO
	.align		4
.L_32:
        /*0088*/ 	.byte	0x04, 0x17
        /*008a*/ 	.short	(.L_34 - .L_33)
.L_33:
        /*008c*/ 	.word	0x00000000
        /*0090*/ 	.short	0x0005
        /*0092*/ 	.short	0x0020
        /*0094*/ 	.byte	0x00, 0xf0, 0x11, 0x00


	//----- nvinfo : EIATTR_KPARAM_INFO
	.align		4
.L_34:
        /*0098*/ 	.byte	0x04, 0x17
        /*009a*/ 	.short	(.L_36 - .L_35)
.L_35:
        /*009c*/ 	.word	0x00000000
        /*00a0*/ 	.short	0x0004
        /*00a2*/ 	.short	0x001c
        /*00a4*/ 	.byte	0x00, 0xf0, 0x11, 0x00


	//----- nvinfo : EIATTR_KPARAM_INFO
	.align		4
.L_36:
        /*00a8*/ 	.byte	0x04, 0x17
        /*00aa*/ 	.short	(.L_38 - .L_37)
.L_37:
        /*00ac*/ 	.word	0x00000000
        /*00b0*/ 	.short	0x0003
        /*00b2*/ 	.short	0x0018
        /*00b4*/ 	.byte	0x00, 0xf0, 0x11, 0x00


	//----- nvinfo : EIATTR_KPARAM_INFO
	.align		4
.L_38:
        /*00b8*/ 	.byte	0x04, 0x17
        /*00ba*/ 	.short	(.L_40 - .L_39)
.L_39:
        /*00bc*/ 	.word	0x00000000
        /*00c0*/ 	.short	0x0002
        /*00c2*/ 	.short	0x0010
        /*00c4*/ 	.byte	0x00, 0xf4, 0x21, 0x00


	//----- nvinfo : EIATTR_KPARAM_INFO
	.align		4
.L_40:
        /*00c8*/ 	.byte	0x04, 0x17
        /*00ca*/ 	.short	(.L_42 - .L_41)
.L_41:
        /*00cc*/ 	.word	0x00000000
        /*00d0*/ 	.short	0x0001
        /*00d2*/ 	.short	0x0008
        /*00d4*/ 	.byte	0x00, 0xf4, 0x21, 0x00


	//----- nvinfo : EIATTR_KPARAM_INFO
	.align		4
.L_42:
        /*00d8*/ 	.byte	0x04, 0x17
        /*00da*/ 	.short	(.L_44 - .L_43)
.L_43:
        /*00dc*/ 	.word	0x00000000
        /*00e0*/ 	.short	0x0000
        /*00e2*/ 	.short	0x0000
        /*00e4*/ 	.byte	0x00, 0xf4, 0x21, 0x00


	//----- nvinfo : EIATTR_EXPLICIT_CLUSTER
	.align		4
.L_44:
        /*00e8*/ 	.byte	0x01, 0x3e
	.zero		2


	//----- nvinfo : EIATTR_CTA_PER_CLUSTER
	.align		4
        /*00ec*/ 	.byte	0x04, 0x3d
        /*00ee*/ 	.short	(.L_46 - .L_45)
.L_45:
        /*00f0*/ 	.word	0x00000004
        /*00f4*/ 	.word	0x00000001
        /*00f8*/ 	.word	0x00000001


	//----- nvinfo : EIATTR_AT_ENTRY_FRAGMENTS
	.align		4
.L_46:
        /*00fc*/ 	.byte	0x04, 0x4f
        /*00fe*/ 	.short	(.L_48 - .L_47)


	//   ....[0]....
.L_47:
        /*0100*/ 	.word	0x00000004


	//----- nvinfo : EIATTR_RESERVED_SMEM_USED
	.align		4
.L_48:
        /*0104*/ 	.byte	0x01, 0x41
	.zero		2


	//----- nvinfo : EIATTR_SPARSE_MMA_MASK
	.align		4
        /*0108*/ 	.byte	0x03, 0x50
        /*010a*/ 	.short	0x0000


	//----- nvinfo : EIATTR_TCGEN05_1CTA_USED
	.align		4
        /*010c*/ 	.byte	0x01, 0x51
	.zero		2


	//----- nvinfo : EIATTR_MAXREG_COUNT
	.align		4
        /*0110*/ 	.byte	0x03, 0x1b
        /*0112*/ 	.short	0x00ff


	//----- nvinfo : EIATTR_NUM_BARRIERS
	.align		4
        /*0114*/ 	.byte	0x02, 0x4c
        /*0116*/ 	.byte	0x01
	.zero		1


	//----- nvinfo : EIATTR_ANNOTATIONS
	.align		4
        /*0118*/ 	.byte	0x04, 0x55
        /*011a*/ 	.short	(.L_50 - .L_49)


	//   ....[0]....
.L_49:
        /*011c*/ 	.word	0x00000001
        /*0120*/ 	.byte	0x90, 0x0a, 0x00, 0x00, 0x01, 0x00, 0x00, 0x00, 0xd0, 0x0a, 0x00, 0x00, 0x01, 0x00, 0x00, 0x00
        /* <DEDUP_REMOVED lines=1079> */
        /*44a0*/ 	.byte	0x10, 0x41, 0x02, 0x00


	//----- nvinfo : EIATTR_INT_WARP_WIDE_INSTR_OFFSETS
	.align		4
.L_50:
        /*44a4*/ 	.byte	0x04, 0x31
        /*44a6*/ 	.short	(.L_52 - .L_51)


	//   ....[0]....
.L_51:
        /*44a8*/ 	.word	0x000038f0


	//   ....[1]....
        /*44ac*/ 	.word	0x00003920


	//   ....[2]....
        /*44b0*/ 	.word	0x00009b40


	//   ....[3]....
        /*44b4*/ 	.word	0x000246e0


	//   ....[4]....
        /*44b8*/ 	.word	0x00024730


	//----- nvinfo : EIATTR_COOP_GROUP_MASK_REGIDS
	.align		4
.L_52:
        /*44bc*/ 	.byte	0x04, 0x29
        /*44be*/ 	.short	(.L_54 - .L_53)


	//   ....[0]....
.L_53:
        /*44c0*/ 	.word	0xffffffff


	//   ....[1]....
        /*44c4*/ 	.word	0xffffffff


	//   ....[2]....
        /*44c8*/ 	.word	0xffffffff


	//   ....[3]....
        /*44cc*/ 	.word	0xffffffff


	//----- nvinfo : EIATTR_COOP_GROUP_INSTR_OFFSETS
	.align		4
.L_54:
        /*44d0*/ 	.byte	0x04, 0x28
        /*44d2*/ 	.short	(.L_56 - .L_55)


	//   ....[0]....
.L_55:
        /*44d4*/ 	.word	0x00000070


	//   ....[1]....
        /*44d8*/ 	.word	0x00000330


	//   ....[2]....
        /*44dc*/ 	.word	0x00024570


	//   ....[3]....
        /*44e0*/ 	.word	0x000247e0


	//----- nvinfo : EIATTR_VRC_CTA_INIT_COUNT
	.align		4
.L_56:
        /*44e4*/ 	.byte	0x02, 0x4a
        /*44e6*/ 	.byte	0x80
	.zero		1


	//----- nvinfo : EIATTR_MBARRIER_INSTR_OFFSETS
	.align		4
        /*44e8*/ 	.byte	0x04, 0x39
        /*44ea*/ 	.short	(.L_58 - .L_57)


	//   ....[0]....
.L_57:
        /*44ec*/ 	.word	0x00003a10
        /*44f0*/ 	.word	0x000000ff
        /*44f4*/ 	.word	0x00000000
        /*44f8*/ 	.short	0x0100
        /*44fa*/ 	.byte	0x06
	.zero		1


	//   ....[1]....
        /*44fc*/ 	.word	0x00009b80
        /*4500*/ 	.word	0x000000ff
        /*4504*/ 	.word	0x00010008
        /*4508*/ 	.short	0x0100
        /*450a*/ 	.byte	0x09
	.zero		1


	//   ....[2]....
        /*450c*/ 	.word	0x0001a590
        /*4510*/ 	.word	0x000000ff
        /*4514*/ 	.word	0x00000000
        /*4518*/ 	.short	0x010a
        /*451a*/ 	.byte	0x06
	.zero		1


	//   ....[3]....
        /*451c*/ 	.word	0x00020670
        /*4520*/ 	.word	0x000000ff
        /*4524*/ 	.word	0x00000000
        /*4528*/ 	.short	0x010a
        /*452a*/ 	.byte	0x06
	.zero		1


	//   ....[4]....
        /*452c*/ 	.word	0x00020740
        /*4530*/ 	.word	0x000000ff
        /*4534*/ 	.word	0x00010000
        /*4538*/ 	.short	0x0108
        /*453a*/ 	.byte	0x09
	.zero		1


	//   ....[5]....
        /*453c*/ 	.word	0x00020880
        /*4540*/ 	.word	0x000000ff
        /*4544*/ 	.word	0x00010008
        /*4548*/ 	.short	0x0108
        /*454a*/ 	.byte	0x09
	.zero		1


	//   ....[6]....
        /*454c*/ 	.word	0x00024800
        /*4550*/ 	.word	0x000000ff
        /*4554*/ 	.word	0x00000000
        /*4558*/ 	.short	0x010a
        /*455a*/ 	.byte	0x06
	.zero		1


	//   ....[7]....
        /*455c*/ 	.word	0x00024830
        /*4560*/ 	.word	0x000000ff
        /*4564*/ 	.word	0x00000000
        /*4568*/ 	.short	0x010a
        /*456a*/ 	.byte	0x06
	.zero		1


	//----- nvinfo : EIATTR_NUM_MBARRIERS
	.align		4
.L_58:
        /*456c*/ 	.byte	0x03, 0x38
        /*456e*/ 	.short	0x0002


	//----- nvinfo : EIATTR_EXIT_INSTR_OFFSETS
	.align		4
        /*4570*/ 	.byte	0x04, 0x1c
        /*4572*/ 	.short	(.L_60 - .L_59)


	//   ....[0]....
.L_59:
        /*4574*/ 	.word	0x000247f0


	//----- nvinfo : EIATTR_REQNTID
	.align		4
.L_60:
        /*4578*/ 	.byte	0x04, 0x10
        /*457a*/ 	.short	(.L_62 - .L_61)
.L_61:
        /*457c*/ 	.word	0x00000080
        /*4580*/ 	.word	0x00000001
        /*4584*/ 	.word	0x00000001


	//----- nvinfo : EIATTR_CRS_STACK_SIZE
	.align		4
.L_62:
        /*4588*/ 	.byte	0x04, 0x1e
        /*458a*/ 	.short	(.L_64 - .L_63)
.L_63:
        /*458c*/ 	.word	0x00000000


	//----- nvinfo : EIATTR_CBANK_PARAM_SIZE
	.align		4
.L_64:
        /*4590*/ 	.byte	0x03, 0x19
        /*4592*/ 	.short	0x0050


	//----- nvinfo : EIATTR_PARAM_CBANK
	.align		4
        /*4594*/ 	.byte	0x04, 0x0a
        /*4596*/ 	.short	(.L_66 - .L_65)
	.align		4
.L_65:
        /*4598*/ 	.word	index@(.nv.constant0.matmul_kernel)
        /*459c*/ 	.short	0x0380
        /*459e*/ 	.short	0x0050


	//----- nvinfo : EIATTR_SW_WAR
	.align		4
.L_66:
        /*45a0*/ 	.byte	0x04, 0x36
        /*45a2*/ 	.short	(.L_68 - .L_67)
.L_67:
        /*45a4*/ 	.word	0x00000008
.L_68:


//--------------------- .nv.compat                --------------------------
	.section	.nv.compat,"",@"SHT_CUDA_COMPAT_INFO"
	.align	4
        /*0000*/ 	.byte	0x02, 0x02, 0x02, 0x00, 0x02, 0x05, 0x05, 0x00, 0x02, 0x03, 0x00, 0x00, 0x02, 0x06, 0x01, 0x00


//--------------------- .nv.callgraph             --------------------------
	.section	.nv.callgraph,"",@"SHT_CUDA_CALLGRAPH"
	.align	4
	.sectionentsize	8
	.align		4
        /*0000*/ 	.word	0x00000000
	.align		4
        /*0004*/ 	.word	0xffffffff
	.align		4
        /*0008*/ 	.word	0x00000000
	.align		4
        /*000c*/ 	.word	0xfffffffe
	.align		4
        /*0010*/ 	.word	0x00000000
	.align		4
        /*0014*/ 	.word	0xfffffffd
	.align		4
        /*0018*/ 	.word	0x00000000
	.align		4
        /*001c*/ 	.word	0xfffffffc


//--------------------- .text.matmul_kernel       --------------------------
	.section	.text.matmul_kernel,"ax",@progbits
	.align	128
        .global         matmul_kernel
        .type           matmul_kernel,@function
        .size           matmul_kernel,(.L_x_21 - matmul_kernel)
        .other          matmul_kernel,@"STO_CUDA_ENTRY STV_DEFAULT"
matmul_kernel:
.text.matmul_kernel:
[----:B------:R-:W0:Y:S01]  /*0000*/  LDC R1, c[0x0][0x37c] ;  /* 0x0000df00ff017b82 */ /* 0x000e220000000800 */
[----:B------:R-:W1:Y:S01]  /*0010*/  S2R R0, SR_TID.X ;  /* 0x0000000000007919 */ /* 0x000e620000002100 */
[----:B0-----:R-:W-:Y:S01]  /*0020*/  VIADD R1, R1, 0xfffff5a0 ;  /* 0xfffff5a001017836 */ /* 0x001fe20000000000 */
[----:B-1----:R-:W-:-:S13]  /*0030*/  ISETP.GE.U32.AND P0, PT, R0, 0x20, PT ;  /* 0x000000200000780c */ /* 0x002fda0003f06070 */
[----:B------:R-:W-:Y:S02]  /*0040*/  VOTEU.ANY UP0, P0 ;  /* 0x0000000000ff7886 */ /* 0x000fe40000000100 */
[----:B------:R-:W-:Y:S05]  /*0050*/  BRA.U UP0, `(.L_x_0) ;  /* 0x0000000100b87547 */ /* 0x000fea000b800000 */
[----:B------:R-:W0:Y:S01]  /*0060*/  S2UR UR6, SR_CgaCtaId ;  /* 0x00000000000679c3 */ /* 0x000e220000008800 */
[----:B------:R-:W-:Y:S01]  /*0070*/  NOP ;  /* 0x0000000000007918 */ /* 0x000fe20000000000 */
[----:B------:R-:W-:Y:S02]  /*0080*/  UMOV UR4, 0x40 ;  /* 0x0000004000047882 */ /* 0x000fe40000000000 */
[----:B0-----:R-:W-:-:S09]  /*0090*/  ULEA UR4, UR6, UR4, 0x18 ;  /* 0x0000000406047291 */ /* 0x001fd2000f8ec0ff */
[----:B------:R-:W0:Y:S01]  /*00a0*/  LDS.U8 R0, [UR4] ;  /* 0x00000004ff007984 */ /* 0x000e220008000000 */
[----:B------:R-:W-:Y:S02]  /*00b0*/  UMOV UR4, 0x400 ;  /* 0x0000040000047882 */ /* 0x000fe40000000000 */
[----:B------:R-:W-:Y:S01]  /*00c0*/  ULEA UR4, UR6, UR4, 0x18 ;  /* 0x0000000406047291 */ /* 0x000fe2000f8ec0ff */
[----:B0-----:R-:W-:-:S13]  /*00d0*/  ISETP.NE.AND P0, PT, R0, RZ, PT ;  /* 0x000000ff0000720c */ /* 0x001fda0003f05270 */
[----:B------:R-:W-:Y:S05]  /*00e0*/  @P0 BRA `(.L_x_1) ;  /* 0x00000000007c0947 */ /* 0x000fea0003800000 */
[----:B------:R-:W-:-:S13]  /*00f0*/  ELECT P0, URZ, PT ;  /* 0x0000000000ff782f */ /* 0x000fda0003800000 */
[----:B------:R-:W-:Y:S05]  /*0100*/  @!P0 BRA `(.L_x_2) ;  /* 0x0000000000848947 */ /* 0x000fea0003800000 */
[----:B------:R-:W-:Y:S01]  /*0110*/  UMOV UR5, 0x8 ;  /* 0x0000000800057882 */ /* 0x000fe20000000000 */
[----:B------:R-:W-:Y:S02]  /*0120*/  IMAD.MOV.U32 R4, RZ, RZ, 0x1 ;  /* 0x00000001ff047424 */ /* 0x000fe400078e00ff */
[----:B------:R-:W-:Y:S02]  /*0130*/  IMAD.MOV.U32 R5, RZ, RZ, 0xff ;  /* 0x000000ffff057424 */ /* 0x000fe400078e00ff */
[----:B------:R-:W-:Y:S04]  /*0140*/  DEPBAR.LE SB0, 0x36 ;  /* 0x00008d800000791a */ /* 0x000fe80000000000 */
[----:B------:R-:W0:Y:S02]  /*0150*/  UTCATOMSWS.FIND_AND_SET.ALIGN UP1, UR5, UR5 ;  /* 0x00000005000575e3 */ /* 0x000e240008020800 */
[----:B0-----:R-:W-:-:S04]  /*0160*/  PLOP3.LUT P0, PT, PT, PT, UP1, 0x80, 0x8 ;  /* 0x000000000008781c */ /* 0x001fc80003f0f018 */
[----:B------:R-:W-:-:S04]  /*0170*/  SEL R0, RZ, 0xffffffff, !P0 ;  /* 0xffffffffff007807 */ /* 0x000fc80004000000 */
[----:B------:R-:W-:Y:S01]  /*0180*/  ISETP.NE.AND P0, PT, R0, RZ, PT ;  /* 0x000000ff0000720c */ /* 0x000fe20003f05270 */
[----:B------:R-:W-:-:S12]  /*0190*/  IMAD.U32 R0, RZ, RZ, UR5 ;  /* 0x00000005ff007e24 */ /* 0x000fd8000f8e00ff */
[----:B------:R-:W-:Y:S05]  /*01a0*/  @P0 BRA `(.L_x_3) ;  /* 0x0000000000240947 */ /* 0x000fea0003800000 */
.L_x_4:
[----:B------:R-:W-:Y:S05]  /*01b0*/  NANOSLEEP 0x64 ;  /* 0x000000640000795d */ /* 0x000fea0003800000 */
[----:B------:R-:W-:-:S05]  /*01c0*/  UMOV UR5, 0x8 ;  /* 0x0000000800057882 */ /* 0x000fca0000000000 */
[----:B------:R-:W-:Y:S04]  /*01d0*/  DEPBAR.LE SB0, 0x36 ;  /* 0x00008d800000791a */ /* 0x000fe80000000000 */
[----:B------:R-:W0:Y:S02]  /*01e0*/  UTCATOMSWS.FIND_AND_SET.ALIGN UP1, UR5, UR5 ;  /* 0x00000005000575e3 */ /* 0x000e240008020800 */
[----:B0-----:R-:W-:-:S04]  /*01f0*/  PLOP3.LUT P0, PT, PT, PT, UP1, 0x80, 0x8 ;  /* 0x000000000008781c */ /* 0x001fc80003f0f018 */
[----:B------:R-:W-:-:S04]  /*0200*/  SEL R0, RZ, 0xffffffff, !P0 ;  /* 0xffffffffff007807 */ /* 0x000fc80004000000 */
[----:B------:R-:W-:Y:S01]  /*0210*/  ISETP.NE.AND P0, PT, R0, RZ, PT ;  /* 0x000000ff0000720c */ /* 0x000fe20003f05270 */
[----:B------:R-:W-:-:S12]  /*0220*/  IMAD.U32 R0, RZ, RZ, UR5 ;  /* 0x00000005ff007e24 */ /* 0x000fd8000f8e00ff */
[----:B------:R-:W-:Y:S05]  /*0230*/  @!P0 BRA `(.L_x_4) ;  /* 0xfffffffc00dc8947 */ /* 0x000fea000383ffff */
.L_x_3:
[C---:B------:R-:W-:Y:S01]  /*0240*/  VIADD R3, R0.reuse, 0x10 ;  /* 0x0000001000037836 */ /* 0x040fe20000000000 */
[----:B------:R-:W-:Y:S01]  /*0250*/  UMOV UR5, 0x50 ;  /* 0x0000005000057882 */ /* 0x000fe20000000000 */
[----:B------:R-:W-:Y:S01]  /*0260*/  SHF.L.U32 R2, R5, R0, RZ ;  /* 0x0000000005027219 */ /* 0x000fe200000006ff */
[----:B------:R-:W-:Y:S01]  /*0270*/  ULEA UR5, UR6, UR5, 0x18 ;  /* 0x0000000506057291 */ /* 0x000fe2000f8ec0ff */
[----:B------:R-:W-:Y:S01]  /*0280*/  IMAD.SHL.U32 R0, R0, 0x20, RZ ;  /* 0x0000002000007824 */ /* 0x000fe200078e00ff */
[----:B------:R-:W-:-:S04]  /*0290*/  SHF.L.U32 R3, R4, R3, RZ ;  /* 0x0000000304037219 */ /* 0x000fc800000006ff */
[----:B------:R-:W-:-:S05]  /*02a0*/  LOP3.LUT R2, R3, R2, RZ, 0xfc, !PT ;  /* 0x0000000203027212 */ /* 0x000fca00078efcff */
[----:B------:R0:W-:Y:S04]  /*02b0*/  ATOMS.OR RZ, [UR5], R2 ;  /* 0x00000002ffff798c */ /* 0x0001e8000b000005 */
[----:B------:R0:W-:Y:S01]  /*02c0*/  STS [UR4], R0 ;  /* 0x00000000ff007988 */ /* 0x0001e20008000804 */
[----:B------:R-:W-:Y:S05]  /*02d0*/  BRA `(.L_x_2) ;  /* 0x0000000000107947 */ /* 0x000fea0003800000 */
.L_x_1:
[----:B------:R-:W-:Y:S01]  /*02e0*/  IMAD.MOV.U32 R0, RZ, RZ, -0x1 ;  /* 0xffffffffff007424 */ /* 0x000fe200078e00ff */
[----:B------:R-:W-:-:S04]  /*02f0*/  MOV R2, 0x320 ;  /* 0x0000032000027802 */ /* 0x000fc80000000f00 */
[----:B------:R0:W-:Y:S03]  /*0300*/  STS [UR4], R0 ;  /* 0x00000000ff007988 */ /* 0x0001e60008000804 */
[----:B0-----:R-:W-:Y:S05]  /*0310*/  CALL.REL.NOINC `($__internal_1_$__cuda_sm10x_tcgen05_guardrail_trap_phase_invalid_during_alloc) ;  /* 0x00000244005c7944 */ /* 0x001fea0003c00000 */
.L_x_2:
[----:B------:R-:W-:Y:S05]  /*0320*/  WARPSYNC.ALL ;  /* 0x0000000000007948 */ /* 0x000fea0003800000 */
[----:B------:R-:W-:Y:S01]  /*0330*/  NOP ;  /* 0x0000000000007918 */ /* 0x000fe20000000000 */
.L_x_0:
[----:B------:R-:W1:Y:S08]  /*0340*/  LDC.64 R74, c[0x0][0x398] ;  /* 0x0000e600ff4a7b82 */ /* 0x000e700000000a00 */
[----:B------:R-:W2:Y:S02]  /*0350*/  S2UR UR5, SR_CgaSize ;  /* 0x00000000000579c3 */ /* 0x000ea40000008a00 */
[----:B--2---:R-:W-:-:S12]  /*0360*/  UIMAD UR5, UR5, -0xa0, URZ ;  /* 0xffffff60050578a4 */ /* 0x004fd8000f8e02ff */
[----:B------:R-:W2:Y:S01]  /*0370*/  LDCU UR5, c[0x0][UR5+0x2b0] ;  /* 0x00005600050577ac */ /* 0x000ea20008000800 */
[----:B------:R-:W3:Y:S01]  /*0380*/  S2R R16, SR_TID.X ;  /* 0x0000000000107919 */ /* 0x000ee20000002100 */
[----:B------:R-:W-:Y:S01]  /*0390*/  UMOV UR9, 0x400 ;  /* 0x0000040000097882 */ /* 0x000fe20000000000 */
[----:B------:R-:W4:Y:S01]  /*03a0*/  LDCU.128 UR12, c[0x0][0x380] ;  /* 0x00007000ff0c77ac */ /* 0x000f220008000c00 */
[----:B------:R-:W5:Y:S01]  /*03b0*/  S2UR UR4, SR_CTAID.X ;  /* 0x00000000000479c3 */ /* 0x000f620000002500 */
[----:B------:R-:W0:Y:S01]  /*03c0*/  LDCU.64 UR20, c[0x0][0x358] ;  /* 0x00006b00ff1477ac */ /* 0x000e220008000a00 */
[----:B------:R-:W-:-:S06]  /*03d0*/  UMOV UR7, 0x1 ;  /* 0x0000000100077882 */ /* 0x000fcc0000000000 */
[----:B------:R-:W0:Y:S02]  /*03e0*/  LDC.64 R70, c[0x0][0x3a8] ;  /* 0x0000ea00ff467b82 */ /* 0x000e240000000a00 */
[----:B01----:R-:W-:Y:S01]  /*03f0*/  VIADD R0, R75, 0x7f ;  /* 0x0000007f4b007836 */ /* 0x003fe20000000000 */
[----:B------:R-:W-:-:S04]  /*0400*/  IABS R72, R75 ;  /* 0x0000004b00487213 */ /* 0x000fc80000000000 */
[----:B------:R-:W-:Y:S01]  /*0410*/  SHF.R.S32.HI R3, RZ, 0x1f, R0 ;  /* 0x0000001fff037819 */ /* 0x000fe20000011400 */
[----:B------:R-:W0:Y:S01]  /*0420*/  I2F.RP R8, R72 ;  /* 0x0000004800087306 */ /* 0x000e220000209400 */
[----:B-----5:R-:W-:Y:S02]  /*0430*/  I2FP.F32.U32 R5, UR4 ;  /* 0x0000000400057c45 */ /* 0x020fe40008201000 */
[----:B------:R-:W-:Y:S02]  /*0440*/  LEA.HI R3, R3, R0, RZ, 0x7 ;  /* 0x0000000003037211 */ /* 0x000fe400078f38ff */
[----:B---3--:R-:W-:Y:S01]  /*0450*/  SHF.R.U32.HI R14, RZ, 0x5, R16 ;  /* 0x00000005ff0e7819 */ /* 0x008fe20000011610 */
[----:B--2---:R-:W-:Y:S01]  /*0460*/  FMUL R5, R5, UR5 ;  /* 0x0000000505057c20 */ /* 0x004fe20008400000 */
[----:B------:R-:W-:Y:S01]  /*0470*/  SHF.R.S32.HI R3, RZ, 0x7, R3 ;  /* 0x00000007ff037819 */ /* 0x000fe20000011403 */
[----:B------:R-:W1:Y:S02]  /*0480*/  S2UR UR5, SR_CgaCtaId ;  /* 0x00000000000579c3 */ /* 0x000e640000008800 */
[----:B------:R-:W-:Y:S02]  /*0490*/  F2I.U32.TRUNC.NTZ R7, R5 ;  /* 0x0000000500077305 */ /* 0x000fe4000020f000 */
[----:B------:R-:W-:-:S05]  /*04a0*/  IMAD.SHL.U32 R4, R3, 0x8, RZ ;  /* 0x0000000803047824 */ /* 0x000fca00078e00ff */
[----:B------:R-:W-:Y:S01]  /*04b0*/  IABS R9, R4 ;  /* 0x0000000400097213 */ /* 0x000fe20000000000 */
[----:B0-----:R-:W-:Y:S08]  /*04c0*/  MUFU.RCP R8, R8 ;  /* 0x0000000800087308 */ /* 0x001ff00000001000 */
[----:B------:R-:W0:Y:S01]  /*04d0*/  I2F.RP R0, R9 ;  /* 0x0000000900007306 */ /* 0x000e220000209400 */
[----:B-1----:R-:W-:Y:S01]  /*04e0*/  ULEA UR9, UR5, UR9, 0x18 ;  /* 0x0000000905097291 */ /* 0x002fe2000f8ec0ff */
[----:B------:R-:W-:Y:S01]  /*04f0*/  BAR.SYNC.DEFER_BLOCKING 0x0 ;  /* 0x0000000000007b1d */ /* 0x000fe20000010000 */
[----:B------:R-:W-:-:S04]  /*0500*/  USHF.L.U32 UR4, UR5, 0x7, URZ ;  /* 0x0000000705047899 */ /* 0x000fc800080006ff */
[----:B------:R-:W-:Y:S01]  /*0510*/  ULOP3.LUT UR4, UR4, 0x180, URZ, 0xc0, !UPT ;  /* 0x0000018004047892 */ /* 0x000fe2000f8ec0ff */
[----:B0-----:R-:W0:Y:S02]  /*0520*/  MUFU.RCP R0, R0 ;  /* 0x0000000000007308 */ /* 0x001e240000001000 */
[----:B------:R-:W1:Y:S01]  /*0530*/  LDS R13, [UR9] ;  /* 0x00000009ff0d7984 */ /* 0x000e620008000800 */
[----:B0-----:R-:W-:Y:S01]  /*0540*/  VIADD R2, R0, 0xffffffe ;  /* 0x0ffffffe00027836 */ /* 0x001fe20000000000 */
[----:B------:R-:W-:-:S04]  /*0550*/  IABS R0, R7 ;  /* 0x0000000700007213 */ /* 0x000fc80000000000 */
[----:B------:R0:W2:Y:S02]  /*0560*/  F2I.FTZ.U32.TRUNC.NTZ R3, R2 ;  /* 0x0000000200037305 */ /* 0x0000a4000021f000 */
[----:B0-----:R-:W-:Y:S02]  /*0570*/  IMAD.MOV.U32 R2, RZ, RZ, RZ ;  /* 0x000000ffff027224 */ /* 0x001fe400078e00ff */
[----:B--2---:R-:W-:-:S04]  /*0580*/  IMAD.MOV R6, RZ, RZ, -R3 ;  /* 0x000000ffff067224 */ /* 0x004fc800078e0a03 */
[----:B------:R-:W-:Y:S01]  /*0590*/  IMAD R11, R6, R9, RZ ;  /* 0x00000009060b7224 */ /* 0x000fe200078e02ff */
[----:B------:R-:W-:-:S03]  /*05a0*/  IABS R6, R4 ;  /* 0x0000000400067213 */ /* 0x000fc60000000000 */
[----:B------:R-:W-:-:S04]  /*05b0*/  IMAD.HI.U32 R3, R3, R11, R2 ;  /* 0x0000000b03037227 */ /* 0x000fc800078e0002 */
[----:B------:R-:W-:Y:S02]  /*05c0*/  IMAD.MOV R2, RZ, RZ, -R6 ;  /* 0x000000ffff027224 */ /* 0x000fe400078e0a06 */
[----:B------:R-:W-:-:S04]  /*05d0*/  IMAD.HI.U32 R3, R3, R0, RZ ;  /* 0x0000000003037227 */ /* 0x000fc800078e00ff */
[----:B------:R-:W-:Y:S01]  /*05e0*/  IMAD R0, R3, R2, R0 ;  /* 0x0000000203007224 */ /* 0x000fe200078e0200 */
[----:B------:R-:W-:Y:S02]  /*05f0*/  IABS R2, R74 ;  /* 0x0000004a00027213 */ /* 0x000fe40000000000 */
[----:B-1----:R-:W-:Y:S01]  /*0600*/  R2UR UR8, R13 ;  /* 0x000000000d0872ca */ /* 0x002fe200000e0000 */
[----:B------:R-:W-:Y:S01]  /*0610*/  BAR.SYNC.DEFER_BLOCKING 0x0 ;  /* 0x0000000000007b1d */ /* 0x000fe20000010000 */
[----:B------:R-:W-:-:S13]  /*0620*/  ISETP.GT.U32.AND P1, PT, R9, R0, PT ;  /* 0x000000000900720c */ /* 0x000fda0003f24070 */
[----:B------:R-:W-:Y:S02]  /*0630*/  @!P1 IMAD.IADD R0, R0, 0x1, -R9 ;  /* 0x0000000100009824 */ /* 0x000fe400078e0a09 */
[----:B------:R-:W-:Y:S01]  /*0640*/  @!P1 VIADD R3, R3, 0x1 ;  /* 0x0000000103039836 */ /* 0x000fe20000000000 */
[----:B------:R-:W-:Y:S02]  /*0650*/  ISETP.NE.AND P1, PT, R4, RZ, PT ;  /* 0x000000ff0400720c */ /* 0x000fe40003f25270 */
[----:B------:R-:W-:Y:S02]  /*0660*/  ISETP.GE.U32.AND P0, PT, R0, R9, PT ;  /* 0x000000090000720c */ /* 0x000fe40003f06070 */
[----:B------:R-:W-:-:S04]  /*0670*/  LOP3.LUT R0, R7, R4, RZ, 0x3c, !PT ;  /* 0x0000000407007212 */ /* 0x000fc800078e3cff */
[----:B------:R-:W-:Y:S01]  /*0680*/  ISETP.GE.AND P2, PT, R0, RZ, PT ;  /* 0x000000ff0000720c */ /* 0x000fe20003f46270 */
[----:B------:R-:W-:-:S06]  /*0690*/  VIADD R0, R74, 0x1ff ;  /* 0x000001ff4a007836 */ /* 0x000fcc0000000000 */
[----:B------:R-:W-:-:S04]  /*06a0*/  @P0 VIADD R3, R3, 0x1 ;  /* 0x0000000103030836 */ /* 0x000fc80000000000 */
[----:B------:R-:W-:Y:S01]  /*06b0*/  IMAD.MOV.U32 R6, RZ, RZ, R3 ;  /* 0x000000ffff067224 */ /* 0x000fe200078e0003 */
[----:B------:R-:W-:-:S03]  /*06c0*/  SHF.R.S32.HI R3, RZ, 0x1f, R0 ;  /* 0x0000001fff037819 */ /* 0x000fc60000011400 */
[----:B------:R-:W-:Y:S01]  /*06d0*/  @!P2 IMAD.MOV R6, RZ, RZ, -R6 ;  /* 0x000000ffff06a224 */ /* 0x000fe200078e0a06 */
[----:B------:R-:W-:Y:S02]  /*06e0*/  @!P1 LOP3.LUT R6, RZ, R4, RZ, 0x33, !PT ;  /* 0x00000004ff069212 */ /* 0x000fe400078e33ff */
[----:B------:R-:W-:-:S03]  /*06f0*/  LEA.HI R3, R3, R0, RZ, 0x9 ;  /* 0x0000000003037211 */ /* 0x000fc600078f48ff */
[----:B------:R-:W-:Y:S02]  /*0700*/  IMAD.SHL.U32 R10, R6, 0x8, RZ ;  /* 0x00000008060a7824 */ /* 0x000fe400078e00ff */
[----:B------:R-:W-:-:S03]  /*0710*/  IMAD.MOV R6, RZ, RZ, -R6 ;  /* 0x000000ffff067224 */ /* 0x000fc600078e0a06 */
[----:B------:R-:W-:Y:S01]  /*0720*/  LEA.HI.SX32 R3, R3, -R10, 0x17 ;  /* 0x8000000a03037211 */ /* 0x000fe200078fbaff */
[----:B------:R-:W-:Y:S02]  /*0730*/  IMAD R11, R4, R6, R7 ;  /* 0x00000006040b7224 */ /* 0x000fe400078e0207 */
[----:B------:R-:W-:Y:S01]  /*0740*/  IMAD.MOV.U32 R4, RZ, RZ, RZ ;  /* 0x000000ffff047224 */ /* 0x000fe200078e00ff */
[----:B------:R-:W-:Y:S02]  /*0750*/  VIMNMX R12, PT, PT, R3, 0x8, PT ;  /* 0x00000008030c7848 */ /* 0x000fe40003fe0100 */
[----:B------:R-:W0:Y:S02]  /*0760*/  I2F.RP R3, R2 ;  /* 0x0000000200037306 */ /* 0x000e240000209400 */
[-C--:B------:R-:W-:Y:S02]  /*0770*/  IABS R9, R12.reuse ;  /* 0x0000000c00097213 */ /* 0x080fe40000000000 */
[----:B------:R-:W-:-:S04]  /*0780*/  IABS R6, R12 ;  /* 0x0000000c00067213 */ /* 0x000fc80000000000 */
[----:B------:R-:W1:Y:S08]  /*0790*/  I2F.RP R0, R9 ;  /* 0x0000000900007306 */ /* 0x000e700000209400 */
[----:B0-----:R-:W-:Y:S08]  /*07a0*/  MUFU.RCP R3, R3 ;  /* 0x0000000300037308 */ /* 0x001ff00000001000 */
[----:B-1----:R-:W0:Y:S02]  /*07b0*/  MUFU.RCP R0, R0 ;  /* 0x0000000000007308 */ /* 0x002e240000001000 */
[----:B0-----:R-:W-:-:S06]  /*07c0*/  VIADD R5, R0, 0xffffffe ;  /* 0x0ffffffe00057836 */ /* 0x001fcc0000000000 */
[----:B------:R-:W0:Y:S02]  /*07d0*/  F2I.FTZ.U32.TRUNC.NTZ R5, R5 ;  /* 0x0000000500057305 */ /* 0x000e24000021f000 */
[----:B0-----:R-:W-:-:S04]  /*07e0*/  IMAD.MOV R0, RZ, RZ, -R5 ;  /* 0x000000ffff007224 */ /* 0x001fc800078e0a05 */
[----:B------:R-:W-:Y:S01]  /*07f0*/  IMAD R7, R0, R9, RZ ;  /* 0x0000000900077224 */ /* 0x000fe200078e02ff */
[----:B------:R-:W-:-:S03]  /*0800*/  IABS R0, R11 ;  /* 0x0000000b00007213 */ /* 0x000fc60000000000 */
[----:B------:R-:W-:-:S04]  /*0810*/  IMAD.HI.U32 R4, R5, R7, R4 ;  /* 0x0000000705047227 */ /* 0x000fc800078e0004 */
[----:B------:R-:W-:Y:S02]  /*0820*/  IMAD.MOV.U32 R5, RZ, RZ, R0 ;  /* 0x000000ffff057224 */ /* 0x000fe400078e0000 */
[----:B------:R-:W-:Y:S02]  /*0830*/  IMAD.MOV R0, RZ, RZ, -R6 ;  /* 0x000000ffff007224 */ /* 0x000fe400078e0a06 */
[----:B------:R-:W-:-:S04]  /*0840*/  IMAD.HI.U32 R4, R4, R5, RZ ;  /* 0x0000000504047227 */ /* 0x000fc800078e00ff */
[----:B------:R-:W-:Y:S02]  /*0850*/  IMAD R0, R4, R0, R5 ;  /* 0x0000000004007224 */ /* 0x000fe400078e0205 */
[----:B------:R-:W-:Y:S02]  /*0860*/  VIADD R5, R3, 0xffffffe ;  /* 0x0ffffffe03057836 */ /* 0x000fe40000000000 */
[----:B------:R-:W-:Y:S01]  /*0870*/  VIADD R6, R8, 0xffffffe ;  /* 0x0ffffffe08067836 */ /* 0x000fe20000000000 */
[----:B------:R-:W-:-:S03]  /*0880*/  ISETP.GT.U32.AND P1, PT, R9, R0, PT ;  /* 0x000000000900720c */ /* 0x000fc60003f24070 */
[----:B------:R-:W0:Y:S08]  /*0890*/  F2I.FTZ.U32.TRUNC.NTZ R5, R5 ;  /* 0x0000000500057305 */ /* 0x000e30000021f000 */
[----:B------:R1:W2:Y:S02]  /*08a0*/  F2I.FTZ.U32.TRUNC.NTZ R7, R6 ;  /* 0x0000000600077305 */ /* 0x0002a4000021f000 */
[----:B------:R-:W-:-:S02]  /*08b0*/  @!P1 IMAD.IADD R0, R0, 0x1, -R9 ;  /* 0x0000000100009824 */ /* 0x000fc400078e0a09 */
[----:B------:R-:W-:Y:S01]  /*08c0*/  @!P1 VIADD R4, R4, 0x1 ;  /* 0x0000000104049836 */ /* 0x000fe20000000000 */
[----:B------:R-:W-:Y:S02]  /*08d0*/  ISETP.NE.AND P1, PT, R12, RZ, PT ;  /* 0x000000ff0c00720c */ /* 0x000fe40003f25270 */
[----:B------:R-:W-:Y:S01]  /*08e0*/  ISETP.GE.U32.AND P0, PT, R0, R9, PT ;  /* 0x000000090000720c */ /* 0x000fe20003f06070 */
[----:B0-----:R-:W-:Y:S01]  /*08f0*/  IMAD.MOV R3, RZ, RZ, -R5 ;  /* 0x000000ffff037224 */ /* 0x001fe200078e0a05 */
[----:B------:R-:W-:Y:S01]  /*0900*/  LOP3.LUT R0, R11, R12, RZ, 0x3c, !PT ;  /* 0x0000000c0b007212 */ /* 0x000fe200078e3cff */
[----:B-1----:R-:W-:Y:S02]  /*0910*/  IMAD.MOV.U32 R6, RZ, RZ, RZ ;  /* 0x000000ffff067224 */ /* 0x002fe400078e00ff */
[----:B------:R-:W-:Y:S01]  /*0920*/  IMAD R3, R3, R2, RZ ;  /* 0x0000000203037224 */ /* 0x000fe200078e02ff */
[----:B------:R-:W-:Y:S01]  /*0930*/  ISETP.GE.AND P2, PT, R0, RZ, PT ;  /* 0x000000ff0000720c */ /* 0x000fe20003f46270 */
[----:B------:R-:W-:-:S02]  /*0940*/  IMAD.SHL.U32 R0, R14, 0x200000, RZ ;  /* 0x002000000e007824 */ /* 0x000fc400078e00ff */
[----:B--2---:R-:W-:-:S03]  /*0950*/  IMAD.MOV R73, RZ, RZ, -R7 ;  /* 0x000000ffff497224 */ /* 0x004fc600078e0a07 */
[----:B------:R-:W-:Y:S01]  /*0960*/  LOP3.LUT R0, R0, 0x600000, RZ, 0xc0, !PT ;  /* 0x0060000000007812 */ /* 0x000fe200078ec0ff */
[----:B------:R-:W-:Y:S02]  /*0970*/  @P0 VIADD R4, R4, 0x1 ;  /* 0x0000000104040836 */ /* 0x000fe40000000000 */
[----:B------:R-:W-:Y:S01]  /*0980*/  IMAD R73, R73, R72, RZ ;  /* 0x0000004849497224 */ /* 0x000fe200078e02ff */
[----:B------:R-:W-:Y:S01]  /*0990*/  R2UR UR10, R0 ;  /* 0x00000000000a72ca */ /* 0x000fe200000e0000 */
[----:B------:R-:W-:Y:S02]  /*09a0*/  IMAD.MOV.U32 R8, RZ, RZ, R4 ;  /* 0x000000ffff087224 */ /* 0x000fe400078e0004 */
[----:B------:R-:W-:Y:S02]  /*09b0*/  IMAD.MOV.U32 R4, RZ, RZ, RZ ;  /* 0x000000ffff047224 */ /* 0x000fe400078e00ff */
[----:B------:R-:W-:Y:S01]  /*09c0*/  @!P2 IMAD.MOV R8, RZ, RZ, -R8 ;  /* 0x000000ffff08a224 */ /* 0x000fe200078e0a08 */
[----:B------:R-:W-:Y:S01]  /*09d0*/  @!P1 LOP3.LUT R8, RZ, R12, RZ, 0x33, !PT ;  /* 0x0000000cff089212 */ /* 0x000fe200078e33ff */
[----:B------:R-:W-:-:S04]  /*09e0*/  IMAD.HI.U32 R5, R5, R3, R4 ;  /* 0x0000000305057227 */ /* 0x000fc800078e0004 */
[----:B------:R-:W-:Y:S02]  /*09f0*/  IMAD.SHL.U32 R0, R8, 0x80, RZ ;  /* 0x0000008008007824 */ /* 0x000fe400078e00ff */
[----:B------:R-:W-:-:S03]  /*0a00*/  IMAD.HI.U32 R73, R7, R73, R6 ;  /* 0x0000004907497227 */ /* 0x000fc600078e0006 */
[----:B------:R-:W-:Y:S01]  /*0a10*/  IABS R78, R0 ;  /* 0x00000000004e7213 */ /* 0x000fe20000000000 */
[C---:B------:R-:W-:Y:S02]  /*0a20*/  VIADD R15, R0.reuse, 0x1 ;  /* 0x00000001000f7836 */ /* 0x040fe40000000000 */
[C---:B------:R-:W-:Y:S02]  /*0a30*/  VIADD R14, R0.reuse, 0x2 ;  /* 0x00000002000e7836 */ /* 0x040fe40000000000 */
[----:B------:R-:W-:Y:S01]  /*0a40*/  IMAD.MOV R3, RZ, RZ, -R8 ;  /* 0x000000ffff037224 */ /* 0x000fe200078e0a08 */
[----:B------:R-:W-:Y:S01]  /*0a50*/  IABS R91, R15 ;  /* 0x0000000f005b7213 */ /* 0x000fe20000000000 */
[C---:B------:R-:W-:Y:S01]  /*0a60*/  VIADD R9, R0.reuse, 0x3 ;  /* 0x0000000300097836 */ /* 0x040fe20000000000 */
[----:B------:R-:W-:Y:S01]  /*0a70*/  IABS R109, R14 ;  /* 0x0000000e006d7213 */ /* 0x000fe20000000000 */
[C---:B------:R-:W-:Y:S01]  /*0a80*/  VIADD R18, R0.reuse, 0x4 ;  /* 0x0000000400127836 */ /* 0x040fe20000000000 */
[----:B------:R0:W-:Y:S01]  /*0a90*/  STL [R1+0x868], R15 ;  /* 0x0008680f01007387 */ /* 0x0001e20000100800 */
[----:B------:R-:W-:Y:S01]  /*0aa0*/  VIADD R17, R0, 0x5 ;  /* 0x0000000500117836 */ /* 0x000fe20000000000 */
[----:B------:R-:W-:Y:S01]  /*0ab0*/  IABS R124, R9 ;  /* 0x00000009007c7213 */ /* 0x000fe20000000000 */
[----:B------:R-:W-:Y:S01]  /*0ac0*/  IMAD R3, R12, R3, R11 ;  /* 0x000000030c037224 */ /* 0x000fe200078e020b */
[----:B------:R1:W-:Y:S01]  /*0ad0*/  STL [R1+0x864], R14 ;  /* 0x0008640e01007387 */ /* 0x0003e20000100800 */
[----:B------:R-:W-:Y:S01]  /*0ae0*/  IMAD.HI.U32 R6, R73, R91, RZ ;  /* 0x0000005b49067227 */ /* 0x000fe200078e00ff */
[----:B------:R-:W-:-:S02]  /*0af0*/  IABS R150, R18 ;  /* 0x0000001200967213 */ /* 0x000fc40000000000 */
[----:B------:R-:W-:Y:S01]  /*0b00*/  STL [R1+0x860], R9 ;  /* 0x0008600901007387 */ /* 0x000fe20000100800 */
[----:B------:R-:W-:-:S03]  /*0b10*/  IMAD.HI.U32 R7, R73, R109, RZ ;  /* 0x0000006d49077227 */ /* 0x000fc600078e00ff */
[----:B------:R-:W-:Y:S01]  /*0b20*/  STL [R1+0x870], R18 ;  /* 0x0008701201007387 */ /* 0x000fe20000100800 */
[C---:B0-----:R-:W-:Y:S02]  /*0b30*/  VIADD R15, R0.reuse, 0x6 ;  /* 0x00000006000f7836 */ /* 0x041fe40000000000 */
[----:B-1----:R-:W-:Y:S01]  /*0b40*/  VIADD R14, R0, 0x7 ;  /* 0x00000007000e7836 */ /* 0x002fe20000000000 */
[----:B------:R-:W-:Y:S01]  /*0b50*/  STL [R1+0x86c], R17 ;  /* 0x00086c1101007387 */ /* 0x000fe20000100800 */
[----:B------:R-:W-:Y:S01]  /*0b60*/  IMAD.IADD R3, R10, 0x1, R3 ;  /* 0x000000010a037824 */ /* 0x000fe200078e0203 */
[----:B------:R-:W-:Y:S01]  /*0b70*/  IABS R10, R17 ;  /* 0x00000011000a7213 */ /* 0x000fe20000000000 */
[----:B------:R-:W-:Y:S01]  /*0b80*/  IMAD.MOV R6, RZ, RZ, -R6 ;  /* 0x000000ffff067224 */ /* 0x000fe200078e0a06 */
[----:B------:R-:W-:Y:S01]  /*0b90*/  STL [R1+0x874], R15 ;  /* 0x0008740f01007387 */ /* 0x000fe20000100800 */
[----:B------:R-:W-:Y:S01]  /*0ba0*/  IMAD.MOV R7, RZ, RZ, -R7 ;  /* 0x000000ffff077224 */ /* 0x000fe200078e0a07 */
[----:B------:R-:W-:Y:S01]  /*0bb0*/  IABS R12, R15 ;  /* 0x0000000f000c7213 */ /* 0x000fe20000000000 */
[----:B------:R-:W-:Y:S01]  /*0bc0*/  IMAD.HI.U32 R8, R73, R124, RZ ;  /* 0x0000007c49087227 */ /* 0x000fe200078e00ff */
[----:B------:R0:W-:Y:S01]  /*0bd0*/  STL [R1+0x878], R14 ;  /* 0x0008780e01007387 */ /* 0x0001e20000100800 */
[----:B------:R-:W-:Y:S01]  /*0be0*/  LEA R3, R3, UR4, 0x9 ;  /* 0x0000000403037c11 */ /* 0x000fe2000f8e48ff */
[----:B------:R-:W1:Y:S01]  /*0bf0*/  LDCU UR4, c[0x0][0x3a4] ;  /* 0x00007480ff0477ac */ /* 0x000e620008000800 */
[----:B------:R-:W-:-:S02]  /*0c00*/  VIADD R13, R0, 0x8 ;  /* 0x00000008000d7836 */ /* 0x000fc40000000000 */
[C---:B------:R-:W-:Y:S02]  /*0c10*/  IMAD R91, R72.reuse, R6, R91 ;  /* 0x00000006485b7224 */ /* 0x040fe400078e025b */
[C---:B------:R-:W-:Y:S01]  /*0c20*/  IMAD.HI.U32 R4, R73.reuse, R78, RZ ;  /* 0x0000004e49047227 */ /* 0x040fe200078e00ff */
[----:B------:R2:W-:Y:S01]  /*0c30*/  STL [R1+0x87c], R13 ;  /* 0x00087c0d01007387 */ /* 0x0005e20000100800 */
[----:B------:R-:W-:Y:S02]  /*0c40*/  IABS R77, R13 ;  /* 0x0000000d004d7213 */ /* 0x000fe40000000000 */
[----:B0-----:R-:W-:Y:S01]  /*0c50*/  IABS R14, R14 ;  /* 0x0000000e000e7213 */ /* 0x001fe20000000000 */
[----:B------:R-:W-:Y:S02]  /*0c60*/  IMAD R109, R72, R7, R109 ;  /* 0x00000007486d7224 */ /* 0x000fe400078e026d */
[----:B------:R-:W-:-:S04]  /*0c70*/  IMAD.HI.U32 R6, R73, R10, RZ ;  /* 0x0000000a49067227 */ /* 0x000fc800078e00ff */
[----:B------:R-:W-:Y:S02]  /*0c80*/  IMAD.MOV R11, RZ, RZ, -R8 ;  /* 0x000000ffff0b7224 */ /* 0x000fe400078e0a08 */
[----:B------:R-:W-:-:S04]  /*0c90*/  IMAD.HI.U32 R7, R73, R12, RZ ;  /* 0x0000000c49077227 */ /* 0x000fc800078e00ff */
[----:B------:R-:W-:-:S04]  /*0ca0*/  IMAD.HI.U32 R8, R73, R14, RZ ;  /* 0x0000000e49087227 */ /* 0x000fc800078e00ff */
[----:B------:R-:W-:Y:S02]  /*0cb0*/  IMAD.MOV R9, RZ, RZ, -R4 ;  /* 0x000000ffff097224 */ /* 0x000fe400078e0a04 */
[----:B--2---:R-:W-:Y:S02]  /*0cc0*/  IMAD.MOV R13, RZ, RZ, -R6 ;  /* 0x000000ffff0d7224 */ /* 0x004fe400078e0a06 */
[----:B------:R-:W-:-:S04]  /*0cd0*/  IMAD.HI.U32 R4, R73, R150, RZ ;  /* 0x0000009649047227 */ /* 0x000fc800078e00ff */
[----:B------:R-:W-:Y:S02]  /*0ce0*/  IMAD.MOV R7, RZ, RZ, -R7 ;  /* 0x000000ffff077224 */ /* 0x000fe400078e0a07 */
[----:B------:R-:W-:Y:S02]  /*0cf0*/  IMAD.MOV R15, RZ, RZ, -R8 ;  /* 0x000000ffff0f7224 */ /* 0x000fe400078e0a08 */
[C---:B------:R-:W-:Y:S02]  /*0d00*/  IMAD R124, R72.reuse, R11, R124 ;  /* 0x0000000b487c7224 */ /* 0x040fe400078e027c */
[C---:B------:R-:W-:Y:S02]  /*0d10*/  IMAD R8, R72.reuse, R13, R10 ;  /* 0x0000000d48087224 */ /* 0x040fe400078e020a */
[----:B------:R-:W-:Y:S02]  /*0d20*/  IMAD.MOV R11, RZ, RZ, -R4 ;  /* 0x000000ffff0b7224 */ /* 0x000fe400078e0a04 */
[C---:B------:R-:W-:Y:S01]  /*0d30*/  IMAD R6, R72.reuse, R7, R12 ;  /* 0x0000000748067224 */ /* 0x040fe200078e020c */
[----:B------:R0:W-:Y:S01]  /*0d40*/  STL [R1+0x48], R8 ;  /* 0x0000480801007387 */ /* 0x0001e20000100800 */
[----:B------:R-:W-:-:S02]  /*0d50*/  IMAD R4, R72, R15, R14 ;  /* 0x0000000f48047224 */ /* 0x000fc400078e020e */
[----:B------:R-:W-:Y:S01]  /*0d60*/  VIADD R10, R0, 0x9 ;  /* 0x00000009000a7836 */ /* 0x000fe20000000000 */
[----:B------:R2:W-:Y:S01]  /*0d70*/  STL [R1+0x114], R6 ;  /* 0x0001140601007387 */ /* 0x0005e20000100800 */
[----:B------:R-:W-:Y:S02]  /*0d80*/  IMAD R78, R72, R9, R78 ;  /* 0x00000009484e7224 */ /* 0x000fe400078e024e */
[----:B------:R-:W-:Y:S01]  /*0d90*/  IMAD.HI.U32 R9, R73, R77, RZ ;  /* 0x0000004d49097227 */ /* 0x000fe200078e00ff */
[----:B------:R3:W-:Y:S01]  /*0da0*/  STL [R1+0x238], R4 ;  /* 0x0002380401007387 */ /* 0x0007e20000100800 */
[----:B------:R-:W-:Y:S02]  /*0db0*/  IABS R92, R10 ;  /* 0x0000000a005c7213 */ /* 0x000fe40000000000 */
[C---:B0-----:R-:W-:Y:S01]  /*0dc0*/  VIADD R8, R0.reuse, 0xa ;  /* 0x0000000a00087836 */ /* 0x041fe20000000000 */
[----:B------:R0:W-:Y:S01]  /*0dd0*/  STL [R1+0x880], R10 ;  /* 0x0008800a01007387 */ /* 0x0001e20000100800 */
[----:B------:R-:W-:-:S02]  /*0de0*/  VIADD R7, R0, 0xb ;  /* 0x0000000b00077836 */ /* 0x000fc40000000000 */
[C---:B--2---:R-:W-:Y:S01]  /*0df0*/  VIADD R6, R0.reuse, 0xc ;  /* 0x0000000c00067836 */ /* 0x044fe20000000000 */
[----:B------:R2:W-:Y:S01]  /*0e00*/  STL [R1+0x884], R8 ;  /* 0x0008840801007387 */ /* 0x0005e20000100800 */
[----:B------:R-:W-:Y:S01]  /*0e10*/  IMAD.MOV R9, RZ, RZ, -R9 ;  /* 0x000000ffff097224 */ /* 0x000fe200078e0a09 */
[----:B------:R-:W-:Y:S01]  /*0e20*/  IABS R125, R7 ;  /* 0x00000007007d7213 */ /* 0x000fe20000000000 */
[----:B---3--:R-:W-:Y:S01]  /*0e30*/  VIADD R4, R0, 0xd ;  /* 0x0000000d00047836 */ /* 0x008fe20000000000 */
[----:B------:R-:W-:Y:S01]  /*0e40*/  IABS R149, R6 ;  /* 0x0000000600957213 */ /* 0x000fe20000000000 */
[----:B------:R3:W-:Y:S01]  /*0e50*/  STL [R1+0x888], R7 ;  /* 0x0008880701007387 */ /* 0x0007e20000100800 */
[C---:B------:R-:W-:Y:S01]  /*0e60*/  IMAD R77, R72.reuse, R9, R77 ;  /* 0x00000009484d7224 */ /* 0x040fe200078e024d */
[----:B------:R-:W-:Y:S01]  /*0e70*/  IABS R108, R8 ;  /* 0x00000008006c7213 */ /* 0x000fe20000000000 */
[----:B------:R-:W-:Y:S01]  /*0e80*/  IMAD R150, R72, R11, R150 ;  /* 0x0000000b48967224 */ /* 0x000fe200078e0296 */
[----:B0-----:R-:W-:Y:S01]  /*0e90*/  IABS R10, R4 ;  /* 0x00000004000a7213 */ /* 0x001fe20000000000 */
[----:B------:R-:W-:Y:S01]  /*0ea0*/  STL [R1+0x890], R6 ;  /* 0x0008900601007387 */ /* 0x000fe20000100800 */
[----:B--2---:R-:W-:-:S03]  /*0eb0*/  IMAD.HI.U32 R8, R73, R149, RZ ;  /* 0x0000009549087227 */ /* 0x004fc600078e00ff */
[----:B------:R0:W-:Y:S01]  /*0ec0*/  STL [R1+0x8a4], R4 ;  /* 0x0008a40401007387 */ /* 0x0001e20000100800 */
[----:B------:R-:W-:-:S04]  /*0ed0*/  IMAD.HI.U32 R9, R73, R10, RZ ;  /* 0x0000000a49097227 */ /* 0x000fc800078e00ff */
[----:B---3--:R-:W-:-:S04]  /*0ee0*/  IMAD.HI.U32 R7, R73, R125, RZ ;  /* 0x0000007d49077227 */ /* 0x008fc800078e00ff */
[----:B------:R-:W-:Y:S02]  /*0ef0*/  IMAD.MOV R9, RZ, RZ, -R9 ;  /* 0x000000ffff097224 */ /* 0x000fe400078e0a09 */
[----:B0-----:R-:W-:-:S04]  /*0f00*/  IMAD.HI.U32 R4, R73, R92, RZ ;  /* 0x0000005c49047227 */ /* 0x001fc800078e00ff */
[----:B------:R-:W-:Y:S02]  /*0f10*/  IMAD.MOV R11, RZ, RZ, -R4 ;  /* 0x000000ffff0b7224 */ /* 0x000fe400078e0a04 */
[----:B------:R-:W-:Y:S02]  /*0f20*/  IMAD.MOV R8, RZ, RZ, -R8 ;  /* 0x000000ffff087224 */ /* 0x000fe400078e0a08 */
[----:B------:R-:W-:Y:S02]  /*0f30*/  IMAD.MOV R7, RZ, RZ, -R7 ;  /* 0x000000ffff077224 */ /* 0x000fe400078e0a07 */
[----:B------:R-:W-:-:S04]  /*0f40*/  IMAD.HI.U32 R6, R73, R108, RZ ;  /* 0x0000006c49067227 */ /* 0x000fc800078e00ff */
[C---:B------:R-:W-:Y:S02]  /*0f50*/  IMAD R4, R72.reuse, R9, R10 ;  /* 0x0000000948047224 */ /* 0x040fe400078e020a */
[C---:B------:R-:W-:Y:S02]  /*0f60*/  IMAD R92, R72.reuse, R11, R92 ;  /* 0x0000000b485c7224 */ /* 0x040fe400078e025c */
[----:B------:R-:W-:Y:S01]  /*0f70*/  IMAD R149, R72, R8, R149 ;  /* 0x0000000848957224 */ /* 0x000fe200078e0295 */
[----:B------:R0:W-:Y:S01]  /*0f80*/  STL [R1+0x4c], R4 ;  /* 0x00004c0401007387 */ /* 0x0001e20000100800 */
[----:B------:R-:W-:Y:S02]  /*0f90*/  VIADD R11, R0, 0xe ;  /* 0x0000000e000b7836 */ /* 0x000fe40000000000 */
[----:B------:R-:W-:Y:S02]  /*0fa0*/  IMAD R125, R72, R7, R125 ;  /* 0x00000007487d7224 */ /* 0x000fe400078e027d */
[C---:B------:R-:W-:Y:S01]  /*0fb0*/  VIADD R8, R0.reuse, 0xf ;  /* 0x0000000f00087836 */ /* 0x040fe20000000000 */
[----:B------:R-:W-:Y:S01]  /*0fc0*/  STL [R1+0x8b0], R11 ;  /* 0x0008b00b01007387 */ /* 0x000fe20000100800 */
[----:B------:R-:W-:Y:S01]  /*0fd0*/  IMAD.MOV R13, RZ, RZ, -R6 ;  /* 0x000000ffff0d7224 */ /* 0x000fe200078e0a06 */
[----:B------:R-:W-:Y:S01]  /*0fe0*/  IABS R10, R11 ;  /* 0x0000000b000a7213 */ /* 0x000fe20000000000 */
[C---:B------:R-:W-:Y:S01]  /*0ff0*/  VIADD R7, R0.reuse, 0x10 ;  /* 0x0000001000077836 */ /* 0x040fe20000000000 */
[----:B------:R2:W-:Y:S01]  /*1000*/  STL [R1+0x8c4], R8 ;  /* 0x0008c40801007387 */ /* 0x0005e20000100800 */
[C---:B------:R-:W-:Y:S01]  /*1010*/  VIADD R6, R0.reuse, 0x11 ;  /* 0x0000001100067836 */ /* 0x040fe20000000000 */
[----:B------:R-:W-:Y:S01]  /*1020*/  IABS R12, R8 ;  /* 0x00000008000c7213 */ /* 0x000fe20000000000 */
[----:B0-----:R-:W-:Y:S01]  /*1030*/  VIADD R4, R0, 0x12 ;  /* 0x0000001200047836 */ /* 0x001fe20000000000 */
[----:B------:R0:W-:Y:S01]  /*1040*/  STL [R1+0x8d0], R7 ;  /* 0x0008d00701007387 */ /* 0x0001e20000100800 */
[----:B------:R-:W-:Y:S01]  /*1050*/  IMAD R108, R72, R13, R108 ;  /* 0x0000000d486c7224 */ /* 0x000fe200078e026c */
[----:B------:R-:W-:Y:S01]  /*1060*/  IABS R93, R6 ;  /* 0x00000006005d7213 */ /* 0x000fe20000000000 */
[C---:B------:R-:W-:Y:S01]  /*1070*/  VIADD R14, R0.reuse, 0x13 ;  /* 0x00000013000e7836 */ /* 0x040fe20000000000 */
[----:B------:R3:W-:Y:S01]  /*1080*/  STL [R1+0x8e4], R6 ;  /* 0x0008e40601007387 */ /* 0x0007e20000100800 */
[----:B------:R-:W-:Y:S01]  /*1090*/  IABS R107, R4 ;  /* 0x00000004006b7213 */ /* 0x000fe20000000000 */
[----:B------:R-:W-:Y:S01]  /*10a0*/  VIADD R17, R0, 0x30 ;  /* 0x0000003000117836 */ /* 0x000fe20000000000 */
[----:B------:R-:W-:Y:S01]  /*10b0*/  IABS R76, R7 ;  /* 0x00000007004c7213 */ /* 0x000fe20000000000 */
[----:B------:R5:W-:Y:S01]  /*10c0*/  STL [R1+0x8e0], R4 ;  /* 0x0008e00401007387 */ /* 0x000be20000100800 */
[----:B--2---:R-:W-:Y:S01]  /*10d0*/  IMAD.HI.U32 R8, R73, R93, RZ ;  /* 0x0000005d49087227 */ /* 0x004fe200078e00ff */
[----:B------:R-:W-:-:S02]  /*10e0*/  IABS R126, R14 ;  /* 0x0000000e007e7213 */ /* 0x000fc40000000000 */
[----:B------:R-:W-:Y:S01]  /*10f0*/  IABS R82, R17 ;  /* 0x0000001100527213 */ /* 0x000fe20000000000 */
[----:B0-----:R-:W-:-:S04]  /*1100*/  IMAD.HI.U32 R7, R73, R76, RZ ;  /* 0x0000004c49077227 */ /* 0x001fc800078e00ff */
[----:B---3--:R-:W-:-:S04]  /*1110*/  IMAD.HI.U32 R6, R73, R12, RZ ;  /* 0x0000000c49067227 */ /* 0x008fc800078e00ff */
[----:B-----5:R-:W-:-:S04]  /*1120*/  IMAD.HI.U32 R4, R73, R10, RZ ;  /* 0x0000000a49047227 */ /* 0x020fc800078e00ff */
[----:B------:R-:W-:Y:S02]  /*1130*/  IMAD.MOV R11, RZ, RZ, -R4 ;  /* 0x000000ffff0b7224 */ /* 0x000fe400078e0a04 */
[----:B------:R-:W-:Y:S02]  /*1140*/  IMAD.MOV R13, RZ, RZ, -R6 ;  /* 0x000000ffff0d7224 */ /* 0x000fe400078e0a06 */
[C---:B------:R-:W-:Y:S02]  /*1150*/  IMAD R6, R72.reuse, R11, R10 ;  /* 0x0000000b48067224 */ /* 0x040fe400078e020a */
[----:B------:R-:W-:Y:S02]  /*1160*/  IMAD R4, R72, R13, R12 ;  /* 0x0000000d48047224 */ /* 0x000fe400078e020c */
[C---:B------:R-:W-:Y:S01]  /*1170*/  VIADD R11, R0.reuse, 0x14 ;  /* 0x00000014000b7836 */ /* 0x040fe20000000000 */
[----:B------:R0:W-:Y:S01]  /*1180*/  STL [R1+0x120], R6 ;  /* 0x0001200601007387 */ /* 0x0001e20000100800 */
[----:B------:R-:W-:-:S02]  /*1190*/  VIADD R10, R0, 0x15 ;  /* 0x00000015000a7836 */ /* 0x000fc40000000000 */
[----:B------:R-:W-:Y:S01]  /*11a0*/  IMAD.HI.U32 R9, R73, R107, RZ ;  /* 0x0000006b49097227 */ /* 0x000fe200078e00ff */
[----:B------:R2:W-:Y:S01]  /*11b0*/  STL [R1+0x234], R4 ;  /* 0x0002340401007387 */ /* 0x0005e20000100800 */
[----:B------:R-:W-:Y:S02]  /*11c0*/  IABS R140, R11 ;  /* 0x0000000b008c7213 */ /* 0x000fe40000000000 */
[----:B------:R-:W-:Y:S01]  /*11d0*/  IMAD.MOV R7, RZ, RZ, -R7 ;  /* 0x000000ffff077224 */ /* 0x000fe200078e0a07 */
[----:B------:R3:W-:Y:S01]  /*11e0*/  STL [R1+0x8dc], R14 ;  /* 0x0008dc0e01007387 */ /* 0x0007e20000100800 */
[----:B------:R-:W-:Y:S02]  /*11f0*/  IMAD.MOV R8, RZ, RZ, -R8 ;  /* 0x000000ffff087224 */ /* 0x000fe400078e0a08 */
[----:B0-----:R-:W-:Y:S01]  /*1200*/  VIADD R6, R0, 0x16 ;  /* 0x0000001600067836 */ /* 0x001fe20000000000 */
[----:B------:R-:W-:Y:S01]  /*1210*/  STL [R1+0x8d8], R11 ;  /* 0x0008d80b01007387 */ /* 0x000fe20000100800 */
[----:B------:R-:W-:-:S02]  /*1220*/  IMAD.MOV R9, RZ, RZ, -R9 ;  /* 0x000000ffff097224 */ /* 0x000fc400078e0a09 */
[----:B--2---:R-:W-:Y:S01]  /*1230*/  VIADD R4, R0, 0x17 ;  /* 0x0000001700047836 */ /* 0x004fe20000000000 */
[----:B------:R0:W-:Y:S01]  /*1240*/  STL [R1+0x8d4], R10 ;  /* 0x0008d40a01007387 */ /* 0x0001e20000100800 */
[----:B------:R-:W-:Y:S01]  /*1250*/  IABS R12, R6 ;  /* 0x00000006000c7213 */ /* 0x000fe20000000000 */
[C---:B------:R-:W-:Y:S02]  /*1260*/  IMAD R76, R72.reuse, R7, R76 ;  /* 0x00000007484c7224 */ /* 0x040fe400078e024c */
[----:B---3--:R-:W-:Y:S01]  /*1270*/  IABS R14, R4 ;  /* 0x00000004000e7213 */ /* 0x008fe20000000000 */
[C---:B------:R-:W-:Y:S01]  /*1280*/  IMAD R93, R72.reuse, R8, R93 ;  /* 0x00000008485d7224 */ /* 0x040fe200078e025d */
[----:B------:R2:W-:Y:S01]  /*1290*/  STL [R1+0x8cc], R6 ;  /* 0x0008cc0601007387 */ /* 0x0005e20000100800 */
[----:B------:R-:W-:Y:S02]  /*12a0*/  IMAD R107, R72, R9, R107 ;  /* 0x00000009486b7224 */ /* 0x000fe400078e026b */
[C---:B------:R-:W-:Y:S01]  /*12b0*/  IMAD.HI.U32 R8, R73.reuse, R12, RZ ;  /* 0x0000000c49087227 */ /* 0x040fe200078e00ff */
[----:B0-----:R-:W-:Y:S01]  /*12c0*/  IABS R10, R10 ;  /* 0x0000000a000a7213 */ /* 0x001fe20000000000 */
[----:B------:R0:W-:Y:S02]  /*12d0*/  STL [R1+0x8e8], R4 ;  /* 0x0008e80401007387 */ /* 0x0001e40000100800 */
[----:B------:R-:W-:-:S04]  /*12e0*/  IMAD.HI.U32 R9, R73, R14, RZ ;  /* 0x0000000e49097227 */ /* 0x000fc800078e00ff */
[----:B------:R-:W-:-:S04]  /*12f0*/  IMAD.HI.U32 R7, R73, R10, RZ ;  /* 0x0000000a49077227 */ /* 0x000fc800078e00ff */
[----:B--2---:R-:W-:-:S04]  /*1300*/  IMAD.HI.U32 R6, R73, R140, RZ ;  /* 0x0000008c49067227 */ /* 0x004fc800078e00ff */
[----:B------:R-:W-:Y:S02]  /*1310*/  IMAD.MOV R7, RZ, RZ, -R7 ;  /* 0x000000ffff077224 */ /* 0x000fe400078e0a07 */
[----:B0-----:R-:W-:-:S04]  /*1320*/  IMAD.HI.U32 R4, R73, R126, RZ ;  /* 0x0000007e49047227 */ /* 0x001fc800078e00ff */
[----:B------:R-:W-:Y:S02]  /*1330*/  IMAD.MOV R15, RZ, RZ, -R8 ;  /* 0x000000ffff0f7224 */ /* 0x000fe400078e0a08 */
[----:B------:R-:W-:Y:S02]  /*1340*/  IMAD.MOV R9, RZ, RZ, -R9 ;  /* 0x000000ffff097224 */ /* 0x000fe400078e0a09 */
[----:B------:R-:W-:Y:S02]  /*1350*/  IMAD.MOV R13, RZ, RZ, -R6 ;  /* 0x000000ffff0d7224 */ /* 0x000fe400078e0a06 */
[C---:B------:R-:W-:Y:S02]  /*1360*/  IMAD R7, R72.reuse, R7, R10 ;  /* 0x0000000748077224 */ /* 0x040fe400078e020a */
[----:B------:R-:W-:Y:S02]  /*1370*/  IMAD.MOV R11, RZ, RZ, -R4 ;  /* 0x000000ffff0b7224 */ /* 0x000fe400078e0a04 */
[C---:B------:R-:W-:Y:S01]  /*1380*/  IMAD R6, R72.reuse, R15, R12 ;  /* 0x0000000f48067224 */ /* 0x040fe200078e020c */
[----:B------:R0:W-:Y:S01]  /*1390*/  STL [R1+0x50], R7 ;  /* 0x0000500701007387 */ /* 0x0001e20000100800 */
[----:B------:R-:W-:-:S02]  /*13a0*/  IMAD R4, R72, R9, R14 ;  /* 0x0000000948047224 */ /* 0x000fc400078e020e */
[C---:B------:R-:W-:Y:S01]  /*13b0*/  VIADD R10, R0.reuse, 0x18 ;  /* 0x00000018000a7836 */ /* 0x040fe20000000000 */
[----:B------:R2:W-:Y:S01]  /*13c0*/  STL [R1+0x11c], R6 ;  /* 0x00011c0601007387 */ /* 0x0005e20000100800 */
[C---:B------:R-:W-:Y:S02]  /*13d0*/  VIADD R8, R0.reuse, 0x19 ;  /* 0x0000001900087836 */ /* 0x040fe40000000000 */
[C---:B------:R-:W-:Y:S01]  /*13e0*/  VIADD R12, R0.reuse, 0x1e ;  /* 0x0000001e000c7836 */ /* 0x040fe20000000000 */
[----:B------:R3:W-:Y:S01]  /*13f0*/  STL [R1+0x274], R4 ;  /* 0x0002740401007387 */ /* 0x0007e20000100800 */
[----:B------:R-:W-:Y:S01]  /*1400*/  IABS R79, R10 ;  /* 0x0000000a004f7213 */ /* 0x000fe20000000000 */
[C---:B0-----:R-:W-:Y:S01]  /*1410*/  VIADD R7, R0.reuse, 0x1a ;  /* 0x0000001a00077836 */ /* 0x041fe20000000000 */
[----:B------:R-:W-:Y:S01]  /*1420*/  IABS R94, R8 ;  /* 0x00000008005e7213 */ /* 0x000fe20000000000 */
[----:B------:R0:W-:Y:S01]  /*1430*/  STL [R1+0x8c8], R10 ;  /* 0x0008c80a01007387 */ /* 0x0001e20000100800 */
[----:B------:R-:W-:-:S02]  /*1440*/  VIADD R14, R0, 0x1f ;  /* 0x0000001f000e7836 */ /* 0x000fc40000000000 */
[C---:B--2---:R-:W-:Y:S01]  /*1450*/  VIADD R6, R0.reuse, 0x1b ;  /* 0x0000001b00067836 */ /* 0x044fe20000000000 */
[----:B------:R-:W-:Y:S01]  /*1460*/  STL [R1+0x8ec], R8 ;  /* 0x0008ec0801007387 */ /* 0x000fe20000100800 */
[----:B------:R-:W-:Y:S01]  /*1470*/  IABS R110, R7 ;  /* 0x00000007006e7213 */ /* 0x000fe20000000000 */
[C---:B---3--:R-:W-:Y:S02]  /*1480*/  VIADD R4, R0.reuse, 0x1c ;  /* 0x0000001c00047836 */ /* 0x048fe40000000000 */
[----:B------:R2:W-:Y:S01]  /*1490*/  STL [R1+0x8f4], R7 ;  /* 0x0008f40701007387 */ /* 0x0005e20000100800 */
[----:B------:R-:W-:Y:S01]  /*14a0*/  IABS R127, R6 ;  /* 0x00000006007f7213 */ /* 0x000fe20000000000 */
[----:B0-----:R-:W-:Y:S01]  /*14b0*/  VIADD R10, R0, 0x1d ;  /* 0x0000001d000a7836 */ /* 0x001fe20000000000 */
[----:B------:R-:W-:Y:S01]  /*14c0*/  IABS R151, R4 ;  /* 0x0000000400977213 */ /* 0x000fe20000000000 */
[----:B------:R0:W-:Y:S01]  /*14d0*/  STL [R1+0x900], R6 ;  /* 0x0009000601007387 */ /* 0x0001e20000100800 */
[----:B------:R-:W-:-:S02]  /*14e0*/  IMAD R126, R72, R11, R126 ;  /* 0x0000000b487e7224 */ /* 0x000fc400078e027e */
[----:B------:R-:W-:Y:S01]  /*14f0*/  IMAD R140, R72, R13, R140 ;  /* 0x0000000d488c7224 */ /* 0x000fe200078e028c */
[----:B------:R3:W-:Y:S01]  /*1500*/  STL [R1+0x8fc], R4 ;  /* 0x0008fc0401007387 */ /* 0x0007e20000100800 */
[----:B------:R-:W-:Y:S02]  /*1510*/  VIADD R15, R0, 0x20 ;  /* 0x00000020000f7836 */ /* 0x000fe40000000000 */
[C---:B--2---:R-:W-:Y:S01]  /*1520*/  IMAD.HI.U32 R7, R73.reuse, R110, RZ ;  /* 0x0000006e49077227 */ /* 0x044fe200078e00ff */
[----:B------:R2:W-:Y:S02]  /*1530*/  STL [R1+0x90c], R10 ;  /* 0x00090c0a01007387 */ /* 0x0005e40000100800 */
[----:B------:R-:W-:Y:S01]  /*1540*/  IABS R81, R15 ;  /* 0x0000000f00517213 */ /* 0x000fe20000000000 */
[C---:B0-----:R-:W-:Y:S01]  /*1550*/  IMAD.HI.U32 R6, R73.reuse, R94, RZ ;  /* 0x0000005e49067227 */ /* 0x041fe200078e00ff */
[----:B------:R0:W-:Y:S03]  /*1560*/  STL [R1+0x908], R12 ;  /* 0x0009080c01007387 */ /* 0x0001e60000100800 */
[----:B---3--:R-:W-:Y:S01]  /*1570*/  IMAD.HI.U32 R4, R73, R79, RZ ;  /* 0x0000004f49047227 */ /* 0x008fe200078e00ff */
[----:B------:R3:W-:Y:S01]  /*1580*/  STL [R1+0x910], R14 ;  /* 0x0009100e01007387 */ /* 0x0007e20000100800 */
[----:B--2---:R-:W-:-:S02]  /*1590*/  IABS R10, R10 ;  /* 0x0000000a000a7213 */ /* 0x004fc40000000000 */
[----:B------:R-:W-:Y:S01]  /*15a0*/  IMAD.MOV R4, RZ, RZ, -R4 ;  /* 0x000000ffff047224 */ /* 0x000fe200078e0a04 */
[----:B------:R-:W-:Y:S01]  /*15b0*/  STL [R1+0x918], R15 ;  /* 0x0009180f01007387 */ /* 0x000fe20000100800 */
[----:B------:R-:W-:Y:S01]  /*15c0*/  IMAD.MOV R7, RZ, RZ, -R7 ;  /* 0x000000ffff077224 */ /* 0x000fe200078e0a07 */
[----:B0-----:R-:W-:Y:S01]  /*15d0*/  IABS R12, R12 ;  /* 0x0000000c000c7213 */ /* 0x001fe20000000000 */
[----:B------:R-:W-:Y:S02]  /*15e0*/  IMAD.MOV R11, RZ, RZ, -R6 ;  /* 0x000000ffff0b7224 */ /* 0x000fe400078e0a06 */
[----:B------:R-:W-:Y:S01]  /*15f0*/  IMAD R79, R72, R4, R79 ;  /* 0x00000004484f7224 */ /* 0x000fe200078e024f */
[----:B---3--:R-:W-:Y:S01]  /*1600*/  IABS R14, R14 ;  /* 0x0000000e000e7213 */ /* 0x008fe20000000000 */
[----:B------:R-:W-:Y:S02]  /*1610*/  VIADD R13, R0, 0x21 ;  /* 0x00000021000d7836 */ /* 0x000fe40000000000 */
[----:B------:R-:W-:-:S03]  /*1620*/  IMAD.HI.U32 R4, R73, R10, RZ ;  /* 0x0000000a49047227 */ /* 0x000fc600078e00ff */
[----:B------:R0:W-:Y:S01]  /*1630*/  STL [R1+0x924], R13 ;  /* 0x0009240d01007387 */ /* 0x0001e20000100800 */
[----:B------:R-:W-:Y:S01]  /*1640*/  IMAD R110, R72, R7, R110 ;  /* 0x00000007486e7224 */ /* 0x000fe200078e026e */
[----:B------:R-:W-:Y:S01]  /*1650*/  IABS R95, R13 ;  /* 0x0000000d005f7213 */ /* 0x000fe20000000000 */
[----:B------:R-:W-:-:S04]  /*1660*/  IMAD.HI.U32 R6, R73, R12, RZ ;  /* 0x0000000c49067227 */ /* 0x000fc800078e00ff */
[----:B------:R-:W-:-:S04]  /*1670*/  IMAD.HI.U32 R7, R73, R14, RZ ;  /* 0x0000000e49077227 */ /* 0x000fc800078e00ff */
[----:B------:R-:W-:Y:S02]  /*1680*/  IMAD R94, R72, R11, R94 ;  /* 0x0000000b485e7224 */ /* 0x000fe400078e025e */
[----:B------:R-:W-:Y:S02]  /*1690*/  IMAD.MOV R11, RZ, RZ, -R4 ;  /* 0x000000ffff0b7224 */ /* 0x000fe400078e0a04 */
[----:B0-----:R-:W-:Y:S02]  /*16a0*/  IMAD.MOV R13, RZ, RZ, -R6 ;  /* 0x000000ffff0d7224 */ /* 0x001fe400078e0a06 */
[----:B------:R-:W-:Y:S02]  /*16b0*/  IMAD.MOV R7, RZ, RZ, -R7 ;  /* 0x000000ffff077224 */ /* 0x000fe400078e0a07 */
[----:B------:R-:W-:-:S04]  /*16c0*/  IMAD.HI.U32 R8, R73, R127, RZ ;  /* 0x0000007f49087227 */ /* 0x000fc800078e00ff */
[----:B------:R-:W-:-:S04]  /*16d0*/  IMAD.HI.U32 R9, R73, R151, RZ ;  /* 0x0000009749097227 */ /* 0x000fc800078e00ff */
[C---:B------:R-:W-:Y:S02]  /*16e0*/  IMAD R10, R72.reuse, R11, R10 ;  /* 0x0000000b480a7224 */ /* 0x040fe400078e020a */
[C---:B------:R-:W-:Y:S02]  /*16f0*/  IMAD R6, R72.reuse, R13, R12 ;  /* 0x0000000d48067224 */ /* 0x040fe400078e020c */
[----:B------:R-:W-:Y:S01]  /*1700*/  IMAD R4, R72, R7, R14 ;  /* 0x0000000748047224 */ /* 0x000fe200078e020e */
[----:B------:R0:W-:Y:S01]  /*1710*/  STL [R1+0x58], R10 ;  /* 0x0000580a01007387 */ /* 0x0001e20000100800 */
[----:B------:R-:W-:Y:S02]  /*1720*/  IMAD.MOV R8, RZ, RZ, -R8 ;  /* 0x000000ffff087224 */ /* 0x000fe400078e0a08 */
[----:B------:R-:W-:Y:S01]  /*1730*/  IMAD.MOV R9, RZ, RZ, -R9 ;  /* 0x000000ffff097224 */ /* 0x000fe200078e0a09 */
[----:B------:R2:W-:Y:S01]  /*1740*/  STL [R1+0x118], R6 ;  /* 0x0001180601007387 */ /* 0x0005e20000100800 */
[----:B------:R-:W-:-:S02]  /*1750*/  VIADD R12, R0, 0x22 ;  /* 0x00000022000c7836 */ /* 0x000fc40000000000 */
[----:B------:R-:W-:Y:S01]  /*1760*/  VIADD R11, R0, 0x23 ;  /* 0x00000023000b7836 */ /* 0x000fe20000000000 */
[----:B------:R3:W-:Y:S01]  /*1770*/  STL [R1+0x278], R4 ;  /* 0x0002780401007387 */ /* 0x0007e20000100800 */
[----:B------:R-:W-:Y:S01]  /*1780*/  IMAD R127, R72, R8, R127 ;  /* 0x00000008487f7224 */ /* 0x000fe200078e027f */
[----:B------:R-:W-:Y:S01]  /*1790*/  IABS R112, R12 ;  /* 0x0000000c00707213 */ /* 0x000fe20000000000 */
[----:B0-----:R-:W-:Y:S01]  /*17a0*/  VIADD R10, R0, 0x24 ;  /* 0x00000024000a7836 */ /* 0x001fe20000000000 */
[----:B------:R0:W-:Y:S01]  /*17b0*/  STL [R1+0x920], R12 ;  /* 0x0009200c01007387 */ /* 0x0001e20000100800 */
[----:B------:R-:W-:Y:S01]  /*17c0*/  IMAD R151, R72, R9, R151 ;  /* 0x0000000948977224 */ /* 0x000fe200078e0297 */
[----:B------:R-:W-:Y:S01]  /*17d0*/  IABS R128, R11 ;  /* 0x0000000b00807213 */ /* 0x000fe20000000000 */
[----:B--2---:R-:W-:Y:S01]  /*17e0*/  VIADD R6, R0, 0x25 ;  /* 0x0000002500067836 */ /* 0x004fe20000000000 */
[----:B------:R-:W-:Y:S01]  /*17f0*/  STL [R1+0x928], R11 ;  /* 0x0009280b01007387 */ /* 0x000fe20000100800 */
[----:B------:R-:W-:Y:S01]  /*1800*/  IMAD.HI.U32 R8, R73, R81, RZ ;  /* 0x0000005149087227 */ /* 0x000fe200078e00ff */
[----:B------:R-:W-:-:S02]  /*1810*/  IABS R154, R10 ;  /* 0x0000000a009a7213 */ /* 0x000fc40000000000 */
[----:B------:R2:W-:Y:S01]  /*1820*/  STL [R1+0x930], R10 ;  /* 0x0009300a01007387 */ /* 0x0005e20000100800 */
[----:B---3--:R-:W-:Y:S02]  /*1830*/  VIADD R4, R0, 0x26 ;  /* 0x0000002600047836 */ /* 0x008fe40000000000 */
[----:B------:R-:W-:Y:S01]  /*1840*/  IMAD.HI.U32 R9, R73, R95, RZ ;  /* 0x0000005f49097227 */ /* 0x000fe200078e00ff */
[----:B------:R3:W-:Y:S02]  /*1850*/  STL [R1+0x934], R6 ;  /* 0x0009340601007387 */ /* 0x0007e40000100800 */
[----:B0-----:R-:W-:Y:S01]  /*1860*/  IABS R12, R4 ;  /* 0x00000004000c7213 */ /* 0x001fe20000000000 */
[----:B------:R-:W-:Y:S01]  /*1870*/  IMAD.MOV R8, RZ, RZ, -R8 ;  /* 0x000000ffff087224 */ /* 0x000fe200078e0a08 */
[----:B------:R0:W-:Y:S01]  /*1880*/  STL [R1+0x93c], R4 ;  /* 0x00093c0401007387 */ /* 0x0001e20000100800 */
[----:B------:R-:W-:Y:S01]  /*1890*/  IMAD.MOV R9, RZ, RZ, -R9 ;  /* 0x000000ffff097224 */ /* 0x000fe200078e0a09 */
[----:B--2---:R-:W-:Y:S01]  /*18a0*/  IABS R10, R6 ;  /* 0x00000006000a7213 */ /* 0x004fe20000000000 */
[----:B------:R-:W-:-:S02]  /*18b0*/  IMAD R81, R72, R8, R81 ;  /* 0x0000000848517224 */ /* 0x000fc400078e0251 */
[----:B------:R-:W-:Y:S02]  /*18c0*/  IMAD R95, R72, R9, R95 ;  /* 0x00000009485f7224 */ /* 0x000fe400078e025f */
[----:B------:R-:W-:-:S04]  /*18d0*/  IMAD.HI.U32 R8, R73, R10, RZ ;  /* 0x0000000a49087227 */ /* 0x000fc800078e00ff */
[----:B------:R-:W-:-:S04]  /*18e0*/  IMAD.HI.U32 R9, R73, R12, RZ ;  /* 0x0000000c49097227 */ /* 0x000fc800078e00ff */
[----:B---3--:R-:W-:-:S04]  /*18f0*/  IMAD.HI.U32 R6, R73, R128, RZ ;  /* 0x0000008049067227 */ /* 0x008fc800078e00ff */
[----:B0-----:R-:W-:-:S04]  /*1900*/  IMAD.HI.U32 R4, R73, R112, RZ ;  /* 0x0000007049047227 */ /* 0x001fc800078e00ff */
[----:B------:R-:W-:-:S04]  /*1910*/  IMAD.HI.U32 R7, R73, R154, RZ ;  /* 0x0000009a49077227 */ /* 0x000fc800078e00ff */
[----:B------:R-:W-:Y:S02]  /*1920*/  IMAD.MOV R15, RZ, RZ, -R8 ;  /* 0x000000ffff0f7224 */ /* 0x000fe400078e0a08 */
[----:B------:R-:W-:Y:S02]  /*1930*/  IMAD.MOV R9, RZ, RZ, -R9 ;  /* 0x000000ffff097224 */ /* 0x000fe400078e0a09 */
[----:B------:R-:W-:Y:S02]  /*1940*/  IMAD.MOV R13, RZ, RZ, -R6 ;  /* 0x000000ffff0d7224 */ /* 0x000fe400078e0a06 */
[----:B------:R-:W-:Y:S02]  /*1950*/  IMAD.MOV R11, RZ, RZ, -R4 ;  /* 0x000000ffff0b7224 */ /* 0x000fe400078e0a04 */
[----:B------:R-:W-:Y:S02]  /*1960*/  IMAD.MOV R7, RZ, RZ, -R7 ;  /* 0x000000ffff077224 */ /* 0x000fe400078e0a07 */
[----:B------:R-:W-:-:S02]  /*1970*/  IMAD R6, R72, R15, R10 ;  /* 0x0000000f48067224 */ /* 0x000fc400078e020a */
[----:B------:R-:W-:Y:S02]  /*1980*/  IMAD R4, R72, R9, R12 ;  /* 0x0000000948047224 */ /* 0x000fe400078e020c */
[----:B------:R-:W-:Y:S01]  /*1990*/  VIADD R10, R0, 0x28 ;  /* 0x00000028000a7836 */ /* 0x000fe20000000000 */
[----:B------:R0:W-:Y:S01]  /*19a0*/  STL [R1+0x84], R6 ;  /* 0x0000840601007387 */ /* 0x0001e20000100800 */
[----:B------:R-:W-:Y:S02]  /*19b0*/  IMAD R154, R72, R7, R154 ;  /* 0x00000007489a7224 */ /* 0x000fe400078e029a */
[C---:B------:R-:W-:Y:S01]  /*19c0*/  VIADD R8, R0.reuse, 0x29 ;  /* 0x0000002900087836 */ /* 0x040fe20000000000 */
[----:B------:R2:W-:Y:S01]  /*19d0*/  STL [R1+0x12c], R4 ;  /* 0x00012c0401007387 */ /* 0x0005e20000100800 */
[C---:B------:R-:W-:Y:S01]  /*19e0*/  VIADD R7, R0.reuse, 0x2a ;  /* 0x0000002a00077836 */ /* 0x040fe20000000000 */
[----:B------:R-:W-:Y:S01]  /*19f0*/  IABS R80, R10 ;  /* 0x0000000a00507213 */ /* 0x000fe20000000000 */
[C---:B------:R-:W-:Y:S01]  /*1a00*/  VIADD R12, R0.reuse, 0x2e ;  /* 0x0000002e000c7836 */ /* 0x040fe20000000000 */
[----:B------:R3:W-:Y:S01]  /*1a10*/  STL [R1+0x948], R10 ;  /* 0x0009480a01007387 */ /* 0x0007e20000100800 */
[----:B------:R-:W-:Y:S01]  /*1a20*/  IABS R96, R8 ;  /* 0x0000000800607213 */ /* 0x000fe20000000000 */
[----:B0-----:R-:W-:Y:S01]  /*1a30*/  VIADD R6, R0, 0x2b ;  /* 0x0000002b00067836 */ /* 0x001fe20000000000 */
[----:B------:R-:W-:Y:S01]  /*1a40*/  IABS R111, R7 ;  /* 0x00000007006f7213 */ /* 0x000fe20000000000 */
[----:B------:R0:W-:Y:S01]  /*1a50*/  STL [R1+0x954], R8 ;  /* 0x0009540801007387 */ /* 0x0001e20000100800 */
[----:B------:R-:W-:-:S02]  /*1a60*/  IMAD R112, R72, R11, R112 ;  /* 0x0000000b48707224 */ /* 0x000fc400078e0270 */
[C---:B--2---:R-:W-:Y:S01]  /*1a70*/  VIADD R4, R0.reuse, 0x2c ;  /* 0x0000002c00047836 */ /* 0x044fe20000000000 */
[----:B------:R-:W-:Y:S01]  /*1a80*/  STL [R1+0x950], R7 ;  /* 0x0009500701007387 */ /* 0x000fe20000100800 */
[----:B------:R-:W-:Y:S01]  /*1a90*/  IABS R129, R6 ;  /* 0x0000000600817213 */ /* 0x000fe20000000000 */
[C---:B---3--:R-:W-:Y:S02]  /*1aa0*/  VIADD R10, R0.reuse, 0x2d ;  /* 0x0000002d000a7836 */ /* 0x048fe40000000000 */
[----:B------:R2:W-:Y:S01]  /*1ab0*/  STL [R1+0x958], R6 ;  /* 0x0009580601007387 */ /* 0x0005e20000100800 */
[----:B------:R-:W-:Y:S01]  /*1ac0*/  IABS R152, R4 ;  /* 0x0000000400987213 */ /* 0x000fe20000000000 */
[----:B------:R-:W-:Y:S02]  /*1ad0*/  VIADD R15, R0, 0x31 ;  /* 0x00000031000f7836 */ /* 0x000fe40000000000 */
[----:B------:R3:W-:Y:S01]  /*1ae0*/  STL [R1+0x960], R4 ;  /* 0x0009600401007387 */ /* 0x0007e20000100800 */
[----:B0-----:R-:W-:-:S02]  /*1af0*/  IMAD.HI.U32 R8, R73, R129, RZ ;  /* 0x0000008149087227 */ /* 0x001fc400078e00ff */
[----:B------:R-:W-:Y:S01]  /*1b00*/  IABS R98, R15 ;  /* 0x0000000f00627213 */ /* 0x000fe20000000000 */
[----:B------:R0:W-:Y:S01]  /*1b10*/  STL [R1+0x96c], R10 ;  /* 0x00096c0a01007387 */ /* 0x0001e20000100800 */
[----:B------:R-:W-:Y:S02]  /*1b20*/  IMAD R128, R72, R13, R128 ;  /* 0x0000000d48807224 */ /* 0x000fe400078e0280 */
[C---:B--2---:R-:W-:Y:S01]  /*1b30*/  IMAD.HI.U32 R6, R73.reuse, R96, RZ ;  /* 0x0000006049067227 */ /* 0x044fe200078e00ff */
[----:B------:R2:W-:Y:S03]  /*1b40*/  STL [R1+0x968], R12 ;  /* 0x0009680c01007387 */ /* 0x0005e60000100800 */
[----:B---3--:R-:W-:Y:S01]  /*1b50*/  IMAD.HI.U32 R4, R73, R80, RZ ;  /* 0x0000005049047227 */ /* 0x008fe200078e00ff */
[----:B------:R-:W-:Y:S01]  /*1b60*/  STL [R1+0x978], R17 ;  /* 0x0009781101007387 */ /* 0x000fe20000100800 */
[----:B0-----:R-:W-:-:S02]  /*1b70*/  IABS R10, R10 ;  /* 0x0000000a000a7213 */ /* 0x001fc40000000000 */
[----:B------:R-:W-:Y:S01]  /*1b80*/  IMAD.MOV R11, RZ, RZ, -R4 ;  /* 0x000000ffff0b7224 */ /* 0x000fe200078e0a04 */
[----:B------:R0:W-:Y:S01]  /*1b90*/  STL [R1+0x97c], R15 ;  /* 0x00097c0f01007387 */ /* 0x0001e20000100800 */
[----:B------:R-:W-:Y:S01]  /*1ba0*/  IMAD.MOV R13, RZ, RZ, -R6 ;  /* 0x000000ffff0d7224 */ /* 0x000fe200078e0a06 */
[----:B--2---:R-:W-:Y:S01]  /*1bb0*/  IABS R12, R12 ;  /* 0x0000000c000c7213 */ /* 0x004fe20000000000 */
[----:B------:R-:W-:-:S04]  /*1bc0*/  IMAD.HI.U32 R4, R73, R10, RZ ;  /* 0x0000000a49047227 */ /* 0x000fc800078e00ff */
[----:B------:R-:W-:-:S04]  /*1bd0*/  IMAD.HI.U32 R6, R73, R12, RZ ;  /* 0x0000000c49067227 */ /* 0x000fc800078e00ff */
[----:B------:R-:W-:Y:S02]  /*1be0*/  IMAD.MOV R8, RZ, RZ, -R8 ;  /* 0x000000ffff087224 */ /* 0x000fe400078e0a08 */
[----:B------:R-:W-:Y:S02]  /*1bf0*/  IMAD R80, R72, R11, R80 ;  /* 0x0000000b48507224 */ /* 0x000fe400078e0250 */
[----:B------:R-:W-:Y:S02]  /*1c00*/  IMAD.MOV R11, RZ, RZ, -R4 ;  /* 0x000000ffff0b7224 */ /* 0x000fe400078e0a04 */
[----:B------:R-:W-:-:S04]  /*1c10*/  IMAD.HI.U32 R7, R73, R111, RZ ;  /* 0x0000006f49077227 */ /* 0x000fc800078e00ff */
[C---:B------:R-:W-:Y:S02]  /*1c20*/  IMAD R96, R72.reuse, R13, R96 ;  /* 0x0000000d48607224 */ /* 0x040fe400078e0260 */
[----:B------:R-:W-:Y:S02]  /*1c30*/  IMAD.MOV R13, RZ, RZ, -R6 ;  /* 0x000000ffff0d7224 */ /* 0x000fe400078e0a06 */
[----:B------:R-:W-:Y:S02]  /*1c40*/  IMAD R129, R72, R8, R129 ;  /* 0x0000000848817224 */ /* 0x000fe400078e0281 */
[----:B------:R-:W-:Y:S02]  /*1c50*/  VIADD R14, R0, 0x32 ;  /* 0x00000032000e7836 */ /* 0x000fe40000000000 */
[----:B------:R-:W-:-:S03]  /*1c60*/  IMAD.HI.U32 R8, R73, R98, RZ ;  /* 0x0000006249087227 */ /* 0x000fc600078e00ff */
[----:B------:R-:W-:Y:S01]  /*1c70*/  STL [R1+0x984], R14 ;  /* 0x0009840e01007387 */ /* 0x000fe20000100800 */
[C---:B------:R-:W-:Y:S01]  /*1c80*/  IMAD R6, R72.reuse, R11, R10 ;  /* 0x0000000b48067224 */ /* 0x040fe200078e020a */
[----:B------:R-:W-:Y:S01]  /*1c90*/  IABS R113, R14 ;  /* 0x0000000e00717213 */ /* 0x000fe20000000000 */
[----:B------:R-:W-:Y:S02]  /*1ca0*/  IMAD.MOV R7, RZ, RZ, -R7 ;  /* 0x000000ffff077224 */ /* 0x000fe400078e0a07 */
[----:B------:R-:W-:Y:S01]  /*1cb0*/  IMAD R4, R72, R13, R12 ;  /* 0x0000000d48047224 */ /* 0x000fe200078e020c */
[----:B------:R2:W-:Y:S01]  /*1cc0*/  STL [R1+0x8c], R6 ;  /* 0x00008c0601007387 */ /* 0x0005e20000100800 */
[C---:B------:R-:W-:Y:S02]  /*1cd0*/  VIADD R11, R0.reuse, 0x33 ;  /* 0x00000033000b7836 */ /* 0x040fe40000000000 */
[----:B0-----:R-:W-:Y:S01]  /*1ce0*/  IMAD.MOV R15, RZ, RZ, -R8 ;  /* 0x000000ffff0f7224 */ /* 0x001fe200078e0a08 */
[----:B------:R0:W-:Y:S01]  /*1cf0*/  STL [R1+0x128], R4 ;  /* 0x0001280401007387 */ /* 0x0001e20000100800 */
[----:B------:R-:W-:Y:S01]  /*1d00*/  VIADD R10, R0, 0x34 ;  /* 0x00000034000a7836 */ /* 0x000fe20000000000 */
[----:B------:R-:W-:Y:S01]  /*1d10*/  IABS R131, R11 ;  /* 0x0000000b00837213 */ /* 0x000fe20000000000 */
[----:B------:R-:W-:Y:S01]  /*1d20*/  IMAD R111, R72, R7, R111 ;  /* 0x00000007486f7224 */ /* 0x000fe200078e026f */
[----:B------:R3:W-:Y:S01]  /*1d30*/  STL [R1+0x990], R11 ;  /* 0x0009900b01007387 */ /* 0x0007e20000100800 */
[C---:B------:R-:W-:Y:S01]  /*1d40*/  VIADD R8, R0.reuse, 0x35 ;  /* 0x0000003500087836 */ /* 0x040fe20000000000 */
[----:B------:R-:W-:Y:S01]  /*1d50*/  IABS R155, R10 ;  /* 0x0000000a009b7213 */ /* 0x000fe20000000000 */
[----:B------:R-:W-:Y:S01]  /*1d60*/  IMAD.HI.U32 R7, R73, R82, RZ ;  /* 0x0000005249077227 */ /* 0x000fe200078e00ff */
[----:B------:R5:W-:Y:S03]  /*1d70*/  STL [R1+0x98c], R10 ;  /* 0x00098c0a01007387 */ /* 0x000be60000100800 */
[C---:B--2---:R-:W-:Y:S01]  /*1d80*/  VIADD R6, R0.reuse, 0x36 ;  /* 0x0000003600067836 */ /* 0x044fe20000000000 */
[----:B------:R2:W-:Y:S01]  /*1d90*/  STL [R1+0x99c], R8 ;  /* 0x00099c0801007387 */ /* 0x0005e20000100800 */
[----:B0-----:R-:W-:-:S02]  /*1da0*/  VIADD R4, R0, 0x38 ;  /* 0x0000003800047836 */ /* 0x001fc40000000000 */
[----:B------:R-:W-:Y:S01]  /*1db0*/  IMAD.MOV R7, RZ, RZ, -R7 ;  /* 0x000000ffff077224 */ /* 0x000fe200078e0a07 */
[----:B---3--:R-:W-:Y:S01]  /*1dc0*/  IABS R11, R6 ;  /* 0x00000006000b7213 */ /* 0x008fe20000000000 */
[C---:B------:R-:W-:Y:S01]  /*1dd0*/  IMAD.HI.U32 R9, R73.reuse, R152, RZ ;  /* 0x0000009849097227 */ /* 0x040fe200078e00ff */
[----:B-----5:R-:W-:Y:S01]  /*1de0*/  IABS R10, R8 ;  /* 0x00000008000a7213 */ /* 0x020fe20000000000 */
[----:B------:R0:W-:Y:S01]  /*1df0*/  STL [R1+0x998], R6 ;  /* 0x0009980601007387 */ /* 0x0001e20000100800 */
[----:B------:R-:W-:Y:S01]  /*1e00*/  IABS R84, R4 ;  /* 0x0000000400547213 */ /* 0x000fe20000000000 */
[----:B------:R-:W-:Y:S02]  /*1e10*/  IMAD R82, R72, R7, R82 ;  /* 0x0000000748527224 */ /* 0x000fe400078e0252 */
[----:B------:R3:W-:Y:S01]  /*1e20*/  STL [R1+0x9a8], R4 ;  /* 0x0009a80401007387 */ /* 0x0007e20000100800 */
[----:B------:R-:W-:-:S04]  /*1e30*/  IMAD.HI.U32 R7, R73, R10, RZ ;  /* 0x0000000a49077227 */ /* 0x000fc800078e00ff */
[----:B--2---:R-:W-:-:S04]  /*1e40*/  IMAD.HI.U32 R8, R73, R11, RZ ;  /* 0x0000000b49087227 */ /* 0x004fc800078e00ff */
[----:B0-----:R-:W-:-:S04]  /*1e50*/  IMAD.HI.U32 R6, R73, R155, RZ ;  /* 0x0000009b49067227 */ /* 0x001fc800078e00ff */
[----:B---3--:R-:W-:-:S04]  /*1e60*/  IMAD.HI.U32 R4, R73, R131, RZ ;  /* 0x0000008349047227 */ /* 0x008fc800078e00ff */
[----:B------:R-:W-:Y:S02]  /*1e70*/  IMAD.MOV R9, RZ, RZ, -R9 ;  /* 0x000000ffff097224 */ /* 0x000fe400078e0a09 */
[----:B------:R-:W-:Y:S02]  /*1e80*/  IMAD.MOV R6, RZ, RZ, -R6 ;  /* 0x000000ffff067224 */ /* 0x000fe400078e0a06 */
[----:B------:R-:W-:Y:S02]  /*1e90*/  IMAD.MOV R4, RZ, RZ, -R4 ;  /* 0x000000ffff047224 */ /* 0x000fe400078e0a04 */
[----:B------:R-:W-:Y:S02]  /*1ea0*/  IMAD.MOV R7, RZ, RZ, -R7 ;  /* 0x000000ffff077224 */ /* 0x000fe400078e0a07 */
[----:B------:R-:W-:Y:S02]  /*1eb0*/  IMAD.MOV R8, RZ, RZ, -R8 ;  /* 0x000000ffff087224 */ /* 0x000fe400078e0a08 */
[----:B------:R-:W-:-:S02]  /*1ec0*/  IMAD R152, R72, R9, R152 ;  /* 0x0000000948987224 */ /* 0x000fc400078e0298 */
[----:B------:R-:W-:-:S04]  /*1ed0*/  IMAD.HI.U32 R9, R73, R113, RZ ;  /* 0x0000007149097227 */ /* 0x000fc800078e00ff */
[C---:B------:R-:W-:Y:S02]  /*1ee0*/  IMAD R155, R72.reuse, R6, R155 ;  /* 0x00000006489b7224 */ /* 0x040fe400078e029b */
[C---:B------:R-:W-:Y:S02]  /*1ef0*/  IMAD R131, R72.reuse, R4, R131 ;  /* 0x0000000448837224 */ /* 0x040fe400078e0283 */
[C---:B------:R-:W-:Y:S02]  /*1f00*/  IMAD R6, R72.reuse, R7, R10 ;  /* 0x0000000748067224 */ /* 0x040fe400078e020a */
[----:B------:R-:W-:Y:S02]  /*1f10*/  IMAD R4, R72, R8, R11 ;  /* 0x0000000848047224 */ /* 0x000fe400078e020b */
[----:B------:R-:W-:Y:S01]  /*1f20*/  IMAD.MOV R9, RZ, RZ, -R9 ;  /* 0x000000ffff097224 */ /* 0x000fe200078e0a09 */
[----:B------:R0:W-:Y:S01]  /*1f30*/  STL [R1+0x94], R6 ;  /* 0x0000940601007387 */ /* 0x0001e20000100800 */
[----:B------:R-:W-:-:S02]  /*1f40*/  VIADD R12, R0, 0x39 ;  /* 0x00000039000c7836 */ /* 0x000fc40000000000 */
[----:B------:R-:W-:Y:S01]  /*1f50*/  VIADD R10, R0, 0x3a ;  /* 0x0000003a000a7836 */ /* 0x000fe20000000000 */
[----:B------:R2:W-:Y:S01]  /*1f60*/  STL [R1+0x124], R4 ;  /* 0x0001240401007387 */ /* 0x0005e20000100800 */
[----:B------:R-:W-:Y:S01]  /*1f70*/  IMAD R113, R72, R9, R113 ;  /* 0x0000000948717224 */ /* 0x000fe200078e0271 */
[----:B------:R-:W-:Y:S01]  /*1f80*/  IABS R97, R12 ;  /* 0x0000000c00617213 */ /* 0x000fe20000000000 */
[----:B------:R-:W-:Y:S01]  /*1f90*/  IMAD.HI.U32 R9, R73, R84, RZ ;  /* 0x0000005449097227 */ /* 0x000fe200078e00ff */
[----:B------:R3:W-:Y:S01]  /*1fa0*/  STL [R1+0x9b4], R12 ;  /* 0x0009b40c01007387 */ /* 0x0007e20000100800 */
[----:B------:R-:W-:Y:S02]  /*1fb0*/  IABS R115, R10 ;  /* 0x0000000a00737213 */ /* 0x000fe40000000000 */
[C---:B0-----:R-:W-:Y:S01]  /*1fc0*/  VIADD R6, R0.reuse, 0x3c ;  /* 0x0000003c00067836 */ /* 0x041fe20000000000 */
[----:B------:R0:W-:Y:S01]  /*1fd0*/  STL [R1+0x9b0], R10 ;  /* 0x0009b00a01007387 */ /* 0x0001e20000100800 */
[----:B------:R-:W-:-:S02]  /*1fe0*/  VIADD R7, R0, 0x3b ;  /* 0x0000003b00077836 */ /* 0x000fc40000000000 */
[----:B--2---:R-:W-:Y:S02]  /*1ff0*/  VIADD R4, R0, 0x3d ;  /* 0x0000003d00047836 */ /* 0x004fe40000000000 */
[----:B------:R-:W-:Y:S01]  /*2000*/  IMAD.MOV R9, RZ, RZ, -R9 ;  /* 0x000000ffff097224 */ /* 0x000fe200078e0a09 */
[----:B------:R-:W-:Y:S01]  /*2010*/  STL [R1+0x9b8], R7 ;  /* 0x0009b80701007387 */ /* 0x000fe20000100800 */
[----:B------:R-:W-:Y:S01]  /*2020*/  IABS R130, R7 ;  /* 0x0000000700827213 */ /* 0x000fe20000000000 */
[C---:B------:R-:W-:Y:S01]  /*2030*/  IMAD R98, R72.reuse, R15, R98 ;  /* 0x0000000f48627224 */ /* 0x040fe200078e0262 */
[----:B---3--:R-:W-:Y:S01]  /*2040*/  IABS R12, R4 ;  /* 0x00000004000c7213 */ /* 0x008fe20000000000 */
[----:B------:R2:W-:Y:S01]  /*2050*/  STL [R1+0x9c0], R6 ;  /* 0x0009c00601007387 */ /* 0x0005e20000100800 */
[----:B0-----:R-:W-:Y:S01]  /*2060*/  IABS R10, R6 ;  /* 0x00000006000a7213 */ /* 0x001fe20000000000 */
[----:B------:R-:W-:Y:S02]  /*2070*/  IMAD R84, R72, R9, R84 ;  /* 0x0000000948547224 */ /* 0x000fe400078e0254 */
[----:B------:R0:W-:Y:S01]  /*2080*/  STL [R1+0x9c4], R4 ;  /* 0x0009c40401007387 */ /* 0x0001e20000100800 */
[----:B------:R-:W-:-:S04]  /*2090*/  IMAD.HI.U32 R9, R73, R12, RZ ;  /* 0x0000000c49097227 */ /* 0x000fc800078e00ff */
[----:B------:R-:W-:-:S04]  /*20a0*/  IMAD.HI.U32 R8, R73, R10, RZ ;  /* 0x0000000a49087227 */ /* 0x000fc800078e00ff */
[----:B--2---:R-:W-:-:S04]  /*20b0*/  IMAD.HI.U32 R6, R73, R115, RZ ;  /* 0x0000007349067227 */ /* 0x004fc800078e00ff */
[----:B0-----:R-:W-:-:S04]  /*20c0*/  IMAD.HI.U32 R4, R73, R97, RZ ;  /* 0x0000006149047227 */ /* 0x001fc800078e00ff */
[----:B------:R-:W-:Y:S02]  /*20d0*/  IMAD.MOV R6, RZ, RZ, -R6 ;  /* 0x000000ffff067224 */ /* 0x000fe400078e0a06 */
[----:B------:R-:W-:-:S04]  /*20e0*/  IMAD.HI.U32 R7, R73, R130, RZ ;  /* 0x0000008249077227 */ /* 0x000fc800078e00ff */
[----:B------:R-:W-:Y:S02]  /*20f0*/  IMAD.MOV R4, RZ, RZ, -R4 ;  /* 0x000000ffff047224 */ /* 0x000fe400078e0a04 */
[----:B------:R-:W-:Y:S02]  /*2100*/  IMAD.MOV R11, RZ, RZ, -R8 ;  /* 0x000000ffff0b7224 */ /* 0x000fe400078e0a08 */
[----:B------:R-:W-:Y:S02]  /*2110*/  IMAD.MOV R9, RZ, RZ, -R9 ;  /* 0x000000ffff097224 */ /* 0x000fe400078e0a09 */
[C---:B------:R-:W-:Y:S02]  /*2120*/  IMAD R115, R72.reuse, R6, R115 ;  /* 0x0000000648737224 */ /* 0x040fe400078e0273 */
[----:B------:R-:W-:Y:S02]  /*2130*/  IMAD.MOV R7, RZ, RZ, -R7 ;  /* 0x000000ffff077224 */ /* 0x000fe400078e0a07 */
[----:B------:R-:W-:-:S02]  /*2140*/  IMAD R97, R72, R4, R97 ;  /* 0x0000000448617224 */ /* 0x000fc400078e0261 */
[C---:B------:R-:W-:Y:S02]  /*2150*/  IMAD R6, R72.reuse, R11, R10 ;  /* 0x0000000b48067224 */ /* 0x040fe400078e020a */
[----:B------:R-:W-:Y:S02]  /*2160*/  IMAD R4, R72, R9, R12 ;  /* 0x0000000948047224 */ /* 0x000fe400078e020c */
[----:B------:R-:W-:Y:S01]  /*2170*/  VIADD R10, R0, 0x3e ;  /* 0x0000003e000a7836 */ /* 0x000fe20000000000 */
[----:B------:R0:W-:Y:S01]  /*2180*/  STL [R1+0x4], R6 ;  /* 0x0000040601007387 */ /* 0x0001e20000100800 */
[----:B------:R-:W-:Y:S02]  /*2190*/  IMAD R130, R72, R7, R130 ;  /* 0x0000000748827224 */ /* 0x000fe400078e0282 */
[C---:B------:R-:W-:Y:S01]  /*21a0*/  VIADD R8, R0.reuse, 0x40 ;  /* 0x0000004000087836 */ /* 0x040fe20000000000 */
[----:B------:R2:W-:Y:S01]  /*21b0*/  STL [R1+0x90], R4 ;  /* 0x0000900401007387 */ /* 0x0005e20000100800 */
[----:B------:R-:W-:-:S02]  /*21c0*/  VIADD R7, R0, 0x41 ;  /* 0x0000004100077836 */ /* 0x000fc40000000000 */
[C---:B------:R-:W-:Y:S01]  /*21d0*/  VIADD R15, R0.reuse, 0x44 ;  /* 0x00000044000f7836 */ /* 0x040fe20000000000 */
[----:B------:R3:W-:Y:S01]  /*21e0*/  STL [R1+0x9cc], R10 ;  /* 0x0009cc0a01007387 */ /* 0x0007e20000100800 */
[----:B------:R-:W-:Y:S01]  /*21f0*/  IABS R83, R8 ;  /* 0x0000000800537213 */ /* 0x000fe20000000000 */
[C---:B0-----:R-:W-:Y:S01]  /*2200*/  VIADD R6, R0.reuse, 0x42 ;  /* 0x0000004200067836 */ /* 0x041fe20000000000 */
[----:B------:R-:W-:Y:S01]  /*2210*/  IABS R99, R7 ;  /* 0x0000000700637213 */ /* 0x000fe20000000000 */
[----:B------:R0:W-:Y:S01]  /*2220*/  STL [R1+0x9d8], R8 ;  /* 0x0009d80801007387 */ /* 0x0001e20000100800 */
[C---:B------:R-:W-:Y:S01]  /*2230*/  VIADD R14, R0.reuse, 0x45 ;  /* 0x00000045000e7836 */ /* 0x040fe20000000000 */
[----:B------:R-:W-:Y:S01]  /*2240*/  IABS R156, R15 ;  /* 0x0000000f009c7213 */ /* 0x000fe20000000000 */
[C---:B--2---:R-:W-:Y:S01]  /*2250*/  VIADD R4, R0.reuse, 0x43 ;  /* 0x0000004300047836 */ /* 0x044fe20000000000 */
[----:B------:R2:W-:Y:S01]  /*2260*/  STL [R1+0x9e4], R7 ;  /* 0x0009e40701007387 */ /* 0x0005e20000100800 */
[----:B------:R-:W-:Y:S01]  /*2270*/  IABS R114, R6 ;  /* 0x0000000600727213 */ /* 0x000fe20000000000 */
[----:B------:R-:W-:Y:S01]  /*2280*/  VIADD R12, R0, 0x46 ;  /* 0x00000046000c7836 */ /* 0x000fe20000000000 */
[----:B---3--:R-:W-:Y:S01]  /*2290*/  IABS R10, R10 ;  /* 0x0000000a000a7213 */ /* 0x008fe20000000000 */
[----:B------:R3:W-:Y:S01]  /*22a0*/  STL [R1+0x9e0], R6 ;  /* 0x0009e00601007387 */ /* 0x0007e20000100800 */
[----:B------:R-:W-:Y:S01]  /*22b0*/  IABS R133, R4 ;  /* 0x0000000400857213 */ /* 0x000fe20000000000 */
[----:B0-----:R-:W-:-:S02]  /*22c0*/  IMAD.HI.U32 R8, R73, R114, RZ ;  /* 0x0000007249087227 */ /* 0x001fc400078e00ff */
[----:B------:R0:W-:Y:S02]  /*22d0*/  STL [R1+0x9e8], R4 ;  /* 0x0009e80401007387 */ /* 0x0001e40000100800 */
[----:B--2---:R-:W-:-:S04]  /*22e0*/  IMAD.HI.U32 R7, R73, R99, RZ ;  /* 0x0000006349077227 */ /* 0x004fc800078e00ff */
[----:B---3--:R-:W-:-:S04]  /*22f0*/  IMAD.HI.U32 R6, R73, R83, RZ ;  /* 0x0000005349067227 */ /* 0x008fc800078e00ff */
[----:B0-----:R-:W-:-:S04]  /*2300*/  IMAD.HI.U32 R4, R73, R10, RZ ;  /* 0x0000000a49047227 */ /* 0x001fc800078e00ff */
[----:B------:R-:W-:Y:S02]  /*2310*/  IMAD.MOV R11, RZ, RZ, -R4 ;  /* 0x000000ffff0b7224 */ /* 0x000fe400078e0a04 */
[----:B------:R-:W-:Y:S02]  /*2320*/  IMAD.MOV R6, RZ, RZ, -R6 ;  /* 0x000000ffff067224 */ /* 0x000fe400078e0a06 */
[----:B------:R-:W-:Y:S01]  /*2330*/  IMAD R4, R72, R11, R10 ;  /* 0x0000000b48047224 */ /* 0x000fe200078e020a */
[----:B------:R-:W-:Y:S01]  /*2340*/  IABS R10, R14 ;  /* 0x0000000e000a7213 */ /* 0x000fe20000000000 */
[----:B------:R-:W-:Y:S02]  /*2350*/  IMAD.MOV R13, RZ, RZ, -R8 ;  /* 0x000000ffff0d7224 */ /* 0x000fe400078e0a08 */
[----:B------:R-:W-:Y:S01]  /*2360*/  VIADD R8, R0, 0x48 ;  /* 0x0000004800087836 */ /* 0x000fe20000000000 */
[----:B------:R0:W-:Y:S01]  /*2370*/  STL [R1+0x174], R4 ;  /* 0x0001740401007387 */ /* 0x0001e20000100800 */
[----:B------:R-:W-:-:S02]  /*2380*/  IMAD.MOV R7, RZ, RZ, -R7 ;  /* 0x000000ffff077224 */ /* 0x000fc400078e0a07 */
[C---:B------:R-:W-:Y:S01]  /*2390*/  IMAD R83, R72.reuse, R6, R83 ;  /* 0x0000000648537224 */ /* 0x040fe200078e0253 */
[----:B------:R-:W-:Y:S01]  /*23a0*/  STL [R1+0x9f0], R15 ;  /* 0x0009f00f01007387 */ /* 0x000fe20000100800 */
[----:B------:R-:W-:Y:S01]  /*23b0*/  IMAD.HI.U32 R6, R73, R10, RZ ;  /* 0x0000000a49067227 */ /* 0x000fe200078e00ff */
[----:B------:R-:W-:Y:S02]  /*23c0*/  IABS R87, R8 ;  /* 0x0000000800577213 */ /* 0x000fe40000000000 */
[----:B------:R-:W-:Y:S01]  /*23d0*/  STL [R1+0x9fc], R14 ;  /* 0x0009fc0e01007387 */ /* 0x000fe20000100800 */
[----:B------:R-:W-:Y:S02]  /*23e0*/  IMAD R99, R72, R7, R99 ;  /* 0x0000000748637224 */ /* 0x000fe400078e0263 */
[----:B0-----:R-:W-:Y:S01]  /*23f0*/  VIADD R4, R0, 0x49 ;  /* 0x0000004900047836 */ /* 0x001fe20000000000 */
[----:B------:R0:W-:Y:S01]  /*2400*/  STL [R1+0x9f8], R12 ;  /* 0x0009f80c01007387 */ /* 0x0001e20000100800 */
[----:B------:R-:W-:-:S02]  /*2410*/  IMAD R114, R72, R13, R114 ;  /* 0x0000000d48727224 */ /* 0x000fc400078e0272 */
[----:B------:R-:W-:Y:S01]  /*2420*/  IMAD.MOV R13, RZ, RZ, -R6 ;  /* 0x000000ffff0d7224 */ /* 0x000fe200078e0a06 */
[----:B------:R-:W-:Y:S01]  /*2430*/  STL [R1+0xa08], R8 ;  /* 0x000a080801007387 */ /* 0x000fe20000100800 */
[----:B------:R-:W-:Y:S01]  /*2440*/  IABS R100, R4 ;  /* 0x0000000400647213 */ /* 0x000fe20000000000 */
[C---:B------:R-:W-:Y:S02]  /*2450*/  IMAD.HI.U32 R9, R73.reuse, R133, RZ ;  /* 0x0000008549097227 */ /* 0x040fe400078e00ff */
[----:B------:R2:W-:Y:S01]  /*2460*/  STL [R1+0xa0c], R4 ;  /* 0x000a0c0401007387 */ /* 0x0005e20000100800 */
[----:B0-----:R-:W-:Y:S01]  /*2470*/  IABS R12, R12 ;  /* 0x0000000c000c7213 */ /* 0x001fe20000000000 */
[----:B------:R-:W-:Y:S02]  /*2480*/  IMAD R6, R72, R13, R10 ;  /* 0x0000000d48067224 */ /* 0x000fe400078e020a */
[----:B------:R-:W-:Y:S02]  /*2490*/  VIADD R13, R0, 0x4a ;  /* 0x0000004a000d7836 */ /* 0x000fe40000000000 */
[C---:B------:R-:W-:Y:S01]  /*24a0*/  IMAD.HI.U32 R7, R73.reuse, R12, RZ ;  /* 0x0000000c49077227 */ /* 0x040fe200078e00ff */
[----:B------:R0:W-:Y:S02]  /*24b0*/  STL [R1+0x98], R6 ;  /* 0x0000980601007387 */ /* 0x0001e40000100800 */
[----:B------:R-:W-:Y:S01]  /*24c0*/  IABS R118, R13 ;  /* 0x0000000d00767213 */ /* 0x000fe20000000000 */
[----:B--2---:R-:W-:-:S04]  /*24d0*/  IMAD.HI.U32 R4, R73, R156, RZ ;  /* 0x0000009c49047227 */ /* 0x004fc800078e00ff */
[----:B------:R-:W-:Y:S02]  /*24e0*/  IMAD.MOV R7, RZ, RZ, -R7 ;  /* 0x000000ffff077224 */ /* 0x000fe400078e0a07 */
[----:B------:R-:W-:Y:S02]  /*24f0*/  IMAD.MOV R11, RZ, RZ, -R4 ;  /* 0x000000ffff0b7224 */ /* 0x000fe400078e0a04 */
[----:B------:R-:W-:-:S04]  /*2500*/  IMAD.HI.U32 R8, R73, R87, RZ ;  /* 0x0000005749087227 */ /* 0x000fc800078e00ff */
[C---:B------:R-:W-:Y:S02]  /*2510*/  IMAD R4, R72.reuse, R7, R12 ;  /* 0x0000000748047224 */ /* 0x040fe400078e020c */
[----:B------:R-:W-:Y:S02]  /*2520*/  IMAD R156, R72, R11, R156 ;  /* 0x0000000b489c7224 */ /* 0x000fe400078e029c */
[C---:B------:R-:W-:Y:S01]  /*2530*/  VIADD R11, R0.reuse, 0x4b ;  /* 0x0000004b000b7836 */ /* 0x040fe20000000000 */
[----:B------:R2:W-:Y:S01]  /*2540*/  STL [R1+0x138], R4 ;  /* 0x0001380401007387 */ /* 0x0005e20000100800 */
[C---:B------:R-:W-:Y:S02]  /*2550*/  VIADD R10, R0.reuse, 0x4c ;  /* 0x0000004c000a7836 */ /* 0x040fe40000000000 */
[----:B------:R-:W-:Y:S01]  /*2560*/  IMAD.MOV R8, RZ, RZ, -R8 ;  /* 0x000000ffff087224 */ /* 0x000fe200078e0a08 */
[----:B------:R-:W-:Y:S01]  /*2570*/  STL [R1+0xa14], R13 ;  /* 0x000a140d01007387 */ /* 0x000fe20000100800 */
[----:B0-----:R-:W-:Y:S01]  /*2580*/  VIADD R6, R0, 0x4d ;  /* 0x0000004d00067836 */ /* 0x001fe20000000000 */
[----:B------:R-:W-:Y:S01]  /*2590*/  IABS R134, R11 ;  /* 0x0000000b00867213 */ /* 0x000fe20000000000 */
[----:B------:R-:W-:Y:S01]  /*25a0*/  IMAD.MOV R9, RZ, RZ, -R9 ;  /* 0x000000ffff097224 */ /* 0x000fe200078e0a09 */
[----:B------:R-:W-:Y:S01]  /*25b0*/  STL [R1+0xa18], R11 ;  /* 0x000a180b01007387 */ /* 0x000fe20000100800 */
[----:B------:R-:W-:Y:S01]  /*25c0*/  IMAD R87, R72, R8, R87 ;  /* 0x0000000848577224 */ /* 0x000fe200078e0257 */
[----:B------:R-:W-:Y:S01]  /*25d0*/  IABS R8, R10 ;  /* 0x0000000a00087213 */ /* 0x000fe20000000000 */
[----:B--2---:R-:W-:Y:S01]  /*25e0*/  VIADD R4, R0, 0x4e ;  /* 0x0000004e00047836 */ /* 0x004fe20000000000 */
[----:B------:R-:W-:Y:S01]  /*25f0*/  STL [R1+0xa10], R10 ;  /* 0x000a100a01007387 */ /* 0x000fe20000100800 */
[----:B------:R-:W-:-:S02]  /*2600*/  IMAD R133, R72, R9, R133 ;  /* 0x0000000948857224 */ /* 0x000fc400078e0285 */
[C---:B------:R-:W-:Y:S01]  /*2610*/  IMAD.HI.U32 R9, R73.reuse, R100, RZ ;  /* 0x0000006449097227 */ /* 0x040fe200078e00ff */
[----:B------:R0:W-:Y:S03]  /*2620*/  STL [R1+0xa04], R6 ;  /* 0x000a040601007387 */ /* 0x0001e60000100800 */
[----:B------:R-:W-:Y:S01]  /*2630*/  IMAD.HI.U32 R15, R73, R8, RZ ;  /* 0x00000008490f7227 */ /* 0x000fe200078e00ff */
[----:B------:R2:W-:Y:S03]  /*2640*/  STL [R1+0xa00], R4 ;  /* 0x000a000401007387 */ /* 0x0005e60000100800 */
[----:B------:R-:W-:Y:S02]  /*2650*/  IMAD.MOV R9, RZ, RZ, -R9 ;  /* 0x000000ffff097224 */ /* 0x000fe400078e0a09 */
[----:B------:R-:W-:Y:S01]  /*2660*/  IMAD.MOV R15, RZ, RZ, -R15 ;  /* 0x000000ffff0f7224 */ /* 0x000fe200078e0a0f */
[----:B0-----:R-:W-:Y:S01]  /*2670*/  IABS R6, R6 ;  /* 0x0000000600067213 */ /* 0x001fe20000000000 */
[----:B------:R-:W-:-:S02]  /*2680*/  IMAD R100, R72, R9, R100 ;  /* 0x0000000948647224 */ /* 0x000fc400078e0264 */
[----:B------:R-:W-:Y:S01]  /*2690*/  IMAD.HI.U32 R11, R73, R118, RZ ;  /* 0x00000076490b7227 */ /* 0x000fe200078e00ff */
[----:B--2---:R-:W-:-:S03]  /*26a0*/  IABS R4, R4 ;  /* 0x0000000400047213 */ /* 0x004fc60000000000 */
[----:B------:R-:W-:-:S04]  /*26b0*/  IMAD.HI.U32 R7, R73, R6, RZ ;  /* 0x0000000649077227 */ /* 0x000fc800078e00ff */
[----:B------:R-:W-:Y:S02]  /*26c0*/  IMAD.MOV R7, RZ, RZ, -R7 ;  /* 0x000000ffff077224 */ /* 0x000fe400078e0a07 */
[----:B------:R-:W-:-:S04]  /*26d0*/  IMAD.HI.U32 R9, R73, R4, RZ ;  /* 0x0000000449097227 */ /* 0x000fc800078e00ff */
[C---:B------:R-:W-:Y:S02]  /*26e0*/  IMAD R8, R72.reuse, R15, R8 ;  /* 0x0000000f48087224 */ /* 0x040fe400078e0208 */
[C---:B------:R-:W-:Y:S02]  /*26f0*/  IMAD R6, R72.reuse, R7, R6 ;  /* 0x0000000748067224 */ /* 0x040fe400078e0206 */
[----:B------:R-:W-:Y:S01]  /*2700*/  IMAD.MOV R11, RZ, RZ, -R11 ;  /* 0x000000ffff0b7224 */ /* 0x000fe200078e0a0b */
[----:B------:R0:W-:Y:S01]  /*2710*/  STL [R1+0x10], R8 ;  /* 0x0000100801007387 */ /* 0x0001e20000100800 */
[----:B------:R-:W-:Y:S02]  /*2720*/  IMAD.MOV R9, RZ, RZ, -R9 ;  /* 0x000000ffff097224 */ /* 0x000fe400078e0a09 */
[C---:B------:R-:W-:Y:S01]  /*2730*/  IMAD R118, R72.reuse, R11, R118 ;  /* 0x0000000b48767224 */ /* 0x040fe200078e0276 */
[----:B------:R2:W-:Y:S01]  /*2740*/  STL [R1+0xcc], R6 ;  /* 0x0000cc0601007387 */ /* 0x0005e20000100800 */
[----:B------:R-:W-:-:S02]  /*2750*/  IMAD R4, R72, R9, R4 ;  /* 0x0000000948047224 */ /* 0x000fc400078e0204 */
[C---:B------:R-:W-:Y:S02]  /*2760*/  VIADD R11, R0.reuse, 0x50 ;  /* 0x00000050000b7836 */ /* 0x040fe40000000000 */
[C---:B------:R-:W-:Y:S01]  /*2770*/  VIADD R10, R0.reuse, 0x51 ;  /* 0x00000051000a7836 */ /* 0x040fe20000000000 */
[----:B------:R3:W-:Y:S01]  /*2780*/  STL [R1+0x134], R4 ;  /* 0x0001340401007387 */ /* 0x0007e20000100800 */
[C---:B0-----:R-:W-:Y:S01]  /*2790*/  VIADD R8, R0.reuse, 0x52 ;  /* 0x0000005200087836 */ /* 0x041fe20000000000 */
[----:B------:R-:W-:Y:S01]  /*27a0*/  IABS R86, R11 ;  /* 0x0000000b00567213 */ /* 0x000fe20000000000 */
[C---:B------:R-:W-:Y:S01]  /*27b0*/  VIADD R7, R0.reuse, 0x53 ;  /* 0x0000005300077836 */ /* 0x040fe20000000000 */
[----:B------:R-:W-:Y:S01]  /*27c0*/  STL [R1+0x9f4], R11 ;  /* 0x0009f40b01007387 */ /* 0x000fe20000100800 */
[C---:B--2---:R-:W-:Y:S01]  /*27d0*/  VIADD R6, R0.reuse, 0x54 ;  /* 0x0000005400067836 */ /* 0x044fe20000000000 */
[----:B------:R-:W-:Y:S01]  /*27e0*/  IABS R101, R10 ;  /* 0x0000000a00657213 */ /* 0x000fe20000000000 */
[----:B------:R-:W-:Y:S01]  /*27f0*/  VIADD R12, R0, 0x5b ;  /* 0x0000005b000c7836 */ /* 0x000fe20000000000 */
[----:B------:R0:W-:Y:S01]  /*2800*/  STL [R1+0x9ec], R10 ;  /* 0x0009ec0a01007387 */ /* 0x0001e20000100800 */
[----:B------:R-:W-:Y:S01]  /*2810*/  IABS R117, R8 ;  /* 0x0000000800757213 */ /* 0x000fe20000000000 */
[C---:B------:R-:W-:Y:S01]  /*2820*/  IMAD.HI.U32 R13, R73.reuse, R134, RZ ;  /* 0x00000086490d7227 */ /* 0x040fe200078e00ff */
[----:B---3--:R-:W-:Y:S01]  /*2830*/  IABS R4, R6 ;  /* 0x0000000600047213 */ /* 0x008fe20000000000 */
[----:B------:R2:W-:Y:S01]  /*2840*/  STL [R1+0x9dc], R8 ;  /* 0x0009dc0801007387 */ /* 0x0005e20000100800 */
[----:B------:R-:W-:Y:S01]  /*2850*/  IABS R135, R7 ;  /* 0x0000000700877213 */ /* 0x000fe20000000000 */
[C---:B------:R-:W-:Y:S01]  /*2860*/  IMAD.HI.U32 R9, R73.reuse, R101, RZ ;  /* 0x0000006549097227 */ /* 0x040fe200078e00ff */
[----:B------:R-:W-:Y:S01]  /*2870*/  IABS R136, R12 ;  /* 0x0000000c00887213 */ /* 0x000fe20000000000 */
[----:B------:R-:W-:Y:S02]  /*2880*/  STL [R1+0x9d4], R7 ;  /* 0x0009d40701007387 */ /* 0x000fe40000100800 */
[----:B0-----:R-:W-:-:S02]  /*2890*/  IMAD.HI.U32 R10, R73, R86, RZ ;  /* 0x00000056490a7227 */ /* 0x001fc400078e00ff */
[----:B------:R0:W-:Y:S02]  /*28a0*/  STL [R1+0x9d0], R6 ;  /* 0x0009d00601007387 */ /* 0x0001e40000100800 */
[----:B--2---:R-:W-:-:S04]  /*28b0*/  IMAD.HI.U32 R8, R73, R117, RZ ;  /* 0x0000007549087227 */ /* 0x004fc800078e00ff */
[----:B------:R-:W-:Y:S02]  /*28c0*/  IMAD.MOV R10, RZ, RZ, -R10 ;  /* 0x000000ffff0a7224 */ /* 0x000fe400078e0a0a */
[----:B------:R-:W-:Y:S02]  /*28d0*/  IMAD.MOV R8, RZ, RZ, -R8 ;  /* 0x000000ffff087224 */ /* 0x000fe400078e0a08 */
[----:B0-----:R-:W-:-:S04]  /*28e0*/  IMAD.HI.U32 R6, R73, R4, RZ ;  /* 0x0000000449067227 */ /* 0x001fc800078e00ff */
[----:B------:R-:W-:Y:S02]  /*28f0*/  IMAD.MOV R6, RZ, RZ, -R6 ;  /* 0x000000ffff067224 */ /* 0x000fe400078e0a06 */
[C---:B------:R-:W-:Y:S02]  /*2900*/  IMAD R86, R72.reuse, R10, R86 ;  /* 0x0000000a48567224 */ /* 0x040fe400078e0256 */
[----:B------:R-:W-:Y:S02]  /*2910*/  IMAD R4, R72, R6, R4 ;  /* 0x0000000648047224 */ /* 0x000fe400078e0204 */
[----:B------:R-:W-:Y:S02]  /*2920*/  VIADD R10, R0, 0x55 ;  /* 0x00000055000a7836 */ /* 0x000fe40000000000 */
[----:B------:R-:W-:Y:S01]  /*2930*/  IMAD R117, R72, R8, R117 ;  /* 0x0000000848757224 */ /* 0x000fe200078e0275 */
[----:B------:R-:W-:Y:S01]  /*2940*/  STL [R1+0xc], R4 ;  /* 0x00000c0401007387 */ /* 0x000fe20000100800 */
[----:B------:R-:W-:-:S02]  /*2950*/  IMAD.MOV R9, RZ, RZ, -R9 ;  /* 0x000000ffff097224 */ /* 0x000fc400078e0a09 */
[C---:B------:R-:W-:Y:S01]  /*2960*/  VIADD R8, R0.reuse, 0x56 ;  /* 0x0000005600087836 */ /* 0x040fe20000000000 */
[----:B------:R0:W-:Y:S01]  /*2970*/  STL [R1+0x9c8], R10 ;  /* 0x0009c80a01007387 */ /* 0x0001e20000100800 */
[----:B------:R-:W-:Y:S02]  /*2980*/  VIADD R11, R0, 0x58 ;  /* 0x00000058000b7836 */ /* 0x000fe40000000000 */
[----:B------:R-:W-:Y:S01]  /*2990*/  IMAD.HI.U32 R7, R73, R135, RZ ;  /* 0x0000008749077227 */ /* 0x000fe200078e00ff */
[----:B------:R2:W-:Y:S02]  /*29a0*/  STL [R1+0x9bc], R8 ;  /* 0x0009bc0801007387 */ /* 0x0005e40000100800 */
[----:B------:R-:W-:Y:S01]  /*29b0*/  IABS R85, R11 ;  /* 0x0000000b00557213 */ /* 0x000fe20000000000 */
[----:B------:R-:W-:Y:S01]  /*29c0*/  IMAD R101, R72, R9, R101 ;  /* 0x0000000948657224 */ /* 0x000fe200078e0265 */
[----:B------:R3:W-:Y:S01]  /*29d0*/  STL [R1+0x9ac], R11 ;  /* 0x0009ac0b01007387 */ /* 0x0007e20000100800 */
[----:B------:R-:W-:Y:S01]  /*29e0*/  VIADD R9, R0, 0x59 ;  /* 0x0000005900097836 */ /* 0x000fe20000000000 */
[----:B0-----:R-:W-:Y:S01]  /*29f0*/  IABS R10, R10 ;  /* 0x0000000a000a7213 */ /* 0x001fe20000000000 */
[----:B------:R-:W-:-:S02]  /*2a00*/  IMAD.MOV R7, RZ, RZ, -R7 ;  /* 0x000000ffff077224 */ /* 0x000fc400078e0a07 */
[----:B------:R-:W-:Y:S01]  /*2a10*/  IMAD.MOV R13, RZ, RZ, -R13 ;  /* 0x000000ffff0d7224 */ /* 0x000fe200078e0a0d */
[----:B--2---:R-:W-:Y:S01]  /*2a20*/  IABS R8, R8 ;  /* 0x0000000800087213 */ /* 0x004fe20000000000 */
[----:B------:R0:W-:Y:S01]  /*2a30*/  STL [R1+0x9a4], R9 ;  /* 0x0009a40901007387 */ /* 0x0001e20000100800 */
[----:B------:R-:W-:Y:S01]  /*2a40*/  IABS R102, R9 ;  /* 0x0000000900667213 */ /* 0x000fe20000000000 */
[----:B------:R-:W-:Y:S02]  /*2a50*/  IMAD R135, R72, R7, R135 ;  /* 0x0000000748877224 */ /* 0x000fe400078e0287 */
[----:B---3--:R-:W-:-:S04]  /*2a60*/  IMAD.HI.U32 R11, R73, R10, RZ ;  /* 0x0000000a490b7227 */ /* 0x008fc800078e00ff */
[----:B------:R-:W-:Y:S02]  /*2a70*/  IMAD.MOV R11, RZ, RZ, -R11 ;  /* 0x000000ffff0b7224 */ /* 0x000fe400078e0a0b */
[----:B0-----:R-:W-:-:S04]  /*2a80*/  IMAD.HI.U32 R9, R73, R8, RZ ;  /* 0x0000000849097227 */ /* 0x001fc800078e00ff */
[----:B------:R-:W-:Y:S02]  /*2a90*/  VIADD R7, R0, 0x5a ;  /* 0x0000005a00077836 */ /* 0x000fe40000000000 */
[----:B------:R-:W-:Y:S02]  /*2aa0*/  IMAD.MOV R9, RZ, RZ, -R9 ;  /* 0x000000ffff097224 */ /* 0x000fe400078e0a09 */
[C---:B------:R-:W-:Y:S01]  /*2ab0*/  IMAD R10, R72.reuse, R11, R10 ;  /* 0x0000000b480a7224 */ /* 0x040fe200078e020a */
[----:B------:R-:W-:Y:S01]  /*2ac0*/  IABS R116, R7 ;  /* 0x0000000700747213 */ /* 0x000fe20000000000 */
[----:B------:R-:W-:Y:S01]  /*2ad0*/  IMAD.HI.U32 R6, R73, R102, RZ ;  /* 0x0000006649067227 */ /* 0x000fe200078e00ff */
[----:B------:R-:W-:Y:S03]  /*2ae0*/  STL [R1+0x9a0], R7 ;  /* 0x0009a00701007387 */ /* 0x000fe60000100800 */
[----:B------:R-:W-:Y:S01]  /*2af0*/  IMAD R8, R72, R9, R8 ;  /* 0x0000000948087224 */ /* 0x000fe200078e0208 */
[----:B------:R0:W-:Y:S01]  /*2b00*/  STL [R1+0xd0], R10 ;  /* 0x0000d00a01007387 */ /* 0x0001e20000100800 */
[----:B------:R-:W-:-:S02]  /*2b10*/  IMAD.MOV R6, RZ, RZ, -R6 ;  /* 0x000000ffff067224 */ /* 0x000fc400078e0a06 */
[C---:B------:R-:W-:Y:S01]  /*2b20*/  IMAD.HI.U32 R4, R73.reuse, R116, RZ ;  /* 0x0000007449047227 */ /* 0x040fe200078e00ff */
[----:B------:R2:W-:Y:S03]  /*2b30*/  STL [R1+0x1b8], R8 ;  /* 0x0001b80801007387 */ /* 0x0005e60000100800 */
[----:B------:R-:W-:Y:S01]  /*2b40*/  VIADD R11, R0, 0x5d ;  /* 0x0000005d000b7836 */ /* 0x000fe20000000000 */
[----:B------:R-:W-:Y:S01]  /*2b50*/  STL [R1+0x994], R12 ;  /* 0x0009940c01007387 */ /* 0x000fe20000100800 */
[----:B------:R-:W-:Y:S02]  /*2b60*/  IMAD R102, R72, R6, R102 ;  /* 0x0000000648667224 */ /* 0x000fe400078e0266 */
[C---:B0-----:R-:W-:Y:S02]  /*2b70*/  VIADD R10, R0.reuse, 0x5c ;  /* 0x0000005c000a7836 */ /* 0x041fe40000000000 */
[----:B------:R-:W-:Y:S01]  /*2b80*/  IMAD.MOV R4, RZ, RZ, -R4 ;  /* 0x000000ffff047224 */ /* 0x000fe200078e0a04 */
[----:B--2---:R-:W-:Y:S01]  /*2b90*/  IABS R8, R11 ;  /* 0x0000000b00087213 */ /* 0x004fe20000000000 */
[----:B------:R-:W-:Y:S01]  /*2ba0*/  VIADD R6, R0, 0x5e ;  /* 0x0000005e00067836 */ /* 0x000fe20000000000 */
[----:B------:R0:W-:Y:S01]  /*2bb0*/  STL [R1+0x988], R10 ;  /* 0x0009880a01007387 */ /* 0x0001e20000100800 */
[----:B------:R-:W-:-:S03]  /*2bc0*/  IMAD.HI.U32 R7, R73, R85, RZ ;  /* 0x0000005549077227 */ /* 0x000fc600078e00ff */
[----:B------:R2:W-:Y:S01]  /*2bd0*/  STL [R1+0x980], R11 ;  /* 0x0009800b01007387 */ /* 0x0005e20000100800 */
[----:B------:R-:W-:Y:S02]  /*2be0*/  IMAD R116, R72, R4, R116 ;  /* 0x0000000448747224 */ /* 0x000fe400078e0274 */
[----:B------:R-:W-:Y:S01]  /*2bf0*/  VIADD R4, R0, 0x60 ;  /* 0x0000006000047836 */ /* 0x000fe20000000000 */
[----:B------:R3:W-:Y:S01]  /*2c00*/  STL [R1+0x974], R6 ;  /* 0x0009740601007387 */ /* 0x0007e20000100800 */
[----:B------:R-:W-:Y:S01]  /*2c10*/  IMAD.MOV R7, RZ, RZ, -R7 ;  /* 0x000000ffff077224 */ /* 0x000fe200078e0a07 */
[----:B0-----:R-:W-:Y:S01]  /*2c20*/  IABS R10, R10 ;  /* 0x0000000a000a7213 */ /* 0x001fe20000000000 */
[C---:B------:R-:W-:Y:S01]  /*2c30*/  IMAD.HI.U32 R9, R73.reuse, R8, RZ ;  /* 0x0000000849097227 */ /* 0x040fe200078e00ff */
[----:B------:R-:W-:Y:S01]  /*2c40*/  IABS R88, R4 ;  /* 0x0000000400587213 */ /* 0x000fe20000000000 */
[----:B------:R0:W-:Y:S02]  /*2c50*/  STL [R1+0x970], R4 ;  /* 0x0009700401007387 */ /* 0x0001e40000100800 */
[----:B--2---:R-:W-:Y:S01]  /*2c60*/  IMAD.HI.U32 R11, R73, R10, RZ ;  /* 0x0000000a490b7227 */ /* 0x004fe200078e00ff */
[----:B---3--:R-:W-:-:S03]  /*2c70*/  IABS R6, R6 ;  /* 0x0000000600067213 */ /* 0x008fc60000000000 */
[----:B------:R-:W-:-:S04]  /*2c80*/  IMAD.HI.U32 R12, R73, R136, RZ ;  /* 0x00000088490c7227 */ /* 0x000fc800078e00ff */
[----:B------:R-:W-:Y:S02]  /*2c90*/  IMAD.MOV R11, RZ, RZ, -R11 ;  /* 0x000000ffff0b7224 */ /* 0x000fe400078e0a0b */
[----:B------:R-:W-:Y:S02]  /*2ca0*/  IMAD R85, R72, R7, R85 ;  /* 0x0000000748557224 */ /* 0x000fe400078e0255 */
[----:B------:R-:W-:Y:S02]  /*2cb0*/  IMAD.MOV R9, RZ, RZ, -R9 ;  /* 0x000000ffff097224 */ /* 0x000fe400078e0a09 */
[----:B------:R-:W-:-:S04]  /*2cc0*/  IMAD.HI.U32 R7, R73, R6, RZ ;  /* 0x0000000649077227 */ /* 0x000fc800078e00ff */
[----:B------:R-:W-:Y:S02]  /*2cd0*/  IMAD.MOV R12, RZ, RZ, -R12 ;  /* 0x000000ffff0c7224 */ /* 0x000fe400078e0a0c */
[C---:B------:R-:W-:Y:S02]  /*2ce0*/  IMAD R10, R72.reuse, R11, R10 ;  /* 0x0000000b480a7224 */ /* 0x040fe400078e020a */
[C---:B------:R-:W-:Y:S02]  /*2cf0*/  IMAD R8, R72.reuse, R9, R8 ;  /* 0x0000000948087224 */ /* 0x040fe400078e0208 */
[----:B0-----:R-:W-:Y:S01]  /*2d00*/  IMAD.HI.U32 R4, R73, R88, RZ ;  /* 0x0000005849047227 */ /* 0x001fe200078e00ff */
[----:B------:R-:W-:Y:S03]  /*2d10*/  STL [R1+0x8], R10 ;  /* 0x0000080a01007387 */ /* 0x000fe60000100800 */
[----:B------:R-:W-:Y:S01]  /*2d20*/  IMAD.MOV R7, RZ, RZ, -R7 ;  /* 0x000000ffff077224 */ /* 0x000fe200078e0a07 */
[----:B------:R0:W-:Y:S01]  /*2d30*/  STL [R1+0xd4], R8 ;  /* 0x0000d40801007387 */ /* 0x0001e20000100800 */
[----:B------:R-:W-:-:S02]  /*2d40*/  IMAD R136, R72, R12, R136 ;  /* 0x0000000c48887224 */ /* 0x000fc400078e0288 */
[----:B------:R-:W-:Y:S02]  /*2d50*/  VIADD R12, R0, 0x61 ;  /* 0x00000061000c7836 */ /* 0x000fe40000000000 */
[----:B------:R-:W-:Y:S02]  /*2d60*/  IMAD.MOV R4, RZ, RZ, -R4 ;  /* 0x000000ffff047224 */ /* 0x000fe400078e0a04 */
[----:B------:R-:W-:Y:S01]  /*2d70*/  IMAD R6, R72, R7, R6 ;  /* 0x0000000748067224 */ /* 0x000fe200078e0206 */
[----:B------:R-:W-:Y:S01]  /*2d80*/  IABS R103, R12 ;  /* 0x0000000c00677213 */ /* 0x000fe20000000000 */
[C---:B------:R-:W-:Y:S01]  /*2d90*/  VIADD R7, R0.reuse, 0x63 ;  /* 0x0000006300077836 */ /* 0x040fe20000000000 */
[----:B------:R2:W-:Y:S01]  /*2da0*/  STL [R1+0x964], R12 ;  /* 0x0009640c01007387 */ /* 0x0005e20000100800 */
[----:B0-----:R-:W-:Y:S02]  /*2db0*/  VIADD R8, R0, 0x62 ;  /* 0x0000006200087836 */ /* 0x001fe40000000000 */
[----:B------:R-:W-:Y:S01]  /*2dc0*/  IMAD R88, R72, R4, R88 ;  /* 0x0000000448587224 */ /* 0x000fe200078e0258 */
[----:B------:R0:W-:Y:S01]  /*2dd0*/  STL [R1+0x1b4], R6 ;  /* 0x0001b40601007387 */ /* 0x0001e20000100800 */
[C---:B------:R-:W-:Y:S01]  /*2de0*/  VIADD R4, R0.reuse, 0x64 ;  /* 0x0000006400047836 */ /* 0x040fe20000000000 */
[----:B------:R-:W-:Y:S01]  /*2df0*/  IABS R137, R7 ;  /* 0x0000000700897213 */ /* 0x000fe20000000000 */
[----:B------:R-:W-:Y:S01]  /*2e00*/  VIADD R11, R0, 0x66 ;  /* 0x00000066000b7836 */ /* 0x000fe20000000000 */
[----:B------:R-:W-:Y:S01]  /*2e10*/  STL [R1+0x95c], R8 ;  /* 0x00095c0801007387 */ /* 0x000fe20000100800 */
[----:B------:R-:W-:Y:S01]  /*2e20*/  IABS R120, R8 ;  /* 0x0000000800787213 */ /* 0x000fe20000000000 */
[----:B------:R-:W-:Y:S01]  /*2e30*/  IMAD R134, R72, R13, R134 ;  /* 0x0000000d48867224 */ /* 0x000fe200078e0286 */
[----:B--2---:R-:W-:Y:S01]  /*2e40*/  LOP3.LUT R12, R16, 0x7f, RZ, 0xc0, !PT ;  /* 0x0000007f100c7812 */ /* 0x004fe200078ec0ff */
[----:B------:R2:W-:Y:S01]  /*2e50*/  STL [R1+0x94c], R7 ;  /* 0x00094c0701007387 */ /* 0x0005e20000100800 */
[----:B------:R-:W-:-:S02]  /*2e60*/  IMAD.HI.U32 R9, R73, R137, RZ ;  /* 0x0000008949097227 */ /* 0x000fc400078e00ff */
[----:B------:R-:W-:Y:S01]  /*2e70*/  ISETP.NE.U32.AND P2, PT, R12, RZ, PT ;  /* 0x000000ff0c00720c */ /* 0x000fe20003f45070 */
[----:B------:R3:W-:Y:S01]  /*2e80*/  STL [R1+0x944], R4 ;  /* 0x0009440401007387 */ /* 0x0007e20000100800 */
[----:B0-----:R-:W-:Y:S02]  /*2e90*/  VIADD R6, R0, 0x65 ;  /* 0x0000006500067836 */ /* 0x001fe40000000000 */
[----:B------:R-:W-:-:S03]  /*2ea0*/  IMAD.HI.U32 R10, R73, R120, RZ ;  /* 0x00000078490a7227 */ /* 0x000fc600078e00ff */
[----:B------:R0:W-:Y:S01]  /*2eb0*/  STL [R1+0x940], R6 ;  /* 0x0009400601007387 */ /* 0x0001e20000100800 */
[----:B--2---:R-:W-:Y:S01]  /*2ec0*/  IMAD.HI.U32 R7, R73, R103, RZ ;  /* 0x0000006749077227 */ /* 0x004fe200078e00ff */
[----:B---3--:R-:W-:-:S03]  /*2ed0*/  IABS R4, R4 ;  /* 0x0000000400047213 */ /* 0x008fc60000000000 */
[----:B------:R-:W-:Y:S01]  /*2ee0*/  IMAD.MOV R7, RZ, RZ, -R7 ;  /* 0x000000ffff077224 */ /* 0x000fe200078e0a07 */
[----:B------:R2:W-:Y:S01]  /*2ef0*/  STL [R1+0x938], R11 ;  /* 0x0009380b01007387 */ /* 0x0005e20000100800 */
[----:B------:R-:W-:Y:S02]  /*2f00*/  IMAD.MOV R10, RZ, RZ, -R10 ;  /* 0x000000ffff0a7224 */ /* 0x000fe400078e0a0a */
[----:B------:R-:W-:Y:S01]  /*2f10*/  IMAD.HI.U32 R8, R73, R4, RZ ;  /* 0x0000000449087227 */ /* 0x000fe200078e00ff */
[----:B0-----:R-:W-:-:S03]  /*2f20*/  IABS R6, R6 ;  /* 0x0000000600067213 */ /* 0x001fc60000000000 */
[----:B------:R-:W-:Y:S02]  /*2f30*/  IMAD R103, R72, R7, R103 ;  /* 0x0000000748677224 */ /* 0x000fe400078e0267 */
[----:B------:R-:W-:-:S04]  /*2f40*/  IMAD.HI.U32 R7, R73, R6, RZ ;  /* 0x0000000649077227 */ /* 0x000fc800078e00ff */
[----:B------:R-:W-:Y:S02]  /*2f50*/  IMAD.MOV R8, RZ, RZ, -R8 ;  /* 0x000000ffff087224 */ /* 0x000fe400078e0a08 */
[----:B------:R-:W-:Y:S02]  /*2f60*/  IMAD.MOV R7, RZ, RZ, -R7 ;  /* 0x000000ffff077224 */ /* 0x000fe400078e0a07 */
[C---:B------:R-:W-:Y:S01]  /*2f70*/  IMAD R8, R72.reuse, R8, R4 ;  /* 0x0000000848087224 */ /* 0x040fe200078e0204 */
[----:B------:R-:W-:Y:S01]  /*2f80*/  IABS R4, R11 ;  /* 0x0000000b00047213 */ /* 0x000fe20000000000 */
[----:B------:R-:W-:Y:S02]  /*2f90*/  IMAD.MOV R9, RZ, RZ, -R9 ;  /* 0x000000ffff097224 */ /* 0x000fe400078e0a09 */
[C---:B------:R-:W-:Y:S01]  /*2fa0*/  IMAD R6, R72.reuse, R7, R6 ;  /* 0x0000000748067224 */ /* 0x040fe200078e0206 */
[----:B------:R0:W-:Y:S01]  /*2fb0*/  STL [R1+0x14], R8 ;  /* 0x0000140801007387 */ /* 0x0001e20000100800 */
[----:B------:R-:W-:-:S02]  /*2fc0*/  IMAD R120, R72, R10, R120 ;  /* 0x0000000a48787224 */ /* 0x000fc400078e0278 */
[C---:B--2---:R-:W-:Y:S01]  /*2fd0*/  VIADD R11, R0.reuse, 0x68 ;  /* 0x00000068000b7836 */ /* 0x044fe20000000000 */
[----:B------:R2:W-:Y:S01]  /*2fe0*/  STL [R1+0xd8], R6 ;  /* 0x0000d80601007387 */ /* 0x0005e20000100800 */
[----:B------:R-:W-:Y:S02]  /*2ff0*/  VIADD R10, R0, 0x69 ;  /* 0x00000069000a7836 */ /* 0x000fe40000000000 */
[----:B------:R-:W-:Y:S01]  /*3000*/  IMAD R137, R72, R9, R137 ;  /* 0x0000000948897224 */ /* 0x000fe200078e0289 */
[----:B------:R-:W-:Y:S01]  /*3010*/  IABS R90, R11 ;  /* 0x0000000b005a7213 */ /* 0x000fe20000000000 */
[C---:B------:R-:W-:Y:S01]  /*3020*/  VIADD R9, R0.reuse, 0x6a ;  /* 0x0000006a00097836 */ /* 0x040fe20000000000 */
[----:B------:R-:W-:Y:S01]  /*3030*/  STL [R1+0x92c], R11 ;  /* 0x00092c0b01007387 */ /* 0x000fe20000100800 */
[----:B0-----:R-:W-:Y:S01]  /*3040*/  VIADD R8, R0, 0x6b ;  /* 0x0000006b00087836 */ /* 0x001fe20000000000 */
[----:B------:R-:W-:Y:S01]  /*3050*/  IABS R104, R10 ;  /* 0x0000000a00687213 */ /* 0x000fe20000000000 */
[----:B------:R-:W-:Y:S01]  /*3060*/  IMAD.IADD R13, R12, 0x1, R3 ;  /* 0x000000010c0d7824 */ /* 0x000fe200078e0203 */
[----:B------:R-:W-:Y:S01]  /*3070*/  STL [R1+0x91c], R10 ;  /* 0x00091c0a01007387 */ /* 0x000fe20000100800 */
[----:B--2---:R-:W-:Y:S01]  /*3080*/  IMAD.HI.U32 R6, R73, R4, RZ ;  /* 0x0000000449067227 */ /* 0x004fe200078e00ff */
[----:B------:R-:W-:-:S02]  /*3090*/  IABS R123, R9 ;  /* 0x00000009007b7213 */ /* 0x000fc40000000000 */
[----:B------:R0:W-:Y:S01]  /*30a0*/  STL [R1+0x914], R9 ;  /* 0x0009140901007387 */ /* 0x0001e20000100800 */
[----:B------:R-:W-:Y:S01]  /*30b0*/  IMAD.MOV R6, RZ, RZ, -R6 ;  /* 0x000000ffff067224 */ /* 0x000fe200078e0a06 */
[----:B------:R-:W-:Y:S01]  /*30c0*/  IABS R138, R8 ;  /* 0x00000008008a7213 */ /* 0x000fe20000000000 */
[----:B------:R-:W-:Y:S01]  /*30d0*/  IMAD.HI.U32 R7, R73, R104, RZ ;  /* 0x0000006849077227 */ /* 0x000fe200078e00ff */
[----:B------:R2:W-:Y:S01]  /*30e0*/  STL [R1+0x904], R8 ;  /* 0x0009040801007387 */ /* 0x0005e20000100800 */
[----:B------:R-:W-:Y:S02]  /*30f0*/  IABS R3, R13 ;  /* 0x0000000d00037213 */ /* 0x000fe40000000000 */
[----:B------:R-:W-:Y:S01]  /*3100*/  IMAD.MOV R7, RZ, RZ, -R7 ;  /* 0x000000ffff077224 */ /* 0x000fe200078e0a07 */
[----:B------:R-:W-:Y:S01]  /*3110*/  ISETP.GE.AND P1, PT, R13, RZ, PT ;  /* 0x000000ff0d00720c */ /* 0x000fe20003f26270 */
[----:B------:R-:W-:Y:S02]  /*3120*/  VIADD R14, R0, 0x71 ;  /* 0x00000071000e7836 */ /* 0x000fe40000000000 */
[----:B0-----:R-:W-:-:S02]  /*3130*/  IMAD R9, R72, R6, R4 ;  /* 0x0000000648097224 */ /* 0x001fc400078e0204 */
[C---:B------:R-:W-:Y:S01]  /*3140*/  IMAD.HI.U32 R6, R73.reuse, R123, RZ ;  /* 0x0000007b49067227 */ /* 0x040fe200078e00ff */
[----:B------:R-:W-:Y:S02]  /*3150*/  IABS R106, R14 ;  /* 0x0000000e006a7213 */ /* 0x000fe40000000000 */
[----:B------:R-:W-:Y:S01]  /*3160*/  STL [R1+0x178], R9 ;  /* 0x0001780901007387 */ /* 0x000fe20000100800 */
[----:B--2---:R-:W-:-:S04]  /*3170*/  IMAD.HI.U32 R8, R73, R90, RZ ;  /* 0x0000005a49087227 */ /* 0x004fc800078e00ff */
[----:B------:R-:W-:Y:S02]  /*3180*/  IMAD.MOV R8, RZ, RZ, -R8 ;  /* 0x000000ffff087224 */ /* 0x000fe400078e0a08 */
[----:B------:R-:W-:Y:S02]  /*3190*/  IMAD.MOV R6, RZ, RZ, -R6 ;  /* 0x000000ffff067224 */ /* 0x000fe400078e0a06 */
[----:B------:R-:W-:Y:S02]  /*31a0*/  IMAD R90, R72, R8, R90 ;  /* 0x00000008485a7224 */ /* 0x000fe400078e025a */
[----:B------:R-:W-:-:S04]  /*31b0*/  IMAD.HI.U32 R5, R5, R3, RZ ;  /* 0x0000000305057227 */ /* 0x000fc800078e00ff */
[----:B------:R-:W-:Y:S02]  /*31c0*/  IMAD R104, R72, R7, R104 ;  /* 0x0000000748687224 */ /* 0x000fe400078e0268 */
[C---:B------:R-:W-:Y:S02]  /*31d0*/  VIADD R8, R0.reuse, 0x6c ;  /* 0x0000006c00087836 */ /* 0x040fe40000000000 */
[----:B------:R-:W-:Y:S02]  /*31e0*/  VIADD R7, R0, 0x6d ;  /* 0x0000006d00077836 */ /* 0x000fe40000000000 */
[----:B------:R-:W-:Y:S01]  /*31f0*/  IMAD.HI.U32 R4, R73, R138, RZ ;  /* 0x0000008a49047227 */ /* 0x000fe200078e00ff */
[----:B------:R0:W-:Y:S01]  /*3200*/  STL [R1+0x8f8], R8 ;  /* 0x0008f80801007387 */ /* 0x0001e20000100800 */
[----:B------:R-:W-:Y:S02]  /*3210*/  IABS R10, R8 ;  /* 0x00000008000a7213 */ /* 0x000fe40000000000 */
[----:B------:R-:W-:Y:S01]  /*3220*/  IMAD R123, R72, R6, R123 ;  /* 0x00000006487b7224 */ /* 0x000fe200078e027b */
[----:B------:R-:W-:Y:S01]  /*3230*/  STL [R1+0x8f0], R7 ;  /* 0x0008f00701007387 */ /* 0x000fe20000100800 */
[----:B------:R-:W-:-:S02]  /*3240*/  VIADD R6, R0, 0x6e ;  /* 0x0000006e00067836 */ /* 0x000fc40000000000 */
[----:B------:R-:W-:Y:S02]  /*3250*/  IMAD.MOV R5, RZ, RZ, -R5 ;  /* 0x000000ffff057224 */ /* 0x000fe400078e0a05 */
[----:B------:R-:W-:Y:S01]  /*3260*/  IMAD.MOV R4, RZ, RZ, -R4 ;  /* 0x000000ffff047224 */ /* 0x000fe200078e0a04 */
[----:B0-----:R-:W-:Y:S01]  /*3270*/  IABS R8, R7 ;  /* 0x0000000700087213 */ /* 0x001fe20000000000 */
[----:B------:R-:W-:Y:S01]  /*3280*/  IMAD R3, R2, R5, R3 ;  /* 0x0000000502037224 */ /* 0x000fe200078e0203 */
[----:B------:R0:W-:Y:S01]  /*3290*/  STL [R1+0x8c0], R6 ;  /* 0x0008c00601007387 */ /* 0x0001e20000100800 */
[----:B------:R-:W-:Y:S02]  /*32a0*/  IMAD R138, R72, R4, R138 ;  /* 0x00000004488a7224 */ /* 0x000fe400078e028a */
[----:B------:R-:W-:Y:S01]  /*32b0*/  IMAD.HI.U32 R11, R73, R10, RZ ;  /* 0x0000000a490b7227 */ /* 0x000fe200078e00ff */
[----:B------:R-:W-:-:S03]  /*32c0*/  ISETP.GT.U32.AND P0, PT, R2, R3, PT ;  /* 0x000000030200720c */ /* 0x000fc60003f04070 */
[----:B------:R-:W-:Y:S02]  /*32d0*/  VIADD R4, R0, 0x70 ;  /* 0x0000007000047836 */ /* 0x000fe40000000000 */
[C---:B------:R-:W-:Y:S01]  /*32e0*/  IMAD.HI.U32 R9, R73.reuse, R8, RZ ;  /* 0x0000000849097227 */ /* 0x040fe200078e00ff */
[----:B0-----:R-:W-:Y:S02]  /*32f0*/  IABS R6, R6 ;  /* 0x0000000600067213 */ /* 0x001fe40000000000 */
[----:B------:R-:W-:Y:S01]  /*3300*/  IABS R89, R4 ;  /* 0x0000000400597213 */ /* 0x000fe20000000000 */
[----:B------:R-:W-:Y:S01]  /*3310*/  IMAD.MOV R11, RZ, RZ, -R11 ;  /* 0x000000ffff0b7224 */ /* 0x000fe200078e0a0b */
[----:B------:R0:W-:Y:S01]  /*3320*/  STL [R1+0x8bc], R4 ;  /* 0x0008bc0401007387 */ /* 0x0001e20000100800 */
[----:B------:R-:W-:-:S03]  /*3330*/  IMAD.HI.U32 R7, R73, R6, RZ ;  /* 0x0000000649077227 */ /* 0x000fc600078e00ff */
[----:B------:R-:W-:Y:S01]  /*3340*/  STL [R1+0x84c], R13 ;  /* 0x00084c0d01007387 */ /* 0x000fe20000100800 */
[----:B------:R-:W-:Y:S02]  /*3350*/  IMAD.MOV R9, RZ, RZ, -R9 ;  /* 0x000000ffff097224 */ /* 0x000fe400078e0a09 */
[----:B------:R-:W-:Y:S02]  /*3360*/  IMAD.MOV R7, RZ, RZ, -R7 ;  /* 0x000000ffff077224 */ /* 0x000fe400078e0a07 */
[C---:B------:R-:W-:Y:S02]  /*3370*/  IMAD R10, R72.reuse, R11, R10 ;  /* 0x0000000b480a7224 */ /* 0x040fe400078e020a */
[C---:B------:R-:W-:Y:S02]  /*3380*/  IMAD R8, R72.reuse, R9, R8 ;  /* 0x0000000948087224 */ /* 0x040fe400078e0208 */
[----:B0-----:R-:W-:Y:S01]  /*3390*/  IMAD.HI.U32 R4, R73, R89, RZ ;  /* 0x0000005949047227 */ /* 0x001fe200078e00ff */
[----:B------:R0:W-:Y:S03]  /*33a0*/  STL [R1+0x44], R10 ;  /* 0x0000440a01007387 */ /* 0x0001e60000100800 */
[----:B------:R-:W-:Y:S01]  /*33b0*/  IMAD R6, R72, R7, R6 ;  /* 0x0000000748067224 */ /* 0x000fe200078e0206 */
[----:B------:R2:W-:Y:S01]  /*33c0*/  STL [R1+0x10c], R8 ;  /* 0x00010c0801007387 */ /* 0x0005e20000100800 */
[----:B------:R-:W-:-:S02]  /*33d0*/  VIADD R9, R0, 0x74 ;  /* 0x0000007400097836 */ /* 0x000fc40000000000 */
[----:B------:R-:W-:Y:S01]  /*33e0*/  IMAD.MOV R4, RZ, RZ, -R4 ;  /* 0x000000ffff047224 */ /* 0x000fe200078e0a04 */
[----:B------:R3:W-:Y:S01]  /*33f0*/  STL [R1+0x1f4], R6 ;  /* 0x0001f40601007387 */ /* 0x0007e20000100800 */
[----:B------:R-:W-:Y:S02]  /*3400*/  @!P0 IMAD.IADD R3, R3, 0x1, -R2 ;  /* 0x0000000103038824 */ /* 0x000fe400078e0a02 */
[C---:B0-----:R-:W-:Y:S01]  /*3410*/  VIADD R10, R0.reuse, 0x73 ;  /* 0x00000073000a7836 */ /* 0x041fe20000000000 */
[----:B------:R-:W-:Y:S01]  /*3420*/  STL [R1+0x8b8], R14 ;  /* 0x0008b80e01007387 */ /* 0x000fe20000100800 */
[----:B------:R-:W-:Y:S01]  /*3430*/  VIADD R11, R0, 0x72 ;  /* 0x00000072000b7836 */ /* 0x000fe20000000000 */
[----:B------:R-:W-:Y:S01]  /*3440*/  ISETP.GT.U32.AND P0, PT, R2, R3, PT ;  /* 0x000000030200720c */ /* 0x000fe20003f04070 */
[----:B--2---:R-:W-:Y:S01]  /*3450*/  VIADD R8, R0, 0x75 ;  /* 0x0000007500087836 */ /* 0x004fe20000000000 */
[----:B------:R-:W-:Y:S01]  /*3460*/  IABS R139, R10 ;  /* 0x0000000a008b7213 */ /* 0x000fe20000000000 */
[----:B------:R-:W-:Y:S01]  /*3470*/  IMAD R89, R72, R4, R89 ;  /* 0x0000000448597224 */ /* 0x000fe200078e0259 */
[----:B---3--:R-:W-:Y:S01]  /*3480*/  IABS R6, R9 ;  /* 0x0000000900067213 */ /* 0x008fe20000000000 */
[----:B------:R-:W-:Y:S01]  /*3490*/  STL [R1+0x8b4], R11 ;  /* 0x0008b40b01007387 */ /* 0x000fe20000100800 */
[----:B------:R-:W-:Y:S01]  /*34a0*/  IABS R4, R8 ;  /* 0x0000000800047213 */ /* 0x000fe20000000000 */
[----:B------:R-:W-:Y:S01]  /*34b0*/  IMAD R68, R12, R71, RZ ;  /* 0x000000470c447224 */ /* 0x000fe200078e02ff */
[----:B------:R-:W-:Y:S01]  /*34c0*/  IABS R122, R11 ;  /* 0x0000000b007a7213 */ /* 0x000fe20000000000 */
[----:B------:R-:W-:Y:S01]  /*34d0*/  STL [R1+0x8ac], R10 ;  /* 0x0008ac0a01007387 */ /* 0x000fe20000100800 */
[----:B------:R-:W-:-:S03]  /*34e0*/  IMAD.HI.U32 R7, R73, R6, RZ ;  /* 0x0000000649077227 */ /* 0x000fc600078e00ff */
[----:B------:R-:W-:Y:S01]  /*34f0*/  STL [R1+0x8a8], R9 ;  /* 0x0008a80901007387 */ /* 0x000fe20000100800 */
[----:B------:R-:W-:-:S03]  /*3500*/  IMAD.HI.U32 R5, R73, R4, RZ ;  /* 0x0000000449057227 */ /* 0x000fc600078e00ff */
[----:B------:R0:W-:Y:S01]  /*3510*/  STL [R1+0x8a0], R8 ;  /* 0x0008a00801007387 */ /* 0x0001e20000100800 */
[----:B------:R-:W-:Y:S02]  /*3520*/  IMAD.MOV R7, RZ, RZ, -R7 ;  /* 0x000000ffff077224 */ /* 0x000fe400078e0a07 */
[----:B------:R-:W-:Y:S02]  /*3530*/  IMAD.MOV R5, RZ, RZ, -R5 ;  /* 0x000000ffff057224 */ /* 0x000fe400078e0a05 */
[C---:B------:R-:W-:Y:S02]  /*3540*/  IMAD R6, R72.reuse, R7, R6 ;  /* 0x0000000748067224 */ /* 0x040fe400078e0206 */
[----:B------:R-:W-:Y:S02]  /*3550*/  IMAD R4, R72, R5, R4 ;  /* 0x0000000548047224 */ /* 0x000fe400078e0204 */
[----:B------:R-:W-:Y:S01]  /*3560*/  @!P0 IMAD.IADD R3, R3, 0x1, -R2 ;  /* 0x0000000103038824 */ /* 0x000fe200078e0a02 */
[----:B------:R-:W-:Y:S01]  /*3570*/  ISETP.NE.AND P0, PT, R74, RZ, PT ;  /* 0x000000ff4a00720c */ /* 0x000fe20003f05270 */
[----:B0-----:R-:W-:Y:S01]  /*3580*/  IMAD.HI.U32 R8, R73, R139, RZ ;  /* 0x0000008b49087227 */ /* 0x001fe200078e00ff */
[----:B------:R0:W-:Y:S03]  /*3590*/  STL [R1+0x18], R6 ;  /* 0x0000180601007387 */ /* 0x0001e60000100800 */
[----:B------:R-:W-:Y:S01]  /*35a0*/  IMAD.MOV R8, RZ, RZ, -R8 ;  /* 0x000000ffff087224 */ /* 0x000fe200078e0a08 */
[----:B------:R2:W-:Y:S01]  /*35b0*/  STL [R1+0x110], R4 ;  /* 0x0001100401007387 */ /* 0x0005e20000100800 */
[----:B------:R-:W-:-:S02]  /*35c0*/  VIADD R7, R0, 0x76 ;  /* 0x0000007600077836 */ /* 0x000fc40000000000 */
[----:B------:R-:W-:Y:S02]  /*35d0*/  IMAD R139, R72, R8, R139 ;  /* 0x00000008488b7224 */ /* 0x000fe400078e028b */
[C---:B------:R-:W-:Y:S01]  /*35e0*/  VIADD R8, R0.reuse, 0x78 ;  /* 0x0000007800087836 */ /* 0x040fe20000000000 */
[----:B0-----:R-:W0:Y:S01]  /*35f0*/  LDC R6, c[0x0][0x3a0] ;  /* 0x0000e800ff067b82 */ /* 0x001e220000000800 */
[C---:B------:R-:W-:Y:S01]  /*3600*/  VIADD R5, R0.reuse, 0x79 ;  /* 0x0000007900057836 */ /* 0x040fe20000000000 */
[----:B------:R3:W-:Y:S01]  /*3610*/  STL [R1+0x89c], R7 ;  /* 0x00089c0701007387 */ /* 0x0007e20000100800 */
[----:B------:R-:W-:Y:S01]  /*3620*/  VIADD R2, R0, 0x7a ;  /* 0x0000007a00027836 */ /* 0x000fe20000000000 */
[----:B--2---:R-:W-:Y:S01]  /*3630*/  IABS R4, R8 ;  /* 0x0000000800047213 */ /* 0x004fe20000000000 */
[----:B------:R-:W-:Y:S01]  /*3640*/  @!P1 IMAD.MOV R3, RZ, RZ, -R3 ;  /* 0x000000ffff039224 */ /* 0x000fe200078e0a03 */
[----:B------:R2:W-:Y:S01]  /*3650*/  STL [R1+0x898], R8 ;  /* 0x0008980801007387 */ /* 0x0005e20000100800 */
[----:B------:R-:W-:Y:S01]  /*3660*/  IABS R105, R5 ;  /* 0x0000000500697213 */ /* 0x000fe20000000000 */
[C---:B------:R-:W-:Y:S01]  /*3670*/  IMAD.HI.U32 R10, R73.reuse, R106, RZ ;  /* 0x0000006a490a7227 */ /* 0x040fe200078e00ff */
[----:B------:R-:W-:Y:S01]  /*3680*/  IABS R121, R2 ;  /* 0x0000000200797213 */ /* 0x000fe20000000000 */
[----:B------:R5:W-:Y:S01]  /*3690*/  STL [R1+0x894], R5 ;  /* 0x0008940501007387 */ /* 0x000be20000100800 */
[----:B------:R-:W-:Y:S01]  /*36a0*/  @!P0 LOP3.LUT R3, RZ, R74, RZ, 0x33, !PT ;  /* 0x0000004aff038212 */ /* 0x000fe200078e33ff */
[----:B------:R-:W-:Y:S01]  /*36b0*/  IMAD.HI.U32 R9, R73, R122, RZ ;  /* 0x0000007a49097227 */ /* 0x000fe200078e00ff */
[----:B---3--:R-:W-:Y:S01]  /*36c0*/  IABS R7, R7 ;  /* 0x0000000700077213 */ /* 0x008fe20000000000 */
[----:B------:R3:W-:Y:S01]  /*36d0*/  STL [R1+0x88c], R2 ;  /* 0x00088c0201007387 */ /* 0x0007e20000100800 */
[----:B----4-:R-:W-:Y:S01]  /*36e0*/  LEA R69, P1, R68, UR14, 0x1 ;  /* 0x0000000e44457c11 */ /* 0x010fe2000f8208ff */
[----:B-1----:R-:W-:-:S02]  /*36f0*/  IMAD R3, R3, UR4, RZ ;  /* 0x0000000403037c24 */ /* 0x002fc4000f8e02ff */
[----:B--2---:R-:W-:Y:S01]  /*3700*/  IMAD.HI.U32 R8, R73, R7, RZ ;  /* 0x0000000749087227 */ /* 0x004fe200078e00ff */
[----:B------:R-:W-:-:S03]  /*3710*/  LEA.HI.X.SX32 R68, R68, UR15, 0x1, P1 ;  /* 0x0000000f44447c11 */ /* 0x000fc600088f0eff */
[----:B-----5:R-:W-:-:S04]  /*3720*/  IMAD.HI.U32 R5, R73, R4, RZ ;  /* 0x0000000449057227 */ /* 0x020fc800078e00ff */
[----:B------:R-:W-:Y:S02]  /*3730*/  IMAD.MOV R5, RZ, RZ, -R5 ;  /* 0x000000ffff057224 */ /* 0x000fe400078e0a05 */
[----:B---3--:R-:W-:-:S04]  /*3740*/  IMAD.HI.U32 R2, R73, R105, RZ ;  /* 0x0000006949027227 */ /* 0x008fc800078e00ff */
[----:B------:R-:W-:Y:S02]  /*3750*/  IMAD.MOV R8, RZ, RZ, -R8 ;  /* 0x000000ffff087224 */ /* 0x000fe400078e0a08 */
[----:B------:R-:W-:Y:S02]  /*3760*/  IMAD R74, R72, R5, R4 ;  /* 0x00000005484a7224 */ /* 0x000fe400078e0204 */
[----:B------:R-:W-:Y:S02]  /*3770*/  IMAD.MOV R2, RZ, RZ, -R2 ;  /* 0x000000ffff027224 */ /* 0x000fe400078e0a02 */
[----:B------:R-:W-:-:S04]  /*3780*/  IMAD.HI.U32 R4, R73, R121, RZ ;  /* 0x0000007949047227 */ /* 0x000fc800078e00ff */
[C---:B------:R-:W-:Y:S02]  /*3790*/  IMAD R7, R72.reuse, R8, R7 ;  /* 0x0000000848077224 */ /* 0x040fe400078e0207 */
[C---:B------:R-:W-:Y:S01]  /*37a0*/  IMAD R105, R72.reuse, R2, R105 ;  /* 0x0000000248697224 */ /* 0x040fe200078e0269 */
[C---:B------:R-:W-:Y:S01]  /*37b0*/  LEA R2, P0, R3.reuse, UR12, 0x1 ;  /* 0x0000000c03027c11 */ /* 0x040fe2000f8008ff */
[----:B------:R-:W-:Y:S01]  /*37c0*/  IMAD.MOV R10, RZ, RZ, -R10 ;  /* 0x000000ffff0a7224 */ /* 0x000fe200078e0a0a */
[----:B------:R0:W-:Y:S01]  /*37d0*/  STL [R1+0x1f8], R7 ;  /* 0x0001f80701007387 */ /* 0x0001e20000100800 */
[----:B------:R-:W-:Y:S01]  /*37e0*/  IMAD.MOV R9, RZ, RZ, -R9 ;  /* 0x000000ffff097224 */ /* 0x000fe200078e0a09 */
[----:B------:R-:W-:Y:S01]  /*37f0*/  LEA.HI.X.SX32 R3, R3, UR13, 0x1, P0 ;  /* 0x0000000d03037c11 */ /* 0x000fe200080f0eff */
[----:B------:R-:W-:Y:S02]  /*3800*/  IMAD.MOV R4, RZ, RZ, -R4 ;  /* 0x000000ffff047224 */ /* 0x000fe400078e0a04 */
[----:B------:R-:W-:-:S02]  /*3810*/  IMAD R106, R72, R10, R106 ;  /* 0x0000000a486a7224 */ /* 0x000fc400078e026a */
[C---:B------:R-:W-:Y:S02]  /*3820*/  IMAD R122, R72.reuse, R9, R122 ;  /* 0x00000009487a7224 */ /* 0x040fe400078e027a */
[----:B------:R-:W-:Y:S02]  /*3830*/  IMAD R121, R72, R4, R121 ;  /* 0x0000000448797224 */ /* 0x000fe400078e0279 */
[C---:B0-----:R-:W-:Y:S02]  /*3840*/  VIADD R7, R6.reuse, 0xffffff80 ;  /* 0xffffff8006077836 */ /* 0x041fe40000000000 */
[----:B------:R-:W-:Y:S01]  /*3850*/  VIADD R8, R6, 0xffffff81 ;  /* 0xffffff8106087836 */ /* 0x000fe20000000000 */
[----:B------:R-:W-:Y:S06]  /*3860*/  BRA.U UP0, `(.L_x_5) ;  /* 0x0000000100187547 */ /* 0x000fec000b800000 */
[----:B------:R-:W-:Y:S01]  /*3870*/  ELECT P0, URZ, PT ;  /* 0x0000000000ff782f */ /* 0x000fe20003800000 */
[----:B------:R-:W-:Y:S01]  /*3880*/  IMAD.MOV.U32 R4, RZ, RZ, 0x1 ;  /* 0x00000001ff047424 */ /* 0x000fe200078e00ff */
[----:B------:R-:W-:Y:S01]  /*3890*/  UMOV UR4, 0x40 ;  /* 0x0000004000047882 */ /* 0x000fe20000000000 */
[----:B------:R-:W-:Y:S01]  /*38a0*/  UVIRTCOUNT.DEALLOC.SMPOOL 0x80 ;  /* 0x000000800000784c */ /* 0x000fe20000000000 */
[----:B------:R-:W-:-:S09]  /*38b0*/  ULEA UR4, UR5, UR4, 0x18 ;  /* 0x0000000405047291 */ /* 0x000fd2000f8ec0ff */
[----:B------:R0:W-:Y:S03]  /*38c0*/  @P0 STS.U8 [UR4], R4 ;  /* 0x00000004ff000988 */ /* 0x0001e60008000004 */
.L_x_5:
[----:B------:R-:W-:Y:S01]  /*38d0*/  UIADD3 UR10, UPT, UPT, UR8, UR10, URZ ;  /* 0x0000000a080a7290 */ /* 0x000fe2000fffe0ff */
[C---:B------:R-:W-:Y:S01]  /*38e0*/  VIADD R5, R6.reuse, 0xffffffff ;  /* 0xffffffff06057836 */ /* 0x040fe20000000000 */
[----:B------:R-:W-:Y:S01]  /*38f0*/  VOTEU.ALL UP1, P2 ;  /* 0x0000000000ff7886 */ /* 0x000fe20001020000 */
[----:B------:R-:W-:Y:S01]  /*3900*/  UIADD3 UR6, UPT, UPT, UR9, 0x10000, URZ ;  /* 0x0001000009067890 */ /* 0x000fe2000fffe0ff */
[----:B------:R-:W-:Y:S01]  /*3910*/  PRMT R9, RZ, 0x7610, R9 ;  /* 0x00007610ff097816 */ /* 0x000fe20000000009 */
[----:B------:R-:W-:Y:S01]  /*3920*/  VOTEU.ALL UP2, P2 ;  /* 0x0000000000ff7886 */ /* 0x000fe20001040000 */
[----:B------:R-:W-:Y:S01]  /*3930*/  ISETP.GE.U32.AND P1, PT, R5, 0x7fffff80, PT ;  /* 0x7fffff800500780c */ /* 0x000fe20003f26070 */
[----:B0-----:R-:W-:Y:S01]  /*3940*/  VIADD R4, R6, 0xffffff82 ;  /* 0xffffff8206047836 */ /* 0x001fe20000000000 */
[----:B------:R-:W-:-:S04]  /*3950*/  @!UP1 UIADD3 UR4, UPT, UPT, -UR7, 0x100000, URZ ;  /* 0x0010000007049890 */ /* 0x000fc8000fffe1ff */
[----:B------:R-:W-:Y:S02]  /*3960*/  @!UP1 USHF.L.U32 UR5, UR4, 0xb, URZ ;  /* 0x0000000b04059899 */ /* 0x000fe400080006ff */
[----:B------:R-:W-:Y:S01]  /*3970*/  @!UP1 USHF.L.U32 UR4, UR4, 0x1, URZ ;  /* 0x0000000104049899 */ /* 0x000fe200080006ff */
[----:B------:R-:W-:Y:S01]  /*3980*/  STTM.x128 tmem[UR10], RZ ;  /* 0x000000ff000079ed */ /* 0x000fe200083c000a */
[----:B------:R-:W0:Y:S02]  /*3990*/  FENCE.VIEW.ASYNC.T ;  /* 0x00000000000073c6 */ /* 0x000e240000000200 */
[----:B0-----:R-:W-:Y:S01]  /*39a0*/  BAR.SYNC.DEFER_BLOCKING 0x0 ;  /* 0x0000000000007b1d */ /* 0x001fe20000010000 */
[----:B------:R-:W-:Y:S01]  /*39b0*/  IMAD R5, R70, 0xfe, RZ ;  /* 0x000000fe46057824 */ /* 0x000fe200078e02ff */
[----:B------:R-:W-:Y:S02]  /*39c0*/  ISETP.GE.U32.AND P0, PT, R4, 0x7fffff03, PT ;  /* 0x7fffff030400780c */ /* 0x000fe40003f06070 */
[----:B------:R-:W-:-:S02]  /*39d0*/  ISETP.GE.U32.AND P3, PT, R7, 0x7fffff01, PT ;  /* 0x7fffff010700780c */ /* 0x000fc40003f66070 */
[----:B------:R-:W-:Y:S01]  /*39e0*/  ISETP.GE.U32.AND P4, PT, R8, 0x7fffff02, PT ;  /* 0x7fffff020800780c */ /* 0x000fe20003f86070 */
[----:B------:R0:W-:Y:S04]  /*39f0*/  STL [R1+0xa24], R71 ;  /* 0x000a244701007387 */ /* 0x0001e80000100800 */
[----:B------:R-:W1:Y:S02]  /*3a00*/  FENCE.VIEW.ASYNC.S ;  /* 0x00000000000073c6 */ /* 0x000e640000000000 */
[----:B-1----:R1:W2:Y:S02]  /*3a10*/  @!UP2 SYNCS.EXCH.64 URZ, [UR6], UR4 ;  /* 0x0000000406ffa5b2 */ /* 0x0022a40008000100 */
[----:B--2---:R-:W-:Y:S01]  /*3a20*/  BAR.SYNC.DEFER_BLOCKING 0x0 ;  /* 0x0000000000007b1d */ /* 0x004fe20000010000 */
[C---:B------:R-:W-:Y:S01]  /*3a30*/  IMAD R4, R70.reuse, 0x7f, RZ ;  /* 0x0000007f46047824 */ /* 0x040fe200078e02ff */
[----:B0-----:R-:W-:Y:S01]  /*3a40*/  IADD3 R71, P5, PT, R5, R2, RZ ;  /* 0x0000000205477210 */ /* 0x001fe20007fbe0ff */
[----:B------:R-:W-:-:S03]  /*3a50*/  IMAD R7, R70, 0xfc, RZ ;  /* 0x000000fc46077824 */ /* 0x000fc600078e02ff */
[----:B------:R-:W-:Y:S04]  /*3a60*/  STL [R1+0xa20], R69 ;  /* 0x000a204501007387 */ /* 0x000fe80000100800 */
[----:B------:R-:W2:Y:S01]  /*3a70*/  @!P1 LDG.E.U16 R9, desc[UR20][R2.64] ;  /* 0x0000001402099981 */ /* 0x000ea2000c1e1500 */
[----:B------:R-:W-:Y:S01]  /*3a80*/  VIADD R5, R6, 0xffffff83 ;  /* 0xffffff8306057836 */ /* 0x000fe20000000000 */
[----:B------:R-:W-:Y:S02]  /*3a90*/  LEA.HI.X.SX32 R39, R4, R3, 0x1, P5 ;  /* 0x0000000304277211 */ /* 0x000fe400028f0eff */
[----:B------:R-:W-:Y:S01]  /*3aa0*/  IADD3 R38, P1, PT, R7, R2, RZ ;  /* 0x0000000207267210 */ /* 0x000fe20007f3e0ff */
[----:B------:R-:W-:Y:S01]  /*3ab0*/  IMAD.MOV.U32 R4, RZ, RZ, R71 ;  /* 0x000000ffff047224 */ /* 0x000fe200078e0047 */
[----:B------:R-:W-:Y:S01]  /*3ac0*/  ISETP.GE.U32.AND P5, PT, R5, 0x7fffff04, PT ;  /* 0x7fffff040500780c */ /* 0x000fe20003fa6070 */
[----:B------:R-:W-:Y:S01]  /*3ad0*/  IMAD.MOV.U32 R5, RZ, RZ, R39 ;  /* 0x000000ffff057224 */ /* 0x000fe200078e0027 */
[----:B------:R-:W-:Y:S01]  /*3ae0*/  PRMT R7, RZ, 0x7610, R7 ;  /* 0x00007610ff077816 */ /* 0x000fe20000000007 */
[----:B------:R-:W-:Y:S05]  /*3af0*/  STL [R1+0xa1c], R68 ;  /* 0x000a1c4401007387 */ /* 0x000fea0000100800 */
[----:B------:R0:W3:Y:S01]  /*3b00*/  @!P3 LDG.E.U16 R7, desc[UR20][R4.64] ;  /* 0x000000140407b981 */ /* 0x0000e2000c1e1500 */
[----:B------:R-:W-:Y:S01]  /*3b10*/  PRMT R10, RZ, 0x7610, R10 ;  /* 0x00007610ff0a7816 */ /* 0x000fe2000000000a */
[----:B0-----:R-:W-:-:S02]  /*3b20*/  @!P4 IMAD.MOV.U32 R4, RZ, RZ, R38 ;  /* 0x000000ffff04c224 */ /* 0x001fc400078e0026 */
[----:B--2---:R0:W-:Y:S04]  /*3b30*/  STL [R1+0xb8], R9 ;  /* 0x0000b80901007387 */ /* 0x0041e80000100800 */
[----:B------:R2:W-:Y:S01]  /*3b40*/  STL [R1+0x790], R71 ;  /* 0x0007904701007387 */ /* 0x0005e20000100800 */
[----:B0-----:R-:W-:-:S03]  /*3b50*/  IMAD R9, R70, 0x7e, RZ ;  /* 0x0000007e46097824 */ /* 0x001fc600078e02ff */
[----:B--2---:R-:W5:Y:S04]  /*3b60*/  LDL.LU R71, [R1+0xa24] ;  /* 0x000a240001477983 */ /* 0x004f680000300800 */
[----:B------:R0:W-:Y:S02]  /*3b70*/  STL [R1+0x78c], R39 ;  /* 0x00078c2701007387 */ /* 0x0001e40000100800 */
[----:B0-----:R-:W-:-:S05]  /*3b80*/  LEA.HI.X.SX32 R39, R9, R3, 0x1, P1 ;  /* 0x0000000309277211 */ /* 0x001fca00008f0eff */
[----:B------:R-:W-:-:S05]  /*3b90*/  @!P4 IMAD.MOV.U32 R5, RZ, RZ, R39 ;  /* 0x000000ffff05c224 */ /* 0x000fca00078e0027 */
[----:B------:R0:W2:Y:S04]  /*3ba0*/  @!P4 LDG.E.U16 R10, desc[UR20][R4.64] ;  /* 0x00000014040ac981 */ /* 0x0000a8000c1e1500 */
[----:B------:R-:W-:Y:S04]  /*3bb0*/  STL [R1+0x788], R38 ;  /* 0x0007882601007387 */ /* 0x000fe80000100800 */
[----:B------:R-:W-:Y:S04]  /*3bc0*/  STL [R1+0x784], R39 ;  /* 0x0007842701007387 */ /* 0x000fe80000100800 */
[----:B---3--:R3:W-:Y:S01]  /*3bd0*/  STL [R1+0x148], R7 ;  /* 0x0001480701007387 */ /* 0x0087e20000100800 */
[----:B0-----:R-:W-:-:S02]  /*3be0*/  IMAD R5, R70, 0xf8, RZ ;  /* 0x000000f846057824 */ /* 0x001fc400078e02ff */
[C---:B------:R-:W-:Y:S02]  /*3bf0*/  IMAD R4, R70.reuse, 0x7d, RZ ;  /* 0x0000007d46047824 */ /* 0x040fe400078e02ff */
[----:B---3--:R-:W-:Y:S01]  /*3c00*/  IMAD R7, R70, 0xfa, RZ ;  /* 0x000000fa46077824 */ /* 0x008fe200078e02ff */
[----:B------:R-:W-:-:S04]  /*3c10*/  IADD3 R38, P3, PT, R5, R2, RZ ;  /* 0x0000000205267210 */ /* 0x000fc80007f7e0ff */
[----:B------:R-:W-:-:S04]  /*3c20*/  IADD3 R39, P4, PT, R7, R2, RZ ;  /* 0x0000000207277210 */ /* 0x000fc80007f9e0ff */
[----:B------:R-:W-:Y:S01]  /*3c30*/  LEA.HI.X.SX32 R4, R4, R3, 0x1, P4 ;  /* 0x0000000304047211 */ /* 0x000fe200020f0eff */
[----:B------:R-:W-:Y:S02]  /*3c40*/  IMAD.MOV.U32 R5, RZ, RZ, R39 ;  /* 0x000000ffff057224 */ /* 0x000fe400078e0027 */
[----:B------:R-:W-:-:S03]  /*3c50*/  VIADD R7, R6, 0xffffff85 ;  /* 0xffffff8506077836 */ /* 0x000fc60000000000 */
[----:B------:R-:W-:Y:S02]  /*3c60*/  @!P0 LOP3.LUT R5, R5, R4, RZ, 0x3c, !PT ;  /* 0x0000000405058212 */ /* 0x000fe400078e3cff */
[----:B------:R-:W-:Y:S01]  /*3c70*/  ISETP.GE.U32.AND P4, PT, R7, 0x7fffff06, PT ;  /* 0x7fffff060700780c */ /* 0x000fe20003f86070 */
[----:B------:R-:W-:Y:S01]  /*3c80*/  VIADD R8, R6, 0xffffff84 ;  /* 0xffffff8406087836 */ /* 0x000fe20000000000 */
[----:B------:R-:W-:-:S04]  /*3c90*/  PRMT R7, RZ, 0x7610, R7 ;  /* 0x00007610ff077816 */ /* 0x000fc80000000007 */
[----:B------:R-:W-:Y:S01]  /*3ca0*/  ISETP.GE.U32.AND P1, PT, R8, 0x7fffff05, PT ;  /* 0x7fffff050800780c */ /* 0x000fe20003f26070 */
[----:B------:R-:W-:Y:S01]  /*3cb0*/  IMAD R8, R70, 0x7c, RZ ;  /* 0x0000007c46087824 */ /* 0x000fe200078e02ff */
[----:B------:R-:W-:Y:S01]  /*3cc0*/  PRMT R17, RZ, 0x7610, R17 ;  /* 0x00007610ff117816 */ /* 0x000fe20000000011 */
[----:B--2---:R-:W-:Y:S04]  /*3cd0*/  STL [R1+0x14c], R10 ;  /* 0x00014c0a01007387 */ /* 0x004fe80000100800 */
[----:B------:R-:W-:Y:S04]  /*3ce0*/  STL [R1+0x780], R39 ;  /* 0x0007802701007387 */ /* 0x000fe80000100800 */
[----:B------:R-:W-:Y:S04]  /*3cf0*/  STL [R1+0x778], R38 ;  /* 0x0007782601007387 */ /* 0x000fe80000100800 */
[----:B------:R0:W-:Y:S02]  /*3d00*/  STL [R1+0x77c], R4 ;  /* 0x00077c0401007387 */ /* 0x0001e40000100800 */
[----:B0-----:R-:W-:-:S04]  /*3d10*/  @!P0 LOP3.LUT R4, R5, R4, RZ, 0x3c, !PT ;  /* 0x0000000405048212 */ /* 0x001fc800078e3cff */
[----:B------:R-:W-:-:S05]  /*3d20*/  @!P0 LOP3.LUT R5, R5, R4, RZ, 0x3c, !PT ;  /* 0x0000000405058212 */ /* 0x000fca00078e3cff */
[----:B------:R0:W2:Y:S01]  /*3d30*/  @!P0 LDG.E.U16 R7, desc[UR20][R4.64] ;  /* 0x0000001404078981 */ /* 0x0000a2000c1e1500 */
[----:B------:R-:W-:Y:S01]  /*3d40*/  LEA.HI.X.SX32 R39, R8, R3, 0x1, P3 ;  /* 0x0000000308277211 */ /* 0x000fe200018f0eff */
[----:B0-----:R-:W-:-:S04]  /*3d50*/  @!P5 IMAD.MOV.U32 R4, RZ, RZ, R38 ;  /* 0x000000ffff04d224 */ /* 0x001fc800078e0026 */
[----:B------:R-:W-:-:S05]  /*3d60*/  @!P5 IMAD.MOV.U32 R5, RZ, RZ, R39 ;  /* 0x000000ffff05d224 */ /* 0x000fca00078e0027 */
[----:B------:R0:W3:Y:S04]  /*3d70*/  @!P5 LDG.E.U16 R17, desc[UR20][R4.64] ;  /* 0x000000140411d981 */ /* 0x0000e8000c1e1500 */
[----:B------:R-:W-:Y:S01]  /*3d80*/  STL [R1+0x774], R39 ;  /* 0x0007742701007387 */ /* 0x000fe20000100800 */
[C---:B0-----:R-:W-:Y:S02]  /*3d90*/  IMAD R5, R70.reuse, 0xf4, RZ ;  /* 0x000000f446057824 */ /* 0x041fe400078e02ff */
[----:B------:R-:W-:-:S03]  /*3da0*/  IMAD R4, R70, 0x7b, RZ ;  /* 0x0000007b46047824 */ /* 0x000fc600078e02ff */
[----:B------:R-:W-:Y:S02]  /*3db0*/  IADD3 R38, P0, PT, R5, R2, RZ ;  /* 0x0000000205267210 */ /* 0x000fe40007f1e0ff */
[----:B------:R-:W-:Y:S01]  /*3dc0*/  PRMT R13, RZ, 0x7610, R13 ;  /* 0x00007610ff0d7816 */ /* 0x000fe2000000000d */
[----:B--2---:R0:W-:Y:S02]  /*3dd0*/  STL [R1+0x140], R7 ;  /* 0x0001400701007387 */ /* 0x0041e40000100800 */
[----:B0-----:R-:W-:-:S05]  /*3de0*/  IMAD R7, R70, 0xf6, RZ ;  /* 0x000000f646077824 */ /* 0x001fca00078e02ff */
[----:B------:R-:W-:-:S04]  /*3df0*/  IADD3 R39, P5, PT, R7, R2, RZ ;  /* 0x0000000207277210 */ /* 0x000fc80007fbe0ff */
[----:B------:R-:W-:Y:S01]  /*3e00*/  LEA.HI.X.SX32 R4, R4, R3, 0x1, P5 ;  /* 0x0000000304047211 */ /* 0x000fe200028f0eff */
[----:B------:R-:W-:Y:S01]  /*3e10*/  IMAD.MOV.U32 R5, RZ, RZ, R39 ;  /* 0x000000ffff057224 */ /* 0x000fe200078e0027 */
[----:B---3--:R-:W-:Y:S01]  /*3e20*/  STL [R1+0x144], R17 ;  /* 0x0001441101007387 */ /* 0x008fe20000100800 */
[----:B------:R-:W-:-:S03]  /*3e30*/  VIADD R7, R6, 0xffffff87 ;  /* 0xffffff8706077836 */ /* 0x000fc60000000000 */
[----:B------:R-:W-:Y:S01]  /*3e40*/  @!P1 LOP3.LUT R5, R5, R4, RZ, 0x3c, !PT ;  /* 0x0000000405059212 */ /* 0x000fe200078e3cff */
[----:B------:R-:W-:Y:S04]  /*3e50*/  STL [R1+0x770], R39 ;  /* 0x0007702701007387 */ /* 0x000fe80000100800 */
[----:B------:R-:W-:Y:S01]  /*3e60*/  STL [R1+0x768], R38 ;  /* 0x0007682601007387 */ /* 0x000fe20000100800 */
[----:B------:R-:W-:-:S03]  /*3e70*/  ISETP.GE.U32.AND P5, PT, R7, 0x7fffff08, PT ;  /* 0x7fffff080700780c */ /* 0x000fc60003fa6070 */
[----:B------:R0:W-:Y:S01]  /*3e80*/  STL [R1+0x76c], R4 ;  /* 0x00076c0401007387 */ /* 0x0001e20000100800 */
[----:B------:R-:W-:Y:S02]  /*3e90*/  PRMT R7, RZ, 0x7610, R7 ;  /* 0x00007610ff077816 */ /* 0x000fe40000000007 */
[----:B0-----:R-:W-:-:S04]  /*3ea0*/  @!P1 LOP3.LUT R4, R5, R4, RZ, 0x3c, !PT ;  /* 0x0000000405049212 */ /* 0x001fc800078e3cff */
[----:B------:R-:W-:Y:S01]  /*3eb0*/  @!P1 LOP3.LUT R5, R5, R4, RZ, 0x3c, !PT ;  /* 0x0000000405059212 */ /* 0x000fe200078e3cff */
[----:B------:R-:W-:-:S04]  /*3ec0*/  IMAD R17, R70, 0x7a, RZ ;  /* 0x0000007a46117824 */ /* 0x000fc800078e02ff */
[----:B------:R0:W2:Y:S01]  /*3ed0*/  @!P1 LDG.E.U16 R7, desc[UR20][R4.64] ;  /* 0x0000001404079981 */ /* 0x0000a2000c1e1500 */
[----:B------:R-:W-:Y:S01]  /*3ee0*/  LEA.HI.X.SX32 R39, R17, R3, 0x1, P0 ;  /* 0x0000000311277211 */ /* 0x000fe200000f0eff */
[----:B0-----:R-:W-:-:S04]  /*3ef0*/  @!P4 IMAD.MOV.U32 R4, RZ, RZ, R38 ;  /* 0x000000ffff04c224 */ /* 0x001fc800078e0026 */
[----:B------:R-:W-:-:S05]  /*3f00*/  @!P4 IMAD.MOV.U32 R5, RZ, RZ, R39 ;  /* 0x000000ffff05c224 */ /* 0x000fca00078e0027 */
[----:B------:R0:W3:Y:S01]  /*3f10*/  @!P4 LDG.E.U16 R13, desc[UR20][R4.64] ;  /* 0x00000014040dc981 */ /* 0x0000e2000c1e1500 */
[----:B------:R-:W-:-:S03]  /*3f20*/  VIADD R10, R6, 0xffffff86 ;  /* 0xffffff86060a7836 */ /* 0x000fc60000000000 */
[----:B------:R-:W-:Y:S02]  /*3f30*/  STL [R1+0x764], R39 ;  /* 0x0007642701007387 */ /* 0x000fe40000100800 */
[----:B------:R-:W-:Y:S01]  /*3f40*/  ISETP.GE.U32.AND P3, PT, R10, 0x7fffff07, PT ;  /* 0x7fffff070a00780c */ /* 0x000fe20003f66070 */
        /* <DEDUP_REMOVED lines=65> */
[----:B---3--:R0:W-:Y:S01]  /*4360*/  STL [R1+0x100], R33 ;  /* 0x0001002101007387 */ /* 0x0081e20000100800 */
[----:B------:R-:W-:-:S03]  /*4370*/  VIADD R7, R6, 0xffffff8d ;  /* 0xffffff8d06077836 */ /* 0x000fc60000000000 */
[----:B------:R-:W-:Y:S01]  /*4380*/  @!P1 LOP3.LUT R5, R5, R4, RZ, 0x3c, !PT ;  /* 0x0000000405059212 */ /* 0x000fe200078e3cff */
[----:B------:R-:W-:Y:S04]  /*4390*/  STL [R1+0x740], R39 ;  /* 0x0007402701007387 */ /* 0x000fe80000100800 */
[----:B------:R-:W-:Y:S01]  /*43a0*/  STL [R1+0x738], R38 ;  /* 0x0007382601007387 */ /* 0x000fe20000100800 */
[----:B------:R-:W-:-:S03]  /*43b0*/  ISETP.GE.U32.AND P4, PT, R7, 0x7fffff0e, PT ;  /* 0x7fffff0e0700780c */ /* 0x000fc60003f86070 */
[----:B------:R2:W-:Y:S01]  /*43c0*/  STL [R1+0x73c], R4 ;  /* 0x00073c0401007387 */ /* 0x0005e20000100800 */
[----:B0-----:R-:W-:Y:S01]  /*43d0*/  IMAD R33, R70, 0x74, RZ ;  /* 0x0000007446217824 */ /* 0x001fe200078e02ff */
[----:B------:R-:W-:Y:S02]  /*43e0*/  PRMT R7, RZ, 0x7610, R7 ;  /* 0x00007610ff077816 */ /* 0x000fe40000000007 */
[----:B--2---:R-:W-:-:S04]  /*43f0*/  @!P1 LOP3.LUT R4, R5, R4, RZ, 0x3c, !PT ;  /* 0x0000000405049212 */ /* 0x004fc800078e3cff */
[----:B------:R-:W-:Y:S02]  /*4400*/  @!P1 LOP3.LUT R5, R5, R4, RZ, 0x3c, !PT ;  /* 0x0000000405059212 */ /* 0x000fe400078e3cff */
[----:B------:R-:W-:-:S03]  /*4410*/  LEA.HI.X.SX32 R39, R33, R3, 0x1, P0 ;  /* 0x0000000321277211 */ /* 0x000fc600000f0eff */
[----:B------:R0:W2:Y:S02]  /*4420*/  @!P1 LDG.E.U16 R7, desc[UR20][R4.64] ;  /* 0x0000001404079981 */ /* 0x0000a4000c1e1500 */
[----:B0-----:R-:W-:Y:S02]  /*4430*/  @!P5 IMAD.MOV.U32 R4, RZ, RZ, R38 ;  /* 0x000000ffff04d224 */ /* 0x001fe400078e0026 */
[----:B------:R-:W-:-:S05]  /*4440*/  @!P5 IMAD.MOV.U32 R5, RZ, RZ, R39 ;  /* 0x000000ffff05d224 */ /* 0x000fca00078e0027 */
[----:B------:R0:W3:Y:S01]  /*4450*/  @!P5 LDG.E.U16 R37, desc[UR20][R4.64] ;  /* 0x000000140425d981 */ /* 0x0000e2000c1e1500 */
[----:B------:R-:W-:-:S03]  /*4460*/  VIADD R10, R6, 0xffffff8c ;  /* 0xffffff8c060a7836 */ /* 0x000fc60000000000 */
[----:B------:R4:W-:Y:S02]  /*4470*/  STL [R1+0x734], R39 ;  /* 0x0007342701007387 */ /* 0x0009e40000100800 */
[----:B------:R-:W-:Y:S01]  /*4480*/  ISETP.GE.U32.AND P3, PT, R10, 0x7fffff0d, PT ;  /* 0x7fffff0d0a00780c */ /* 0x000fe20003f66070 */
[C---:B0-----:R-:W-:Y:S02]  /*4490*/  IMAD R5, R70.reuse, 0xe4, RZ ;  /* 0x000000e446057824 */ /* 0x041fe400078e02ff */
[C---:B------:R-:W-:Y:S02]  /*44a0*/  IMAD R4, R70.reuse, 0x73, RZ ;  /* 0x0000007346047824 */ /* 0x040fe400078e02ff */
[C---:B----4-:R-:W-:Y:S01]  /*44b0*/  IMAD R39, R70.reuse, 0x72, RZ ;  /* 0x0000007246277824 */ /* 0x050fe200078e02ff */
[----:B------:R-:W-:Y:S01]  /*44c0*/  PRMT R35, RZ, 0x7610, R35 ;  /* 0x00007610ff237816 */ /* 0x000fe20000000023 */
[----:B--2---:R0:W-:Y:S02]  /*44d0*/  STL [R1+0xf4], R7 ;  /* 0x0000f40701007387 */ /* 0x0041e40000100800 */
[----:B0-----:R-:W-:-:S05]  /*44e0*/  IMAD R7, R70, 0xe6, RZ ;  /* 0x000000e646077824 */ /* 0x001fca00078e02ff */
[-C--:B------:R-:W-:Y:S01]  /*44f0*/  IADD3 R38, P5, PT, R7, R2.reuse, RZ ;  /* 0x0000000207267210 */ /* 0x080fe20007fbe0ff */
[----:B---3--:R0:W-:Y:S03]  /*4500*/  STL [R1+0xf8], R37 ;  /* 0x0000f82501007387 */ /* 0x0081e60000100800 */
[----:B------:R-:W-:Y:S01]  /*4510*/  LEA.HI.X.SX32 R4, R4, R3, 0x1, P5 ;  /* 0x0000000304047211 */ /* 0x000fe200028f0eff */
[----:B------:R-:W-:Y:S01]  /*4520*/  VIADD R7, R6, 0xffffff8f ;  /* 0xffffff8f06077836 */ /* 0x000fe20000000000 */
[----:B0-----:R-:W-:Y:S01]  /*4530*/  IADD3 R37, P1, PT, R5, R2, RZ ;  /* 0x0000000205257210 */ /* 0x001fe20007f3e0ff */
[----:B------:R-:W-:Y:S01]  /*4540*/  IMAD.MOV.U32 R5, RZ, RZ, R38 ;  /* 0x000000ffff057224 */ /* 0x000fe200078e0026 */
[----:B------:R-:W-:Y:S04]  /*4550*/  STL [R1+0x730], R38 ;  /* 0x0007302601007387 */ /* 0x000fe80000100800 */
[----:B------:R-:W-:Y:S01]  /*4560*/  @!P3 LOP3.LUT R5, R5, R4, RZ, 0x3c, !PT ;  /* 0x000000040505b212 */ /* 0x000fe200078e3cff */
[----:B------:R-:W-:Y:S01]  /*4570*/  STL [R1+0x728], R37 ;  /* 0x0007282501007387 */ /* 0x000fe20000100800 */
[----:B------:R-:W-:-:S03]  /*4580*/  ISETP.GE.U32.AND P5, PT, R7, 0x7fffff10, PT ;  /* 0x7fffff100700780c */ /* 0x000fc60003fa6070 */
[----:B------:R0:W-:Y:S01]  /*4590*/  STL [R1+0x72c], R4 ;  /* 0x00072c0401007387 */ /* 0x0001e20000100800 */
[----:B------:R-:W-:Y:S02]  /*45a0*/  PRMT R7, RZ, 0x7610, R7 ;  /* 0x00007610ff077816 */ /* 0x000fe40000000007 */
[----:B0-----:R-:W-:-:S04]  /*45b0*/  @!P3 LOP3.LUT R4, R5, R4, RZ, 0x3c, !PT ;  /* 0x000000040504b212 */ /* 0x001fc800078e3cff */
[----:B------:R-:W-:-:S05]  /*45c0*/  @!P3 LOP3.LUT R5, R5, R4, RZ, 0x3c, !PT ;  /* 0x000000040505b212 */ /* 0x000fca00078e3cff */
        /* <DEDUP_REMOVED lines=80> */
[----:B------:R-:W-:Y:S01]  /*4ad0*/  PRMT R7, RZ, 0x7610, R7 ;  /* 0x00007610ff077816 */ /* 0x000fe20000000007 */
[----:B0-----:R-:W-:Y:S01]  /*4ae0*/  IMAD R32, R70, 0x6c, RZ ;  /* 0x0000006c46207824 */ /* 0x001fe200078e02ff */
        /* <DEDUP_REMOVED lines=17> */
[----:B------:R-:W-:Y:S01]  /*4c00*/  VIADD R7, R6, 0xffffff97 ;  /* 0xffffff9706077836 */ /* 0x000fe20000000000 */
[----:B---3--:R0:W-:Y:S02]  /*4c10*/  STL [R1+0xc8], R31 ;  /* 0x0000c81f01007387 */ /* 0x0081e40000100800 */
[-C--:B------:R-:W-:Y:S02]  /*4c20*/  LEA.HI.X.SX32 R5, R5, R3.reuse, 0x1, P5 ;  /* 0x0000000305057211 */ /* 0x080fe400028f0eff */
[----:B------:R-:W-:Y:S02]  /*4c30*/  ISETP.GE.U32.AND P5, PT, R7, 0x7fffff18, PT ;  /* 0x7fffff180700780c */ /* 0x000fe40003fa6070 */
[----:B------:R-:W-:Y:S02]  /*4c40*/  PRMT R7, RZ, 0x7610, R7 ;  /* 0x00007610ff077816 */ /* 0x000fe40000000007 */
[----:B0-----:R-:W-:Y:S01]  /*4c50*/  IADD3 R31, P3, PT, R4, R2, RZ ;  /* 0x00000002041f7210 */ /* 0x001fe20007f7e0ff */
[----:B------:R-:W-:Y:S01]  /*4c60*/  IMAD.MOV.U32 R4, RZ, RZ, R34 ;  /* 0x000000ffff047224 */ /* 0x000fe200078e0022 */
[----:B------:R0:W-:Y:S04]  /*4c70*/  STL [R1+0x6f0], R34 ;  /* 0x0006f02201007387 */ /* 0x0001e80000100800 */
[----:B------:R2:W3:Y:S01]  /*4c80*/  @!P0 LDG.E.U16 R7, desc[UR20][R4.64] ;  /* 0x0000001404078981 */ /* 0x0004e2000c1e1500 */
[----:B0-----:R-:W-:-:S03]  /*4c90*/  LEA.HI.X.SX32 R34, R37, R3, 0x1, P3 ;  /* 0x0000000325227211 */ /* 0x001fc600018f0eff */
[----:B------:R-:W-:Y:S01]  /*4ca0*/  STL [R1+0x6e8], R31 ;  /* 0x0006e81f01007387 */ /* 0x000fe20000100800 */
[----:B--2---:R-:W-:-:S03]  /*4cb0*/  @!P4 IMAD.MOV.U32 R4, RZ, RZ, R31 ;  /* 0x000000ffff04c224 */ /* 0x004fc600078e001f */
[----:B------:R0:W-:Y:S02]  /*4cc0*/  STL [R1+0x6ec], R5 ;  /* 0x0006ec0501007387 */ /* 0x0001e40000100800 */
[----:B0-----:R-:W-:-:S05]  /*4cd0*/  @!P4 IMAD.MOV.U32 R5, RZ, RZ, R34 ;  /* 0x000000ffff05c224 */ /* 0x001fca00078e0022 */
[----:B------:R0:W2:Y:S01]  /*4ce0*/  @!P4 LDG.E.U16 R20, desc[UR20][R4.64] ;  /* 0x000000140414c981 */ /* 0x0000a2000c1e1500 */
[----:B------:R-:W-:-:S03]  /*4cf0*/  VIADD R10, R6, 0xffffff96 ;  /* 0xffffff96060a7836 */ /* 0x000fc60000000000 */
[----:B------:R-:W-:Y:S02]  /*4d00*/  STL [R1+0x6e4], R34 ;  /* 0x0006e42201007387 */ /* 0x000fe40000100800 */
[----:B------:R-:W-:Y:S01]  /*4d10*/  ISETP.GE.U32.AND P1, PT, R10, 0x7fffff17, PT ;  /* 0x7fffff170a00780c */ /* 0x000fe20003f26070 */
[C---:B0-----:R-:W-:Y:S02]  /*4d20*/  IMAD R5, R70.reuse, 0x69, RZ ;  /* 0x0000006946057824 */ /* 0x041fe400078e02ff */
[----:B------:R-:W-:-:S05]  /*4d30*/  IMAD R4, R70, 0xd0, RZ ;  /* 0x000000d046047824 */ /* 0x000fca00078e02ff */
[----:B------:R-:W-:Y:S02]  /*4d40*/  IADD3 R31, P0, PT, R4, R2, RZ ;  /* 0x00000002041f7210 */ /* 0x000fe40007f1e0ff */
[----:B------:R-:W-:Y:S01]  /*4d50*/  PRMT R30, RZ, 0x7610, R30 ;  /* 0x00007610ff1e7816 */ /* 0x000fe2000000001e */
[----:B---3--:R0:W-:Y:S02]  /*4d60*/  STL [R1+0xbc], R7 ;  /* 0x0000bc0701007387 */ /* 0x0081e40000100800 */
[----:B0-----:R-:W-:-:S05]  /*4d70*/  IMAD R7, R70, 0xd2, RZ ;  /* 0x000000d246077824 */ /* 0x001fca00078e02ff */
[----:B------:R-:W-:Y:S01]  /*4d80*/  IADD3 R34, P4, PT, R7, R2, RZ ;  /* 0x0000000207227210 */ /* 0x000fe20007f9e0ff */
[----:B------:R-:W-:-:S03]  /*4d90*/  VIADD R7, R6, 0xffffff99 ;  /* 0xffffff9906077836 */ /* 0x000fc60000000000 */
[----:B------:R-:W-:Y:S02]  /*4da0*/  LEA.HI.X.SX32 R5, R5, R3, 0x1, P4 ;  /* 0x0000000305057211 */ /* 0x000fe400020f0eff */
[----:B------:R-:W-:Y:S01]  /*4db0*/  ISETP.GE.U32.AND P4, PT, R7, 0x7fffff1a, PT ;  /* 0x7fffff1a0700780c */ /* 0x000fe20003f86070 */
[----:B------:R-:W-:Y:S01]  /*4dc0*/  IMAD.MOV.U32 R4, RZ, RZ, R34 ;  /* 0x000000ffff047224 */ /* 0x000fe200078e0022 */
[----:B------:R-:W-:Y:S01]  /*4dd0*/  PRMT R7, RZ, 0x7610, R7 ;  /* 0x00007610ff077816 */ /* 0x000fe20000000007 */
[----:B--2---:R0:W-:Y:S05]  /*4de0*/  STL [R1+0xc0], R20 ;  /* 0x0000c01401007387 */ /* 0x0041ea0000100800 */
[----:B------:R2:W3:Y:S01]  /*4df0*/  @!P1 LDG.E.U16 R7, desc[UR20][R4.64] ;  /* 0x0000001404079981 */ /* 0x0004e2000c1e1500 */
[----:B0-----:R-:W-:-:S03]  /*4e00*/  IMAD R20, R70, 0x68, RZ ;  /* 0x0000006846147824 */ /* 0x001fc600078e02ff */
[----:B------:R0:W-:Y:S04]  /*4e10*/  STL [R1+0x6e0], R34 ;  /* 0x0006e02201007387 */ /* 0x0001e80000100800 */
[----:B------:R-:W-:Y:S01]  /*4e20*/  STL [R1+0x6d8], R31 ;  /* 0x0006d81f01007387 */ /* 0x000fe20000100800 */
[----:B--2---:R-:W-:Y:S01]  /*4e30*/  @!P5 IMAD.MOV.U32 R4, RZ, RZ, R31 ;  /* 0x000000ffff04d224 */ /* 0x004fe200078e001f */
[----:B0-----:R-:W-:Y:S02]  /*4e40*/  LEA.HI.X.SX32 R34, R20, R3, 0x1, P0 ;  /* 0x0000000314227211 */ /* 0x001fe400000f0eff */
[----:B------:R0:W-:Y:S03]  /*4e50*/  STL [R1+0x6dc], R5 ;  /* 0x0006dc0501007387 */ /* 0x0001e60000100800 */
[----:B0-----:R-:W-:-:S05]  /*4e60*/  @!P5 IMAD.MOV.U32 R5, RZ, RZ, R34 ;  /* 0x000000ffff05d224 */ /* 0x001fca00078e0022 */
[----:B------:R0:W2:Y:S01]  /*4e70*/  @!P5 LDG.E.U16 R30, desc[UR20][R4.64] ;  /* 0x00000014041ed981 */ /* 0x0000a2000c1e1500 */
[----:B------:R-:W-:-:S03]  /*4e80*/  VIADD R10, R6, 0xffffff98 ;  /* 0xffffff98060a7836 */ /* 0x000fc60000000000 */
[----:B------:R4:W-:Y:S02]  /*4e90*/  STL [R1+0x6d4], R34 ;  /* 0x0006d42201007387 */ /* 0x0009e40000100800 */
[----:B------:R-:W-:Y:S01]  /*4ea0*/  ISETP.GE.U32.AND P3, PT, R10, 0x7fffff19, PT ;  /* 0x7fffff190a00780c */ /* 0x000fe20003f66070 */
[C---:B0-----:R-:W-:Y:S02]  /*4eb0*/  IMAD R5, R70.reuse, 0x67, RZ ;  /* 0x0000006746057824 */ /* 0x041fe400078e02ff */
[C---:B------:R-:W-:Y:S02]  /*4ec0*/  IMAD R4, R70.reuse, 0xcc, RZ ;  /* 0x000000cc46047824 */ /* 0x040fe400078e02ff */
[C---:B----4-:R-:W-:Y:S01]  /*4ed0*/  IMAD R34, R70.reuse, 0x66, RZ ;  /* 0x0000006646227824 */ /* 0x050fe200078e02ff */
[----:B------:R-:W-:Y:S01]  /*4ee0*/  PRMT R11, RZ, 0x7610, R11 ;  /* 0x00007610ff0b7816 */ /* 0x000fe2000000000b */
[----:B---3--:R0:W-:Y:S02]  /*4ef0*/  STL [R1+0xb0], R7 ;  /* 0x0000b00701007387 */ /* 0x0081e40000100800 */
[----:B0-----:R-:W-:-:S05]  /*4f00*/  IMAD R7, R70, 0xce, RZ ;  /* 0x000000ce46077824 */ /* 0x001fca00078e02ff */
[----:B------:R-:W-:Y:S01]  /*4f10*/  IADD3 R31, P5, PT, R7, R2, RZ ;  /* 0x00000002071f7210 */ /* 0x000fe20007fbe0ff */
[----:B------:R-:W-:-:S03]  /*4f20*/  VIADD R7, R6, 0xffffff9b ;  /* 0xffffff9b06077836 */ /* 0x000fc60000000000 */
[-C--:B------:R-:W-:Y:S02]  /*4f30*/  LEA.HI.X.SX32 R5, R5, R3.reuse, 0x1, P5 ;  /* 0x0000000305057211 */ /* 0x080fe400028f0eff */
[----:B------:R-:W-:Y:S02]  /*4f40*/  ISETP.GE.U32.AND P5, PT, R7, 0x7fffff1c, PT ;  /* 0x7fffff1c0700780c */ /* 0x000fe40003fa6070 */
[----:B------:R-:W-:Y:S01]  /*4f50*/  PRMT R7, RZ, 0x7610, R7 ;  /* 0x00007610ff077816 */ /* 0x000fe20000000007 */
[----:B--2---:R0:W-:Y:S02]  /*4f60*/  STL [R1+0xb4], R30 ;  /* 0x0000b41e01007387 */ /* 0x0041e40000100800 */
        /* <DEDUP_REMOVED lines=25> */
[----:B--2---:R0:W-:Y:S04]  /*5100*/  STL [R1+0xac], R11 ;  /* 0x0000ac0b01007387 */ /* 0x0041e80000100800 */
[----:B------:R2:W-:Y:S04]  /*5110*/  STL [R1+0x6c0], R31 ;  /* 0x0006c01f01007387 */ /* 0x0005e80000100800 */
[----:B------:R3:W4:Y:S01]  /*5120*/  @!P0 LDG.E.U16 R7, desc[UR20][R4.64] ;  /* 0x0000001404078981 */ /* 0x000722000c1e1500 */
[----:B0-----:R-:W-:-:S03]  /*5130*/  IMAD R11, R70, 0x64, RZ ;  /* 0x00000064460b7824 */ /* 0x001fc600078e02ff */
[----:B------:R-:W-:Y:S02]  /*5140*/  STL [R1+0x6b8], R30 ;  /* 0x0006b81e01007387 */ /* 0x000fe40000100800 */
[----:B--2---:R-:W-:Y:S02]  /*5150*/  LEA.HI.X.SX32 R31, R11, R3, 0x1, P3 ;  /* 0x000000030b1f7211 */ /* 0x004fe400018f0eff */
[----:B------:R0:W-:Y:S01]  /*5160*/  STL [R1+0x6bc], R5 ;  /* 0x0006bc0501007387 */ /* 0x0001e20000100800 */
[----:B---3--:R-:W-:Y:S02]  /*5170*/  @!P5 IMAD.MOV.U32 R4, RZ, RZ, R30 ;  /* 0x000000ffff04d224 */ /* 0x008fe400078e001e */
[----:B0-----:R-:W-:-:S05]  /*5180*/  @!P5 IMAD.MOV.U32 R5, RZ, RZ, R31 ;  /* 0x000000ffff05d224 */ /* 0x001fca00078e001f */
[----:B------:R0:W2:Y:S01]  /*5190*/  @!P5 LDG.E.U16 R29, desc[UR20][R4.64] ;  /* 0x00000014041dd981 */ /* 0x0000a2000c1e1500 */
[----:B------:R-:W-:-:S03]  /*51a0*/  VIADD R10, R6, 0xffffff9c ;  /* 0xffffff9c060a7836 */ /* 0x000fc60000000000 */
[----:B------:R3:W-:Y:S02]  /*51b0*/  STL [R1+0x6b4], R31 ;  /* 0x0006b41f01007387 */ /* 0x0007e40000100800 */
[----:B------:R-:W-:Y:S01]  /*51c0*/  ISETP.GE.U32.AND P1, PT, R10, 0x7fffff1d, PT ;  /* 0x7fffff1d0a00780c */ /* 0x000fe20003f26070 */
[C---:B0-----:R-:W-:Y:S02]  /*51d0*/  IMAD R5, R70.reuse, 0x63, RZ ;  /* 0x0000006346057824 */ /* 0x041fe400078e02ff */
[C---:B------:R-:W-:Y:S02]  /*51e0*/  IMAD R4, R70.reuse, 0xc4, RZ ;  /* 0x000000c446047824 */ /* 0x040fe400078e02ff */
[C---:B---3--:R-:W-:Y:S01]  /*51f0*/  IMAD R31, R70.reuse, 0x62, RZ ;  /* 0x00000062461f7824 */ /* 0x048fe200078e02ff */
[----:B------:R-:W-:Y:S01]  /*5200*/  PRMT R24, RZ, 0x7610, R24 ;  /* 0x00007610ff187816 */ /* 0x000fe20000000018 */
[----:B----4-:R0:W-:Y:S02]  /*5210*/  STL [R1+0xa0], R7 ;  /* 0x0000a00701007387 */ /* 0x0101e40000100800 */
[----:B0-----:R-:W-:-:S05]  /*5220*/  IMAD R7, R70, 0xc6, RZ ;  /* 0x000000c646077824 */ /* 0x001fca00078e02ff */
[----:B------:R-:W-:Y:S01]  /*5230*/  IADD3 R30, P5, PT, R7, R2, RZ ;  /* 0x00000002071e7210 */ /* 0x000fe20007fbe0ff */
[----:B------:R-:W-:-:S03]  /*5240*/  VIADD R7, R6, 0xffffff9f ;  /* 0xffffff9f06077836 */ /* 0x000fc60000000000 */
[----:B------:R-:W-:Y:S02]  /*5250*/  LEA.HI.X.SX32 R5, R5, R3, 0x1, P5 ;  /* 0x0000000305057211 */ /* 0x000fe400028f0eff */
[----:B------:R-:W-:Y:S01]  /*5260*/  ISETP.GE.U32.AND P5, PT, R7, 0x7fffff20, PT ;  /* 0x7fffff200700780c */ /* 0x000fe20003fa6070 */
[----:B--2---:R0:W-:Y:S01]  /*5270*/  STL [R1+0xa4], R29 ;  /* 0x0000a41d01007387 */ /* 0x0041e20000100800 */
[----:B------:R-:W-:-:S03]  /*5280*/  PRMT R7, RZ, 0x7610, R7 ;  /* 0x00007610ff077816 */ /* 0x000fc60000000007 */
[----:B------:R2:W-:Y:S01]  /*5290*/  STL [R1+0x6b0], R30 ;  /* 0x0006b01e01007387 */ /* 0x0005e20000100800 */
[----:B0-----:R-:W-:Y:S01]  /*52a0*/  IADD3 R29, P0, PT, R4, R2, RZ ;  /* 0x00000002041d7210 */ /* 0x001fe20007f1e0ff */
[----:B------:R-:W-:-:S03]  /*52b0*/  IMAD.MOV.U32 R4, RZ, RZ, R30 ;  /* 0x000000ffff047224 */ /* 0x000fc600078e001e */
[----:B--2---:R-:W-:Y:S01]  /*52c0*/  LEA.HI.X.SX32 R30, R31, R3, 0x1, P0 ;  /* 0x000000031f1e7211 */ /* 0x004fe200000f0eff */
[----:B------:R-:W-:Y:S04]  /*52d0*/  STL [R1+0x6a8], R29 ;  /* 0x0006a81d01007387 */ /* 0x000fe80000100800 */
[----:B------:R0:W-:Y:S04]  /*52e0*/  STL [R1+0x6ac], R5 ;  /* 0x0006ac0501007387 */ /* 0x0001e80000100800 */
[----:B------:R2:W3:Y:S02]  /*52f0*/  @!P1 LDG.E.U16 R7, desc[UR20][R4.64] ;  /* 0x0000001404079981 */ /* 0x0004e4000c1e1500 */
[----:B--2---:R-:W-:-:S02]  /*5300*/  @!P4 IMAD.MOV.U32 R4, RZ, RZ, R29 ;  /* 0x000000ffff04c224 */ /* 0x004fc400078e001d */
[----:B0-----:R-:W-:-:S05]  /*5310*/  @!P4 IMAD.MOV.U32 R5, RZ, RZ, R30 ;  /* 0x000000ffff05c224 */ /* 0x001fca00078e001e */
[----:B------:R0:W2:Y:S01]  /*5320*/  @!P4 LDG.E.U16 R24, desc[UR20][R4.64] ;  /* 0x000000140418c981 */ /* 0x0000a2000c1e1500 */
[----:B------:R-:W-:-:S03]  /*5330*/  VIADD R10, R6, 0xffffff9e ;  /* 0xffffff9e060a7836 */ /* 0x000fc60000000000 */
[----:B------:R-:W-:Y:S02]  /*5340*/  STL [R1+0x6a4], R30 ;  /* 0x0006a41e01007387 */ /* 0x000fe40000100800 */
[----:B------:R-:W-:Y:S01]  /*5350*/  ISETP.GE.U32.AND P3, PT, R10, 0x7fffff1f, PT ;  /* 0x7fffff1f0a00780c */ /* 0x000fe20003f66070 */
[C---:B0-----:R-:W-:Y:S02]  /*5360*/  IMAD R4, R70.reuse, 0xc0, RZ ;  /* 0x000000c046047824 */ /* 0x041fe400078e02ff */
[----:B------:R-:W-:Y:S01]  /*5370*/  IMAD R5, R70, 0x61, RZ ;  /* 0x0000006146057824 */ /* 0x000fe200078e02ff */
[----:B------:R-:W-:Y:S02]  /*5380*/  PRMT R153, RZ, 0x7610, R153 ;  /* 0x00007610ff997816 */ /* 0x000fe40000000099 */
[----:B------:R-:W-:Y:S02]  /*5390*/  IADD3 R29, P1, PT, R4, R2, RZ ;  /* 0x00000002041d7210 */ /* 0x000fe40007f3e0ff */
[----:B------:R-:W-:Y:S01]  /*53a0*/  PRMT R28, RZ, 0x7610, R28 ;  /* 0x00007610ff1c7816 */ /* 0x000fe2000000001c */
[----:B---3--:R0:W-:Y:S02]  /*53b0*/  STL [R1+0x88], R7 ;  /* 0x0000880701007387 */ /* 0x0081e40000100800 */
[----:B0-----:R-:W-:-:S05]  /*53c0*/  IMAD R7, R70, 0xc2, RZ ;  /* 0x000000c246077824 */ /* 0x001fca00078e02ff */
[----:B------:R-:W-:Y:S01]  /*53d0*/  IADD3 R30, P4, PT, R7, R2, RZ ;  /* 0x00000002071e7210 */ /* 0x000fe20007f9e0ff */
[----:B--2---:R0:W-:Y:S03]  /*53e0*/  STL [R1+0x9c], R24 ;  /* 0x00009c1801007387 */ /* 0x0041e60000100800 */
[----:B------:R-:W-:Y:S01]  /*53f0*/  LEA.HI.X.SX32 R5, R5, R3, 0x1, P4 ;  /* 0x0000000305057211 */ /* 0x000fe200020f0eff */
[----:B------:R-:W-:Y:S01]  /*5400*/  IMAD.MOV.U32 R4, RZ, RZ, R30 ;  /* 0x000000ffff047224 */ /* 0x000fe200078e001e */
[----:B------:R2:W-:Y:S01]  /*5410*/  STL [R1+0x6a0], R30 ;  /* 0x0006a01e01007387 */ /* 0x0005e20000100800 */
[----:B0-----:R-:W-:-:S03]  /*5420*/  IMAD R24, R70, 0x60, RZ ;  /* 0x0000006046187824 */ /* 0x001fc600078e02ff */
[----:B------:R-:W-:Y:S02]  /*5430*/  STL [R1+0x698], R29 ;  /* 0x0006981d01007387 */ /* 0x000fe40000100800 */
[----:B--2---:R-:W-:Y:S02]  /*5440*/  LEA.HI.X.SX32 R30, R24, R3, 0x1, P1 ;  /* 0x00000003181e7211 */ /* 0x004fe400008f0eff */
[----:B------:R0:W-:Y:S04]  /*5450*/  STL [R1+0x69c], R5 ;  /* 0x00069c0501007387 */ /* 0x0001e80000100800 */
[----:B------:R2:W3:Y:S02]  /*5460*/  @!P3 LDG.E.U16 R153, desc[UR20][R4.64] ;  /* 0x000000140499b981 */ /* 0x0004e4000c1e1500 */
[----:B--2---:R-:W-:-:S02]  /*5470*/  @!P5 IMAD.MOV.U32 R4, RZ, RZ, R29 ;  /* 0x000000ffff04d224 */ /* 0x004fc400078e001d */
[----:B0-----:R-:W-:-:S05]  /*5480*/  @!P5 IMAD.MOV.U32 R5, RZ, RZ, R30 ;  /* 0x000000ffff05d224 */ /* 0x001fca00078e001e */
[----:B------:R0:W2:Y:S01]  /*5490*/  @!P5 LDG.E.U16 R28, desc[UR20][R4.64] ;  /* 0x00000014041cd981 */ /* 0x0000a2000c1e1500 */
[C---:B------:R-:W-:Y:S02]  /*54a0*/  VIADD R10, R6.reuse, 0xffffffa0 ;  /* 0xffffffa0060a7836 */ /* 0x040fe40000000000 */
[----:B------:R-:W-:-:S03]  /*54b0*/  VIADD R7, R6, 0xffffffa1 ;  /* 0xffffffa106077836 */ /* 0x000fc60000000000 */
[----:B------:R-:W-:Y:S02]  /*54c0*/  ISETP.GE.U32.AND P0, PT, R10, 0x7fffff21, PT ;  /* 0x7fffff210a00780c */ /* 0x000fe40003f06070 */
[----:B------:R-:W-:Y:S01]  /*54d0*/  ISETP.GE.U32.AND P4, PT, R7, 0x7fffff22, PT ;  /* 0x7fffff220700780c */ /* 0x000fe20003f86070 */
[C---:B------:R-:W-:Y:S01]  /*54e0*/  IMAD R7, R70.reuse, 0xbe, RZ ;  /* 0x000000be46077824 */ /* 0x040fe200078e02ff */
[----:B------:R4:W-:Y:S01]  /*54f0*/  STL [R1+0x694], R30 ;  /* 0x0006941e01007387 */ /* 0x0009e20000100800 */
[C---:B0-----:R-:W-:Y:S02]  /*5500*/  IMAD R4, R70.reuse, 0xbc, RZ ;  /* 0x000000bc46047824 */ /* 0x041fe400078e02ff */
[C---:B------:R-:W-:Y:S01]  /*5510*/  IMAD R5, R70.reuse, 0x5f, RZ ;  /* 0x0000005f46057824 */ /* 0x040fe200078e02ff */
[----:B------:R-:W-:Y:S01]  /*5520*/  PRMT R132, RZ, 0x7610, R132 ;  /* 0x00007610ff847816 */ /* 0x000fe20000000084 */
[----:B----4-:R-:W-:Y:S01]  /*5530*/  IMAD R30, R70, 0x5e, RZ ;  /* 0x0000005e461e7824 */ /* 0x010fe200078e02ff */
[----:B------:R-:W-:Y:S01]  /*5540*/  PRMT R16, RZ, 0x7610, R16 ;  /* 0x00007610ff107816 */ /* 0x000fe20000000010 */
[----:B---3--:R0:W-:Y:S02]  /*5550*/  STL [R1+0x7c], R153 ;  /* 0x00007c9901007387 */ /* 0x0081e40000100800 */
[----:B0-----:R-:W-:-:S02]  /*5560*/  IADD3 R153, P5, PT, R7, R2, RZ ;  /* 0x0000000207997210 */ /* 0x001fc40007fbe0ff */
[----:B--2---:R0:W-:Y:S02]  /*5570*/  STL [R1+0x80], R28 ;  /* 0x0000801c01007387 */ /* 0x0041e40000100800 */
[----:B------:R-:W-:Y:S02]  /*5580*/  LEA.HI.X.SX32 R5, R5, R3, 0x1, P5 ;  /* 0x0000000305057211 */ /* 0x000fe400028f0eff */
[----:B------:R-:W-:Y:S01]  /*5590*/  STL [R1+0x690], R153 ;  /* 0x0006909901007387 */ /* 0x000fe20000100800 */
[----:B0-----:R-:W-:Y:S01]  /*55a0*/  IADD3 R28, P3, PT, R4, R2, RZ ;  /* 0x00000002041c7210 */ /* 0x001fe20007f7e0ff */
[----:B------:R-:W-:-:S03]  /*55b0*/  @!P0 IMAD.MOV.U32 R4, RZ, RZ, R153 ;  /* 0x000000ffff048224 */ /* 0x000fc600078e0099 */
[----:B------:R-:W-:Y:S01]  /*55c0*/  LEA.HI.X.SX32 R29, R30, R3, 0x1, P3 ;  /* 0x000000031e1d7211 */ /* 0x000fe200018f0eff */
[----:B------:R-:W-:Y:S04]  /*55d0*/  STL [R1+0x688], R28 ;  /* 0x0006881c01007387 */ /* 0x000fe80000100800 */
[----:B------:R0:W-:Y:S04]  /*55e0*/  STL [R1+0x68c], R5 ;  /* 0x00068c0501007387 */ /* 0x0001e80000100800 */
[----:B------:R2:W3:Y:S02]  /*55f0*/  @!P0 LDG.E.U16 R132, desc[UR20][R4.64] ;  /* 0x0000001404848981 */ /* 0x0004e4000c1e1500 */
[----:B--2---:R-:W-:-:S02]  /*5600*/  @!P4 IMAD.MOV.U32 R4, RZ, RZ, R28 ;  /* 0x000000ffff04c224 */ /* 0x004fc400078e001c */
[----:B0-----:R-:W-:-:S05]  /*5610*/  @!P4 IMAD.MOV.U32 R5, RZ, RZ, R29 ;  /* 0x000000ffff05c224 */ /* 0x001fca00078e001d */
[----:B------:R0:W2:Y:S01]  /*5620*/  @!P4 LDG.E.U16 R16, desc[UR20][R4.64] ;  /* 0x000000140410c981 */ /* 0x0000a2000c1e1500 */
[C---:B------:R-:W-:Y:S02]  /*5630*/  VIADD R7, R6.reuse, 0xffffffa3 ;  /* 0xffffffa306077836 */ /* 0x040fe40000000000 */
[----:B------:R-:W-:-:S03]  /*5640*/  VIADD R10, R6, 0xffffffa2 ;  /* 0xffffffa2060a7836 */ /* 0x000fc60000000000 */
[----:B------:R-:W-:Y:S01]  /*5650*/  ISETP.GE.U32.AND P5, PT, R7, 0x7fffff24, PT ;  /* 0x7fffff240700780c */ /* 0x000fe20003fa6070 */
[----:B------:R-:W-:Y:S01]  /*5660*/  IMAD R7, R70, 0xba, RZ ;  /* 0x000000ba46077824 */ /* 0x000fe200078e02ff */
[----:B------:R-:W-:Y:S01]  /*5670*/  ISETP.GE.U32.AND P1, PT, R10, 0x7fffff23, PT ;  /* 0x7fffff230a00780c */ /* 0x000fe20003f26070 */
[----:B------:R-:W-:Y:S01]  /*5680*/  STL [R1+0x684], R29 ;  /* 0x0006841d01007387 */ /* 0x000fe20000100800 */
[C---:B0-----:R-:W-:Y:S02]  /*5690*/  IMAD R5, R70.reuse, 0x5d, RZ ;  /* 0x0000005d46057824 */ /* 0x041fe400078e02ff */
[----:B------:R-:W-:Y:S01]  /*56a0*/  IMAD R4, R70, 0xb8, RZ ;  /* 0x000000b846047824 */ /* 0x000fe200078e02ff */
[----:B------:R-:W-:-:S04]  /*56b0*/  PRMT R119, RZ, 0x7610, R119 ;  /* 0x00007610ff777816 */ /* 0x000fc80000000077 */
[-C--:B------:R-:W-:Y:S02]  /*56c0*/  IADD3 R28, P0, PT, R4, R2.reuse, RZ ;  /* 0x00000002041c7210 */ /* 0x080fe40007f1e0ff */
[----:B------:R-:W-:Y:S01]  /*56d0*/  PRMT R26, RZ, 0x7610, R26 ;  /* 0x00007610ff1a7816 */ /* 0x000fe2000000001a */
[----:B--2---:R-:W-:Y:S04]  /*56e0*/  STL [R1+0x78], R16 ;  /* 0x0000781001007387 */ /* 0x004fe80000100800 */
[----:B---3--:R0:W-:Y:S02]  /*56f0*/  STL [R1+0x74], R132 ;  /* 0x0000748401007387 */ /* 0x0081e40000100800 */
[----:B0-----:R-:W-:Y:S01]  /*5700*/  IADD3 R132, P4, PT, R7, R2, RZ ;  /* 0x0000000207847210 */ /* 0x001fe20007f9e0ff */
[----:B------:R-:W-:-:S03]  /*5710*/  IMAD R16, R70, 0x5c, RZ ;  /* 0x0000005c46107824 */ /* 0x000fc600078e02ff */
[-C--:B------:R-:W-:Y:S01]  /*5720*/  LEA.HI.X.SX32 R153, R5, R3.reuse, 0x1, P4 ;  /* 0x0000000305997211 */ /* 0x080fe200020f0eff */
[----:B------:R-:W-:Y:S01]  /*5730*/  @!P1 IMAD.MOV.U32 R4, RZ, RZ, R132 ;  /* 0x000000ffff049224 */ /* 0x000fe200078e0084 */
[----:B------:R-:W-:-:S03]  /*5740*/  LEA.HI.X.SX32 R29, R16, R3, 0x1, P0 ;  /* 0x00000003101d7211 */ /* 0x000fc600000f0eff */
[----:B------:R-:W-:-:S05]  /*5750*/  @!P1 IMAD.MOV.U32 R5, RZ, RZ, R153 ;  /* 0x000000ffff059224 */ /* 0x000fca00078e0099 */
[----:B------:R0:W2:Y:S02]  /*5760*/  @!P1 LDG.E.U16 R119, desc[UR20][R4.64] ;  /* 0x0000001404779981 */ /* 0x0000a4000c1e1500 */
[----:B0-----:R-:W-:Y:S02]  /*5770*/  @!P5 IMAD.MOV.U32 R4, RZ, RZ, R28 ;  /* 0x000000ffff04d224 */ /* 0x001fe400078e001c */
[----:B------:R-:W-:-:S05]  /*5780*/  @!P5 IMAD.MOV.U32 R5, RZ, RZ, R29 ;  /* 0x000000ffff05d224 */ /* 0x000fca00078e001d */
[----:B------:R0:W3:Y:S01]  /*5790*/  @!P5 LDG.E.U16 R26, desc[UR20][R4.64] ;  /* 0x00000014041ad981 */ /* 0x0000e2000c1e1500 */
[C---:B------:R-:W-:Y:S02]  /*57a0*/  VIADD R7, R6.reuse, 0xffffffa5 ;  /* 0xffffffa506077836 */ /* 0x040fe40000000000 */
[----:B------:R-:W-:Y:S01]  /*57b0*/  VIADD R10, R6, 0xffffffa4 ;  /* 0xffffffa4060a7836 */ /* 0x000fe20000000000 */
[----:B------:R-:W-:Y:S02]  /*57c0*/  STL [R1+0x680], R132 ;  /* 0x0006808401007387 */ /* 0x000fe40000100800 */
[----:B------:R-:W-:Y:S01]  /*57d0*/  ISETP.GE.U32.AND P4, PT, R7, 0x7fffff26, PT ;  /* 0x7fffff260700780c */ /* 0x000fe20003f86070 */
[----:B------:R-:W-:Y:S01]  /*57e0*/  IMAD R7, R70, 0xb6, RZ ;  /* 0x000000b646077824 */ /* 0x000fe200078e02ff */
[----:B------:R-:W-:Y:S01]  /*57f0*/  ISETP.GE.U32.AND P3, PT, R10, 0x7fffff25, PT ;  /* 0x7fffff250a00780c */ /* 0x000fe20003f66070 */
[----:B------:R-:W-:Y:S01]  /*5800*/  STL [R1+0x678], R28 ;  /* 0x0006781c01007387 */ /* 0x000fe20000100800 */
[----:B0-----:R-:W-:-:S03]  /*5810*/  IMAD R5, R70, 0x5b, RZ ;  /* 0x0000005b46057824 */ /* 0x001fc600078e02ff */
[----:B------:R-:W-:Y:S01]  /*5820*/  STL [R1+0x67c], R153 ;  /* 0x00067c9901007387 */ /* 0x000fe20000100800 */
[----:B------:R-:W-:-:S03]  /*5830*/  IMAD R4, R70, 0xb4, RZ ;  /* 0x000000b446047824 */ /* 0x000fc600078e02ff */
[----:B------:R0:W-:Y:S01]  /*5840*/  STL [R1+0x674], R29 ;  /* 0x0006741d01007387 */ /* 0x0001e20000100800 */
[----:B------:R-:W-:Y:S01]  /*5850*/  PRMT R69, RZ, 0x7610, R69 ;  /* 0x00007610ff457816 */ /* 0x000fe20000000045 */
[----:B0-----:R-:W-:Y:S01]  /*5860*/  IMAD R29, R70, 0x5a, RZ ;  /* 0x0000005a461d7824 */ /* 0x001fe200078e02ff */
[----:B------:R-:W-:Y:S01]  /*5870*/  PRMT R23, RZ, 0x7610, R23 ;  /* 0x00007610ff177816 */ /* 0x000fe20000000017 */
[----:B--2---:R0:W-:Y:S02]  /*5880*/  STL [R1+0x6c], R119 ;  /* 0x00006c7701007387 */ /* 0x0041e40000100800 */
[----:B0-----:R-:W-:-:S04]  /*5890*/  IADD3 R119, P5, PT, R7, R2, RZ ;  /* 0x0000000207777210 */ /* 0x001fc80007fbe0ff */
[----:B------:R-:W-:Y:S01]  /*58a0*/  LEA.HI.X.SX32 R132, R5, R3, 0x1, P5 ;  /* 0x0000000305847211 */ /* 0x000fe200028f0eff */
[----:B---3--:R0:W-:Y:S04]  /*58b0*/  STL [R1+0x70], R26 ;  /* 0x0000701a01007387 */ /* 0x0081e80000100800 */
[----:B------:R-:W-:Y:S01]  /*58c0*/  @!P3 IMAD.MOV.U32 R5, RZ, RZ, R132 ;  /* 0x000000ffff05b224 */ /* 0x000fe200078e0084 */
[----:B0-----:R-:W-:Y:S01]  /*58d0*/  IADD3 R26, P1, PT, R4, R2, RZ ;  /* 0x00000002041a7210 */ /* 0x001fe20007f3e0ff */
[----:B------:R-:W-:-:S03]  /*58e0*/  @!P3 IMAD.MOV.U32 R4, RZ, RZ, R119 ;  /* 0x000000ffff04b224 */ /* 0x000fc600078e0077 */
[----:B------:R-:W-:Y:S02]  /*58f0*/  LEA.HI.X.SX32 R28, R29, R3, 0x1, P1 ;  /* 0x000000031d1c7211 */ /* 0x000fe400008f0eff */
        /* <DEDUP_REMOVED lines=10> */
[----:B------:R4:W-:Y:S01]  /*59a0*/  STL [R1+0x668], R26 ;  /* 0x0006681a01007387 */ /* 0x0009e20000100800 */
[----:B0-----:R-:W-:-:S03]  /*59b0*/  IMAD R5, R70, 0x59, RZ ;  /* 0x0000005946057824 */ /* 0x001fc600078e02ff */
[----:B------:R-:W-:Y:S01]  /*59c0*/  STL [R1+0x66c], R132 ;  /* 0x00066c8401007387 */ /* 0x000fe20000100800 */
[----:B------:R-:W-:-:S03]  /*59d0*/  IMAD R4, R70, 0xb0, RZ ;  /* 0x000000b046047824 */ /* 0x000fc600078e02ff */
[----:B------:R-:W-:Y:S01]  /*59e0*/  STL [R1+0x664], R28 ;  /* 0x0006641c01007387 */ /* 0x000fe20000100800 */
[----:B----4-:R-:W-:Y:S01]  /*59f0*/  IMAD R26, R70, 0x58, RZ ;  /* 0x00000058461a7824 */ /* 0x010fe200078e02ff */
[----:B------:R-:W-:Y:S02]  /*5a00*/  PRMT R68, RZ, 0x7610, R68 ;  /* 0x00007610ff447816 */ /* 0x000fe40000000044 */
        /* <DEDUP_REMOVED lines=70> */
[----:B------:R-:W-:Y:S01]  /*5e70*/  STL [R1+0x638], R19 ;  /* 0x0006381301007387 */ /* 0x000fe20000100800 */
[----:B------:R-:W-:-:S03]  /*5e80*/  ISETP.GE.U32.AND P0, PT, R10, 0x7fffff2d, PT ;  /* 0x7fffff2d0a00780c */ /* 0x000fc60003f06070 */
[----:B------:R-:W-:Y:S01]  /*5e90*/  STL [R1+0x63c], R68 ;  /* 0x00063c4401007387 */ /* 0x000fe20000100800 */
[----:B0-----:R-:W-:-:S03]  /*5ea0*/  IMAD R5, R70, 0x53, RZ ;  /* 0x0000005346057824 */ /* 0x001fc600078e02ff */
[----:B------:R0:W-:Y:S01]  /*5eb0*/  STL [R1+0x634], R23 ;  /* 0x0006341701007387 */ /* 0x0001e20000100800 */
[C---:B------:R-:W-:Y:S01]  /*5ec0*/  IMAD R4, R70.reuse, 0xa4, RZ ;  /* 0x000000a446047824 */ /* 0x040fe200078e02ff */
[-C--:B0-----:R-:W-:Y:S01]  /*5ed0*/  IADD3 R23, P5, PT, R7, R2.reuse, RZ ;  /* 0x0000000207177210 */ /* 0x081fe20007fbe0ff */
[----:B------:R-:W-:Y:S01]  /*5ee0*/  IMAD R27, R70, 0x52, RZ ;  /* 0x00000052461b7824 */ /* 0x000fe200078e02ff */
[----:B------:R-:W-:Y:S02]  /*5ef0*/  PRMT R22, RZ, 0x7610, R22 ;  /* 0x00007610ff167816 */ /* 0x000fe40000000016 */
[----:B------:R-:W-:Y:S01]  /*5f00*/  PRMT R14, RZ, 0x7610, R14 ;  /* 0x00007610ff0e7816 */ /* 0x000fe2000000000e */
[----:B---3--:R0:W-:Y:S04]  /*5f10*/  STL [R1+0x38], R15 ;  /* 0x0000380f01007387 */ /* 0x0081e80000100800 */
[----:B------:R-:W-:Y:S04]  /*5f20*/  STL [R1+0x630], R23 ;  /* 0x0006301701007387 */ /* 0x000fe80000100800 */
[----:B--2---:R2:W-:Y:S01]  /*5f30*/  STL [R1+0x34], R25 ;  /* 0x0000341901007387 */ /* 0x0045e20000100800 */
[----:B0-----:R-:W-:Y:S01]  /*5f40*/  IADD3 R15, P3, PT, R4, R2, RZ ;  /* 0x00000002040f7210 */ /* 0x001fe20007f7e0ff */
[----:B------:R-:W-:Y:S01]  /*5f50*/  @!P0 IMAD.MOV.U32 R4, RZ, RZ, R23 ;  /* 0x000000ffff048224 */ /* 0x000fe200078e0017 */
[----:B--2---:R-:W-:-:S02]  /*5f60*/  LEA.HI.X.SX32 R25, R5, R3, 0x1, P5 ;  /* 0x0000000305197211 */ /* 0x004fc400028f0eff */
[----:B------:R-:W-:-:S03]  /*5f70*/  LEA.HI.X.SX32 R19, R27, R3, 0x1, P3 ;  /* 0x000000031b137211 */ /* 0x000fc600018f0eff */
[----:B------:R-:W-:-:S05]  /*5f80*/  @!P0 IMAD.MOV.U32 R5, RZ, RZ, R25 ;  /* 0x000000ffff058224 */ /* 0x000fca00078e0019 */
[----:B------:R0:W2:Y:S02]  /*5f90*/  @!P0 LDG.E.U16 R22, desc[UR20][R4.64] ;  /* 0x0000001404168981 */ /* 0x0000a4000c1e1500 */
[----:B0-----:R-:W-:Y:S02]  /*5fa0*/  @!P4 IMAD.MOV.U32 R4, RZ, RZ, R15 ;  /* 0x000000ffff04c224 */ /* 0x001fe400078e000f */
[----:B------:R-:W-:-:S05]  /*5fb0*/  @!P4 IMAD.MOV.U32 R5, RZ, RZ, R19 ;  /* 0x000000ffff05c224 */ /* 0x000fca00078e0013 */
[----:B------:R0:W3:Y:S01]  /*5fc0*/  @!P4 LDG.E.U16 R14, desc[UR20][R4.64] ;  /* 0x00000014040ec981 */ /* 0x0000e2000c1e1500 */
[C---:B------:R-:W-:Y:S02]  /*5fd0*/  VIADD R7, R6.reuse, 0xffffffaf ;  /* 0xffffffaf06077836 */ /* 0x040fe40000000000 */
[----:B------:R-:W-:-:S03]  /*5fe0*/  VIADD R10, R6, 0xffffffae ;  /* 0xffffffae060a7836 */ /* 0x000fc60000000000 */
        /* <DEDUP_REMOVED lines=8> */
[----:B------:R-:W-:Y:S02]  /*6070*/  PRMT R18, RZ, 0x7610, R18 ;  /* 0x00007610ff127816 */ /* 0x000fe40000000012 */
[----:B0-----:R-:W-:-:S04]  /*6080*/  IADD3 R19, P4, PT, R7, R2, RZ ;  /* 0x0000000207137210 */ /* 0x001fc80007f9e0ff */
[----:B------:R-:W-:-:S05]  /*6090*/  LEA.HI.X.SX32 R23, R5, R3, 0x1, P4 ;  /* 0x0000000305177211 */ /* 0x000fca00020f0eff */
[----:B------:R-:W-:Y:S01]  /*60a0*/  @!P1 IMAD.MOV.U32 R5, RZ, RZ, R23 ;  /* 0x000000ffff059224 */ /* 0x000fe200078e0017 */
[----:B------:R-:W-:Y:S01]  /*60b0*/  PRMT R12, RZ, 0x7610, R12 ;  /* 0x00007610ff0c7816 */ /* 0x000fe2000000000c */
[----:B--2---:R0:W-:Y:S02]  /*60c0*/  STL [R1+0x20], R22 ;  /* 0x0000201601007387 */ /* 0x0041e40000100800 */
[----:B0-----:R-:W-:Y:S02]  /*60d0*/  IMAD R22, R70, 0x50, RZ ;  /* 0x0000005046167824 */ /* 0x001fe400078e02ff */
[----:B---3--:R0:W-:Y:S02]  /*60e0*/  STL [R1+0x24], R14 ;  /* 0x0000240e01007387 */ /* 0x0081e40000100800 */
        /* <DEDUP_REMOVED lines=18> */
[----:B0-----:R-:W-:Y:S01]  /*6210*/  IADD3 R15, P5, PT, R7, R2, RZ ;  /* 0x00000002070f7210 */ /* 0x001fe20007fbe0ff */
[----:B------:R-:W-:Y:S01]  /*6220*/  IMAD R25, R70, 0x4e, RZ ;  /* 0x0000004e46197824 */ /* 0x000fe200078e02ff */
[----:B------:R-:W-:Y:S01]  /*6230*/  PRMT R164, RZ, 0x7610, R164 ;  /* 0x00007610ffa47816 */ /* 0x000fe200000000a4 */
[C---:B------:R-:W-:Y:S01]  /*6240*/  VIADD R7, R6.reuse, 0xffffffb3 ;  /* 0xffffffb306077836 */ /* 0x040fe20000000000 */
[----:B------:R-:W-:Y:S01]  /*6250*/  PRMT R165, RZ, 0x7610, R165 ;  /* 0x00007610ffa57816 */ /* 0x000fe200000000a5 */
[----:B------:R-:W-:-:S05]  /*6260*/  VIADD R10, R6, 0xffffffb2 ;  /* 0xffffffb2060a7836 */ /* 0x000fca0000000000 */
[----:B------:R-:W-:Y:S02]  /*6270*/  ISETP.GE.U32.AND P0, PT, R10, 0x7fffff33, PT ;  /* 0x7fffff330a00780c */ /* 0x000fe40003f06070 */
[----:B------:R-:W-:Y:S01]  /*6280*/  PRMT R162, RZ, 0x7610, R162 ;  /* 0x00007610ffa27816 */ /* 0x000fe200000000a2 */
[----:B------:R-:W-:Y:S01]  /*6290*/  VIADD R10, R6, 0xffffffb4 ;  /* 0xffffffb4060a7836 */ /* 0x000fe20000000000 */
[----:B------:R-:W-:Y:S01]  /*62a0*/  PRMT R163, RZ, 0x7610, R163 ;  /* 0x00007610ffa37816 */ /* 0x000fe200000000a3 */
[----:B------:R-:W-:Y:S01]  /*62b0*/  IMAD R23, R70, 0x4a, RZ ;  /* 0x0000004a46177824 */ /* 0x000fe200078e02ff */
[----:B------:R-:W-:Y:S02]  /*62c0*/  PRMT R160, RZ, 0x7610, R160 ;  /* 0x00007610ffa07816 */ /* 0x000fe400000000a0 */
[----:B------:R-:W-:Y:S02]  /*62d0*/  PRMT R161, RZ, 0x7610, R161 ;  /* 0x00007610ffa17816 */ /* 0x000fe400000000a1 */
[----:B------:R-:W-:-:S02]  /*62e0*/  PRMT R158, RZ, 0x7610, R158 ;  /* 0x00007610ff9e7816 */ /* 0x000fc4000000009e */
[----:B------:R-:W-:Y:S02]  /*62f0*/  PRMT R159, RZ, 0x7610, R159 ;  /* 0x00007610ff9f7816 */ /* 0x000fe4000000009f */
[----:B------:R-:W-:Y:S02]  /*6300*/  PRMT R148, RZ, 0x7610, R148 ;  /* 0x00007610ff947816 */ /* 0x000fe40000000094 */
[----:B------:R-:W-:Y:S02]  /*6310*/  PRMT R157, RZ, 0x7610, R157 ;  /* 0x00007610ff9d7816 */ /* 0x000fe4000000009d */
        /* <DEDUP_REMOVED lines=9> */
[----:B------:R-:W-:Y:S01]  /*63b0*/  PRMT R66, RZ, 0x7610, R66 ;  /* 0x00007610ff427816 */ /* 0x000fe20000000042 */
[----:B---3--:R0:W-:Y:S04]  /*63c0*/  STL [R1+0x1c], R12 ;  /* 0x00001c0c01007387 */ /* 0x0081e80000100800 */
[----:B------:R-:W-:Y:S04]  /*63d0*/  STL [R1+0x610], R15 ;  /* 0x0006100f01007387 */ /* 0x000fe80000100800 */
[----:B--2---:R2:W-:Y:S01]  /*63e0*/  STL [R1], R18 ;  /* 0x0000001201007387 */ /* 0x0045e20000100800 */
[----:B0-----:R-:W-:Y:S01]  /*63f0*/  IADD3 R12, P1, PT, R4, R2, RZ ;  /* 0x00000002040c7210 */ /* 0x001fe20007f3e0ff */
[----:B------:R-:W-:Y:S01]  /*6400*/  @!P3 IMAD.MOV.U32 R4, RZ, RZ, R15 ;  /* 0x000000ffff04b224 */ /* 0x000fe200078e000f */
[----:B--2---:R-:W-:-:S02]  /*6410*/  LEA.HI.X.SX32 R18, R5, R3, 0x1, P5 ;  /* 0x0000000305127211 */ /* 0x004fc400028f0eff */
[----:B------:R-:W-:-:S03]  /*6420*/  LEA.HI.X.SX32 R14, R25, R3, 0x1, P1 ;  /* 0x00000003190e7211 */ /* 0x000fc600008f0eff */
[----:B------:R-:W-:Y:S01]  /*6430*/  @!P3 IMAD.MOV.U32 R5, RZ, RZ, R18 ;  /* 0x000000ffff05b224 */ /* 0x000fe200078e0012 */
[----:B------:R-:W-:Y:S01]  /*6440*/  ISETP.GE.U32.AND P5, PT, R7, 0x7fffff34, PT ;  /* 0x7fffff340700780c */ /* 0x000fe20003fa6070 */
[----:B------:R-:W-:-:S03]  /*6450*/  IMAD R7, R70, 0x9a, RZ ;  /* 0x0000009a46077824 */ /* 0x000fc600078e02ff */
[----:B------:R0:W5:Y:S02]  /*6460*/  @!P3 LDG.E.U16 R164, desc[UR20][R4.64] ;  /* 0x0000001404a4b981 */ /* 0x000164000c1e1500 */
[----:B0-----:R-:W-:Y:S02]  /*6470*/  @!P4 IMAD.MOV.U32 R4, RZ, RZ, R12 ;  /* 0x000000ffff04c224 */ /* 0x001fe400078e000c */
[----:B------:R-:W-:-:S05]  /*6480*/  @!P4 IMAD.MOV.U32 R5, RZ, RZ, R14 ;  /* 0x000000ffff05c224 */ /* 0x000fca00078e000e */
[----:B------:R0:W5:Y:S01]  /*6490*/  @!P4 LDG.E.U16 R165, desc[UR20][R4.64] ;  /* 0x0000001404a5c981 */ /* 0x000162000c1e1500 */
[----:B------:R-:W-:-:S03]  /*64a0*/  IADD3 R15, P4, PT, R7, R2, RZ ;  /* 0x00000002070f7210 */ /* 0x000fc60007f9e0ff */
[----:B------:R2:W-:Y:S01]  /*64b0*/  STL [R1+0x608], R12 ;  /* 0x0006080c01007387 */ /* 0x0005e20000100800 */
[C---:B0-----:R-:W-:Y:S02]  /*64c0*/  IMAD R5, R70.reuse, 0x4d, RZ ;  /* 0x0000004d46057824 */ /* 0x041fe400078e02ff */
[----:B------:R-:W-:Y:S01]  /*64d0*/  IMAD R4, R70, 0x98, RZ ;  /* 0x0000009846047824 */ /* 0x000fe200078e02ff */
[----:B------:R0:W-:Y:S02]  /*64e0*/  STL [R1+0x60c], R18 ;  /* 0x00060c1201007387 */ /* 0x0001e40000100800 */
[----:B------:R-:W-:Y:S02]  /*64f0*/  LEA.HI.X.SX32 R19, R5, R3, 0x1, P4 ;  /* 0x0000000305137211 */ /* 0x000fe400020f0eff */
[----:B--2---:R-:W-:Y:S01]  /*6500*/  IADD3 R12, P3, PT, R4, R2, RZ ;  /* 0x00000002040c7210 */ /* 0x004fe20007f7e0ff */
[----:B------:R2:W-:Y:S01]  /*6510*/  STL [R1+0x604], R14 ;  /* 0x0006040e01007387 */ /* 0x0005e20000100800 */
[----:B------:R-:W-:-:S02]  /*6520*/  @!P0 IMAD.MOV.U32 R4, RZ, RZ, R15 ;  /* 0x000000ffff048224 */ /* 0x000fc400078e000f */
[----:B0-----:R-:W-:Y:S02]  /*6530*/  IMAD R18, R70, 0x4c, RZ ;  /* 0x0000004c46127824 */ /* 0x001fe400078e02ff */
[----:B------:R-:W-:Y:S02]  /*6540*/  @!P0 IMAD.MOV.U32 R5, RZ, RZ, R19 ;  /* 0x000000ffff058224 */ /* 0x000fe400078e0013 */
[----:B------:R-:W-:Y:S01]  /*6550*/  VIADD R7, R6, 0xffffffb5 ;  /* 0xffffffb506077836 */ /* 0x000fe20000000000 */
[----:B--2---:R-:W-:Y:S02]  /*6560*/  LEA.HI.X.SX32 R14, R18, R3, 0x1, P3 ;  /* 0x00000003120e7211 */ /* 0x004fe400018f0eff */
[----:B------:R0:W5:Y:S02]  /*6570*/  @!P0 LDG.E.U16 R162, desc[UR20][R4.64] ;  /* 0x0000001404a28981 */ /* 0x000164000c1e1500 */
[----:B------:R-:W-:Y:S01]  /*6580*/  ISETP.GE.U32.AND P4, PT, R7, 0x7fffff36, PT ;  /* 0x7fffff360700780c */ /* 0x000fe20003f86070 */
[----:B------:R-:W-:Y:S01]  /*6590*/  IMAD R7, R70, 0x96, RZ ;  /* 0x0000009646077824 */ /* 0x000fe200078e02ff */
[----:B------:R-:W-:Y:S01]  /*65a0*/  ISETP.GE.U32.AND P1, PT, R10, 0x7fffff35, PT ;  /* 0x7fffff350a00780c */ /* 0x000fe20003f26070 */
[----:B0-----:R-:W-:-:S02]  /*65b0*/  @!P5 IMAD.MOV.U32 R4, RZ, RZ, R12 ;  /* 0x000000ffff04d224 */ /* 0x001fc400078e000c */
[----:B------:R-:W-:Y:S01]  /*65c0*/  @!P5 IMAD.MOV.U32 R5, RZ, RZ, R14 ;  /* 0x000000ffff05d224 */ /* 0x000fe200078e000e */
[----:B------:R0:W-:Y:S04]  /*65d0*/  STL [R1+0x600], R15 ;  /* 0x0006000f01007387 */ /* 0x0001e80000100800 */
[----:B------:R2:W5:Y:S04]  /*65e0*/  @!P5 LDG.E.U16 R163, desc[UR20][R4.64] ;  /* 0x0000001404a3d981 */ /* 0x000568000c1e1500 */
[----:B------:R3:W-:Y:S01]  /*65f0*/  STL [R1+0x5f8], R12 ;  /* 0x0005f80c01007387 */ /* 0x0007e20000100800 */
[----:B0-----:R-:W-:Y:S01]  /*6600*/  IADD3 R15, P5, PT, R7, R2, RZ ;  /* 0x00000002070f7210 */ /* 0x001fe20007fbe0ff */
[----:B--2---:R-:W-:-:S02]  /*6610*/  IMAD R5, R70, 0x4b, RZ ;  /* 0x0000004b46057824 */ /* 0x004fc400078e02ff */
[----:B------:R-:W-:Y:S01]  /*6620*/  IMAD R4, R70, 0x94, RZ ;  /* 0x0000009446047824 */ /* 0x000fe200078e02ff */
[----:B------:R0:W-:Y:S04]  /*6630*/  STL [R1+0x5fc], R19 ;  /* 0x0005fc1301007387 */ /* 0x0001e80000100800 */
[----:B---3--:R-:W-:Y:S01]  /*6640*/  IADD3 R12, P0, PT, R4, R2, RZ ;  /* 0x00000002040c7210 */ /* 0x008fe20007f1e0ff */
[----:B------:R2:W-:Y:S01]  /*6650*/  STL [R1+0x5f4], R14 ;  /* 0x0005f40e01007387 */ /* 0x0005e20000100800 */
[----:B0-----:R-:W-:Y:S01]  /*6660*/  LEA.HI.X.SX32 R19, R5, R3, 0x1, P5 ;  /* 0x0000000305137211 */ /* 0x001fe200028f0eff */
[----:B------:R-:W-:Y:S02]  /*6670*/  @!P1 IMAD.MOV.U32 R4, RZ, RZ, R15 ;  /* 0x000000ffff049224 */ /* 0x000fe400078e000f */
[----:B------:R-:W-:-:S02]  /*6680*/  VIADD R7, R6, 0xffffffb7 ;  /* 0xffffffb706077836 */ /* 0x000fc40000000000 */
[----:B------:R-:W-:Y:S01]  /*6690*/  @!P1 IMAD.MOV.U32 R5, RZ, RZ, R19 ;  /* 0x000000ffff059224 */ /* 0x000fe200078e0013 */
[----:B--2---:R-:W-:Y:S01]  /*66a0*/  LEA.HI.X.SX32 R14, R23, R3, 0x1, P0 ;  /* 0x00000003170e7211 */ /* 0x004fe200000f0eff */
[----:B------:R-:W-:Y:S01]  /*66b0*/  VIADD R10, R6, 0xffffffb6 ;  /* 0xffffffb6060a7836 */ /* 0x000fe20000000000 */
[----:B------:R-:W-:Y:S02]  /*66c0*/  ISETP.GE.U32.AND P5, PT, R7, 0x7fffff38, PT ;  /* 0x7fffff380700780c */ /* 0x000fe40003fa6070 */
[----:B------:R0:W5:Y:S01]  /*66d0*/  @!P1 LDG.E.U16 R160, desc[UR20][R4.64] ;  /* 0x0000001404a09981 */ /* 0x000162000c1e1500 */
[----:B------:R-:W-:Y:S01]  /*66e0*/  IMAD R7, R70, 0x92, RZ ;  /* 0x0000009246077824 */ /* 0x000fe200078e02ff */
[----:B------:R-:W-:Y:S02]  /*66f0*/  ISETP.GE.U32.AND P3, PT, R10, 0x7fffff37, PT ;  /* 0x7fffff370a00780c */ /* 0x000fe40003f66070 */
[----:B------:R-:W-:Y:S01]  /*6700*/  STL [R1+0x5f0], R15 ;  /* 0x0005f00f01007387 */ /* 0x000fe20000100800 */
[----:B0-----:R-:W-:-:S02]  /*6710*/  @!P4 IMAD.MOV.U32 R4, RZ, RZ, R12 ;  /* 0x000000ffff04c224 */ /* 0x001fc400078e000c */
[----:B------:R-:W-:Y:S01]  /*6720*/  @!P4 IMAD.MOV.U32 R5, RZ, RZ, R14 ;  /* 0x000000ffff05c224 */ /* 0x000fe200078e000e */
[----:B------:R-:W-:Y:S04]  /*6730*/  STL [R1+0x5e8], R12 ;  /* 0x0005e80c01007387 */ /* 0x000fe80000100800 */
[----:B------:R0:W5:Y:S04]  /*6740*/  @!P4 LDG.E.U16 R161, desc[UR20][R4.64] ;  /* 0x0000001404a1c981 */ /* 0x000168000c1e1500 */
[----:B------:R2:W-:Y:S01]  /*6750*/  STL [R1+0x5ec], R19 ;  /* 0x0005ec1301007387 */ /* 0x0005e20000100800 */
[----:B0-----:R-:W-:-:S02]  /*6760*/  IMAD R5, R70, 0x49, RZ ;  /* 0x0000004946057824 */ /* 0x001fc400078e02ff */
[----:B------:R-:W-:Y:S01]  /*6770*/  IMAD R4, R70, 0x90, RZ ;  /* 0x0000009046047824 */ /* 0x000fe200078e02ff */
[-C--:B--2---:R-:W-:Y:S01]  /*6780*/  IADD3 R19, P4, PT, R7, R2.reuse, RZ ;  /* 0x0000000207137210 */ /* 0x084fe20007f9e0ff */
[----:B------:R0:W-:Y:S03]  /*6790*/  STL [R1+0x5e4], R14 ;  /* 0x0005e40e01007387 */ /* 0x0001e60000100800 */
[----:B------:R-:W-:Y:S02]  /*67a0*/  LEA.HI.X.SX32 R68, R5, R3, 0x1, P4 ;  /* 0x0000000305447211 */ /* 0x000fe400020f0eff */
[----:B------:R-:W-:Y:S01]  /*67b0*/  IADD3 R12, P1, PT, R4, R2, RZ ;  /* 0x00000002040c7210 */ /* 0x000fe20007f3e0ff */
[----:B------:R-:W-:Y:S02]  /*67c0*/  @!P3 IMAD.MOV.U32 R4, RZ, RZ, R19 ;  /* 0x000000ffff04b224 */ /* 0x000fe400078e0013 */
[----:B0-----:R-:W-:-:S02]  /*67d0*/  IMAD R14, R70, 0x48, RZ ;  /* 0x00000048460e7824 */ /* 0x001fc400078e02ff */
[----:B------:R-:W-:Y:S02]  /*67e0*/  @!P3 IMAD.MOV.U32 R5, RZ, RZ, R68 ;  /* 0x000000ffff05b224 */ /* 0x000fe400078e0044 */
[----:B------:R-:W-:Y:S01]  /*67f0*/  VIADD R7, R6, 0xffffffb9 ;  /* 0xffffffb906077836 */ /* 0x000fe20000000000 */
[----:B------:R-:W-:Y:S01]  /*6800*/  LEA.HI.X.SX32 R15, R14, R3, 0x1, P1 ;  /* 0x000000030e0f7211 */ /* 0x000fe200008f0eff */
[----:B------:R-:W-:Y:S01]  /*6810*/  VIADD R10, R6, 0xffffffb8 ;  /* 0xffffffb8060a7836 */ /* 0x000fe20000000000 */
[----:B------:R0:W5:Y:S02]  /*6820*/  @!P3 LDG.E.U16 R158, desc[UR20][R4.64] ;  /* 0x00000014049eb981 */ /* 0x000164000c1e1500 */
[----:B------:R-:W-:Y:S01]  /*6830*/  ISETP.GE.U32.AND P4, PT, R7, 0x7fffff3a, PT ;  /* 0x7fffff3a0700780c */ /* 0x000fe20003f86070 */
[----:B------:R-:W-:Y:S01]  /*6840*/  IMAD R7, R70, 0x8e, RZ ;  /* 0x0000008e46077824 */ /* 0x000fe200078e02ff */
[----:B------:R-:W-:Y:S01]  /*6850*/  ISETP.GE.U32.AND P0, PT, R10, 0x7fffff39, PT ;  /* 0x7fffff390a00780c */ /* 0x000fe20003f06070 */
[----:B------:R-:W-:Y:S01]  /*6860*/  STL [R1+0x5e0], R19 ;  /* 0x0005e01301007387 */ /* 0x000fe20000100800 */
[----:B0-----:R-:W-:-:S02]  /*6870*/  @!P5 IMAD.MOV.U32 R4, RZ, RZ, R12 ;  /* 0x000000ffff04d224 */ /* 0x001fc400078e000c */
[----:B------:R-:W-:Y:S01]  /*6880*/  @!P5 IMAD.MOV.U32 R5, RZ, RZ, R15 ;  /* 0x000000ffff05d224 */ /* 0x000fe200078e000f */
[----:B------:R-:W-:Y:S04]  /*6890*/  STL [R1+0x5d8], R12 ;  /* 0x0005d80c01007387 */ /* 0x000fe80000100800 */
[----:B------:R0:W5:Y:S04]  /*68a0*/  @!P5 LDG.E.U16 R159, desc[UR20][R4.64] ;  /* 0x00000014049fd981 */ /* 0x000168000c1e1500 */
[----:B------:R2:W-:Y:S01]  /*68b0*/  STL [R1+0x5dc], R68 ;  /* 0x0005dc4401007387 */ /* 0x0005e20000100800 */
[----:B0-----:R-:W-:-:S02]  /*68c0*/  IMAD R5, R70, 0x47, RZ ;  /* 0x0000004746057824 */ /* 0x001fc400078e02ff */
[C---:B------:R-:W-:Y:S01]  /*68d0*/  IMAD R4, R70.reuse, 0x8c, RZ ;  /* 0x0000008c46047824 */ /* 0x040fe200078e02ff */
[----:B--2---:R-:W-:Y:S01]  /*68e0*/  IADD3 R68, P5, PT, R7, R2, RZ ;  /* 0x0000000207447210 */ /* 0x004fe20007fbe0ff */
[----:B------:R-:W-:-:S03]  /*68f0*/  IMAD R19, R70, 0x46, RZ ;  /* 0x0000004646137824 */ /* 0x000fc600078e02ff */
[-C--:B------:R-:W-:Y:S02]  /*6900*/  LEA.HI.X.SX32 R69, R5, R3.reuse, 0x1, P5 ;  /* 0x0000000305457211 */ /* 0x080fe400028f0eff */
[----:B------:R-:W-:Y:S01]  /*6910*/  IADD3 R12, P3, PT, R4, R2, RZ ;  /* 0x00000002040c7210 */ /* 0x000fe20007f7e0ff */
[----:B------:R0:W-:Y:S01]  /*6920*/  STL [R1+0x5d4], R15 ;  /* 0x0005d40f01007387 */ /* 0x0001e20000100800 */
[----:B------:R-:W-:Y:S02]  /*6930*/  @!P0 IMAD.MOV.U32 R4, RZ, RZ, R68 ;  /* 0x000000ffff048224 */ /* 0x000fe400078e0044 */
[----:B------:R-:W-:Y:S02]  /*6940*/  @!P0 IMAD.MOV.U32 R5, RZ, RZ, R69 ;  /* 0x000000ffff058224 */ /* 0x000fe400078e0045 */
[C---:B------:R-:W-:Y:S02]  /*6950*/  VIADD R7, R6.reuse, 0xffffffbb ;  /* 0xffffffbb06077836 */ /* 0x040fe40000000000 */
[----:B------:R-:W-:Y:S01]  /*6960*/  VIADD R10, R6, 0xffffffba ;  /* 0xffffffba060a7836 */ /* 0x000fe20000000000 */
[----:B------:R2:W5:Y:S01]  /*6970*/  @!P0 LDG.E.U16 R148, desc[UR20][R4.64] ;  /* 0x0000001404948981 */ /* 0x000562000c1e1500 */
[----:B0-----:R-:W-:-:S02]  /*6980*/  LEA.HI.X.SX32 R15, R19, R3, 0x1, P3 ;  /* 0x00000003130f7211 */ /* 0x001fc400018f0eff */
[----:B------:R-:W-:Y:S01]  /*6990*/  ISETP.GE.U32.AND P5, PT, R7, 0x7fffff3c, PT ;  /* 0x7fffff3c0700780c */ /* 0x000fe20003fa6070 */
[----:B------:R-:W-:Y:S01]  /*69a0*/  IMAD R7, R70, 0x8a, RZ ;  /* 0x0000008a46077824 */ /* 0x000fe200078e02ff */
[----:B------:R-:W-:Y:S01]  /*69b0*/  ISETP.GE.U32.AND P1, PT, R10, 0x7fffff3b, PT ;  /* 0x7fffff3b0a00780c */ /* 0x000fe20003f26070 */
[----:B--2---:R-:W-:Y:S02]  /*69c0*/  @!P4 IMAD.MOV.U32 R4, RZ, RZ, R12 ;  /* 0x000000ffff04c224 */ /* 0x004fe400078e000c */
[----:B------:R-:W-:Y:S01]  /*69d0*/  @!P4 IMAD.MOV.U32 R5, RZ, RZ, R15 ;  /* 0x000000ffff05c224 */ /* 0x000fe200078e000f */
[----:B------:R-:W-:Y:S01]  /*69e0*/  STL [R1+0x5d0], R68 ;  /* 0x0005d04401007387 */ /* 0x000fe20000100800 */
[----:B------:R-:W-:-:S03]  /*69f0*/  VIADD R10, R6, 0xffffffbc ;  /* 0xffffffbc060a7836 */ /* 0x000fc60000000000 */
[----:B------:R-:W-:Y:S04]  /*6a00*/  STL [R1+0x5c8], R12 ;  /* 0x0005c80c01007387 */ /* 0x000fe80000100800 */
[----:B------:R0:W5:Y:S04]  /*6a10*/  @!P4 LDG.E.U16 R157, desc[UR20][R4.64] ;  /* 0x00000014049dc981 */ /* 0x000168000c1e1500 */
[----:B------:R2:W-:Y:S01]  /*6a20*/  STL [R1+0x5cc], R69 ;  /* 0x0005cc4501007387 */ /* 0x0005e20000100800 */
[----:B------:R-:W-:Y:S01]  /*6a30*/  ISETP.GE.U32.AND P3, PT, R10, 0x7fffff3d, PT ;  /* 0x7fffff3d0a00780c */ /* 0x000fe20003f66070 */
[----:B0-----:R-:W-:-:S02]  /*6a40*/  IMAD R5, R70, 0x45, RZ ;  /* 0x0000004546057824 */ /* 0x001fc400078e02ff */
[C---:B------:R-:W-:Y:S01]  /*6a50*/  IMAD R4, R70.reuse, 0x88, RZ ;  /* 0x0000008846047824 */ /* 0x040fe200078e02ff */
[-C--:B--2---:R-:W-:Y:S01]  /*6a60*/  IADD3 R69, P4, PT, R7, R2.reuse, RZ ;  /* 0x0000000207457210 */ /* 0x084fe20007f9e0ff */
[----:B------:R0:W-:Y:S01]  /*6a70*/  STL [R1+0x5c4], R15 ;  /* 0x0005c40f01007387 */ /* 0x0001e20000100800 */
[----:B------:R-:W-:Y:S02]  /*6a80*/  IMAD R10, R70, 0x44, RZ ;  /* 0x00000044460a7824 */ /* 0x000fe400078e02ff */
[-C--:B------:R-:W-:Y:S01]  /*6a90*/  LEA.HI.X.SX32 R119, R5, R3.reuse, 0x1, P4 ;  /* 0x0000000305777211 */ /* 0x080fe200020f0eff */
[----:B------:R-:W-:Y:S01]  /*6aa0*/  VIADD R7, R6, 0xffffffbd ;  /* 0xffffffbd06077836 */ /* 0x000fe20000000000 */
[----:B0-----:R-:W-:Y:S01]  /*6ab0*/  IADD3 R15, P0, PT, R4, R2, RZ ;  /* 0x00000002040f7210 */ /* 0x001fe20007f1e0ff */
[----:B------:R-:W-:Y:S02]  /*6ac0*/  @!P1 IMAD.MOV.U32 R4, RZ, RZ, R69 ;  /* 0x000000ffff049224 */ /* 0x000fe400078e0045 */
[----:B------:R-:W-:Y:S01]  /*6ad0*/  @!P1 IMAD.MOV.U32 R5, RZ, RZ, R119 ;  /* 0x000000ffff059224 */ /* 0x000fe200078e0077 */
[----:B------:R-:W-:-:S02]  /*6ae0*/  LEA.HI.X.SX32 R68, R10, R3, 0x1, P0 ;  /* 0x000000030a447211 */ /* 0x000fc400000f0eff */
[----:B------:R-:W-:Y:S02]  /*6af0*/  ISETP.GE.U32.AND P4, PT, R7, 0x7fffff3e, PT ;  /* 0x7fffff3e0700780c */ /* 0x000fe40003f86070 */
[----:B------:R0:W5:Y:S01]  /*6b00*/  @!P1 LDG.E.U16 R146, desc[UR20][R4.64] ;  /* 0x0000001404929981 */ /* 0x000162000c1e1500 */
[----:B------:R-:W-:-:S03]  /*6b10*/  IMAD R7, R70, 0x86, RZ ;  /* 0x0000008646077824 */ /* 0x000fc600078e02ff */
[----:B------:R-:W-:Y:S01]  /*6b20*/  STL [R1+0x5c0], R69 ;  /* 0x0005c04501007387 */ /* 0x000fe20000100800 */
[----:B0-----:R-:W-:Y:S02]  /*6b30*/  @!P5 IMAD.MOV.U32 R4, RZ, RZ, R15 ;  /* 0x000000ffff04d224 */ /* 0x001fe400078e000f */
[----:B------:R-:W-:Y:S01]  /*6b40*/  @!P5 IMAD.MOV.U32 R5, RZ, RZ, R68 ;  /* 0x000000ffff05d224 */ /* 0x000fe200078e0044 */
[----:B------:R-:W-:Y:S04]  /*6b50*/  STL [R1+0x5b8], R15 ;  /* 0x0005b80f01007387 */ /* 0x000fe80000100800 */
[----:B------:R0:W5:Y:S04]  /*6b60*/  @!P5 LDG.E.U16 R147, desc[UR20][R4.64] ;  /* 0x000000140493d981 */ /* 0x000168000c1e1500 */
[----:B------:R2:W-:Y:S01]  /*6b70*/  STL [R1+0x5bc], R119 ;  /* 0x0005bc7701007387 */ /* 0x0005e20000100800 */
        /* <DEDUP_REMOVED lines=10> */
[----:B------:R-:W-:Y:S01]  /*6c20*/  LEA.HI.X.SX32 R69, R15, R3, 0x1, P1 ;  /* 0x000000030f457211 */ /* 0x000fe200008f0eff */
[----:B------:R-:W-:Y:S01]  /*6c30*/  VIADD R12, R6, 0xffffffbe ;  /* 0xffffffbe060c7836 */ /* 0x000fe20000000000 */
[----:B------:R-:W-:-:S02]  /*6c40*/  ISETP.GE.U32.AND P5, PT, R7, 0x7fffff40, PT ;  /* 0x7fffff400700780c */ /* 0x000fc40003fa6070 */
[----:B------:R0:W5:Y:S01]  /*6c50*/  @!P3 LDG.E.U16 R144, desc[UR20][R4.64] ;  /* 0x000000140490b981 */ /* 0x000162000c1e1500 */
[----:B------:R-:W-:Y:S01]  /*6c60*/  IMAD R7, R70, 0x82, RZ ;  /* 0x0000008246077824 */ /* 0x000fe200078e02ff */
[----:B------:R-:W-:Y:S02]  /*6c70*/  ISETP.GE.U32.AND P0, PT, R12, 0x7fffff3f, PT ;  /* 0x7fffff3f0c00780c */ /* 0x000fe40003f06070 */
[----:B------:R-:W-:Y:S01]  /*6c80*/  STL [R1+0x5b0], R119 ;  /* 0x0005b07701007387 */ /* 0x000fe20000100800 */
[----:B0-----:R-:W-:Y:S02]  /*6c90*/  @!P4 IMAD.MOV.U32 R4, RZ, RZ, R68 ;  /* 0x000000ffff04c224 */ /* 0x001fe400078e0044 */
[----:B------:R-:W-:Y:S01]  /*6ca0*/  @!P4 IMAD.MOV.U32 R5, RZ, RZ, R69 ;  /* 0x000000ffff05c224 */ /* 0x000fe200078e0045 */
[----:B------:R-:W-:Y:S01]  /*6cb0*/  STL [R1+0x5a8], R68 ;  /* 0x0005a84401007387 */ /* 0x000fe20000100800 */
[----:B------:R-:W-:-:S03]  /*6cc0*/  VIADD R12, R6, 0xffffffc0 ;  /* 0xffffffc0060c7836 */ /* 0x000fc60000000000 */
[----:B------:R-:W-:Y:S04]  /*6cd0*/  STL [R1+0x5ac], R132 ;  /* 0x0005ac8401007387 */ /* 0x000fe80000100800 */
[----:B------:R0:W5:Y:S04]  /*6ce0*/  @!P4 LDG.E.U16 R145, desc[UR20][R4.64] ;  /* 0x000000140491c981 */ /* 0x000168000c1e1500 */
[----:B------:R2:W-:Y:S01]  /*6cf0*/  STL [R1+0x5a4], R69 ;  /* 0x0005a44501007387 */ /* 0x0005e20000100800 */
[----:B------:R-:W-:Y:S01]  /*6d00*/  ISETP.GE.U32.AND P1, PT, R12, 0x7fffff41, PT ;  /* 0x7fffff410c00780c */ /* 0x000fe20003f26070 */
[C---:B0-----:R-:W-:Y:S01]  /*6d10*/  IMAD R4, R70.reuse, 0x41, RZ ;  /* 0x0000004146047824 */ /* 0x041fe200078e02ff */
[-C--:B--2---:R-:W-:Y:S01]  /*6d20*/  IADD3 R69, P4, PT, R7, R2.reuse, RZ ;  /* 0x0000000207457210 */ /* 0x084fe20007f9e0ff */
[C---:B------:R-:W-:Y:S01]  /*6d30*/  IMAD.SHL.U32 R5, R70.reuse, 0x40, RZ ;  /* 0x0000004046057824 */ /* 0x040fe200078e00ff */
[----:B------:R-:W-:-:S02]  /*6d40*/  LEA R12, P3, R70, R2, 0x7 ;  /* 0x00000002460c7211 */ /* 0x000fc400078638ff */
[-C--:B------:R-:W-:Y:S01]  /*6d50*/  LEA.HI.X.SX32 R119, R4, R3.reuse, 0x1, P4 ;  /* 0x0000000304777211 */ /* 0x080fe200020f0eff */
[----:B------:R-:W-:Y:S01]  /*6d60*/  VIADD R4, R6, 0xffffffc2 ;  /* 0xffffffc206047836 */ /* 0x000fe20000000000 */
[----:B------:R-:W-:-:S03]  /*6d70*/  LEA.HI.X.SX32 R68, R5, R3, 0x1, P3 ;  /* 0x0000000305447211 */ /* 0x000fc600018f0eff */
[----:B------:R-:W-:Y:S01]  /*6d80*/  @!P0 IMAD.MOV.U32 R5, RZ, RZ, R119 ;  /* 0x000000ffff058224 */ /* 0x000fe200078e0077 */
[----:B------:R-:W-:Y:S01]  /*6d90*/  ISETP.GE.U32.AND P3, PT, R4, 0x7fffff43, PT ;  /* 0x7fffff430400780c */ /* 0x000fe20003f66070 */
[----:B------:R-:W-:-:S05]  /*6da0*/  @!P0 IMAD.MOV.U32 R4, RZ, RZ, R69 ;  /* 0x000000ffff048224 */ /* 0x000fca00078e0045 */
[----:B------:R0:W5:Y:S01]  /*6db0*/  @!P0 LDG.E.U16 R142, desc[UR20][R4.64] ;  /* 0x00000014048e8981 */ /* 0x000162000c1e1500 */
[----:B------:R-:W-:Y:S02]  /*6dc0*/  VIADD R7, R6, 0xffffffc1 ;  /* 0xffffffc106077836 */ /* 0x000fe40000000000 */
[----:B0-----:R-:W-:Y:S02]  /*6dd0*/  @!P5 IMAD.MOV.U32 R4, RZ, RZ, R12 ;  /* 0x000000ffff04d224 */ /* 0x001fe400078e000c */
[----:B------:R-:W-:Y:S01]  /*6de0*/  @!P5 IMAD.MOV.U32 R5, RZ, RZ, R68 ;  /* 0x000000ffff05d224 */ /* 0x000fe200078e0044 */
[----:B------:R-:W-:Y:S04]  /*6df0*/  STL [R1+0x5a0], R69 ;  /* 0x0005a04501007387 */ /* 0x000fe80000100800 */
[----:B------:R0:W5:Y:S01]  /*6e00*/  @!P5 LDG.E.U16 R143, desc[UR20][R4.64] ;  /* 0x00000014048fd981 */ /* 0x000162000c1e1500 */
[----:B------:R-:W-:-:S02]  /*6e10*/  IADD3 R9, P5, PT, R9, R2, RZ ;  /* 0x0000000209097210 */ /* 0x000fc40007fbe0ff */
[----:B------:R-:W-:Y:S01]  /*6e20*/  ISETP.GE.U32.AND P4, PT, R7, 0x7fffff42, PT ;  /* 0x7fffff420700780c */ /* 0x000fe20003f86070 */
[----:B------:R2:W-:Y:S01]  /*6e30*/  STL [R1+0x598], R12 ;  /* 0x0005980c01007387 */ /* 0x0005e20000100800 */
[----:B0-----:R-:W-:Y:S01]  /*6e40*/  IMAD R4, R70, 0x3f, RZ ;  /* 0x0000003f46047824 */ /* 0x001fe200078e02ff */
[----:B------:R-:W-:Y:S01]  /*6e50*/  IADD3 R7, P0, PT, R8, R2, RZ ;  /* 0x0000000208077210 */ /* 0x000fe20007f1e0ff */
[----:B------:R-:W-:Y:S02]  /*6e60*/  VIADD R5, R6, 0xffffffc3 ;  /* 0xffffffc306057836 */ /* 0x000fe40000000000 */
[----:B--2---:R-:W-:Y:S01]  /*6e70*/  IMAD R12, R70, 0x3e, RZ ;  /* 0x0000003e460c7824 */ /* 0x004fe200078e02ff */
[----:B------:R-:W-:Y:S01]  /*6e80*/  LEA.HI.X.SX32 R69, R4, R3, 0x1, P5 ;  /* 0x0000000304457211 */ /* 0x000fe200028f0eff */
[----:B------:R-:W-:Y:S01]  /*6e90*/  VIADD R4, R6, 0xffffffc4 ;  /* 0xffffffc406047836 */ /* 0x000fe20000000000 */
[----:B------:R-:W-:Y:S01]  /*6ea0*/  STL [R1+0x59c], R119 ;  /* 0x00059c7701007387 */ /* 0x000fe20000100800 */
[----:B------:R-:W-:-:S03]  /*6eb0*/  ISETP.GE.U32.AND P5, PT, R5, 0x7fffff44, PT ;  /* 0x7fffff440500780c */ /* 0x000fc60003fa6070 */
[----:B------:R0:W-:Y:S01]  /*6ec0*/  STL [R1+0x594], R68 ;  /* 0x0005944401007387 */ /* 0x0001e20000100800 */
[----:B------:R-:W-:Y:S01]  /*6ed0*/  @!P1 IMAD.MOV.U32 R5, RZ, RZ, R69 ;  /* 0x000000ffff059224 */ /* 0x000fe200078e0045 */
[----:B0-----:R-:W-:Y:S02]  /*6ee0*/  LEA.HI.X.SX32 R68, R12, R3, 0x1, P0 ;  /* 0x000000030c447211 */ /* 0x001fe400000f0eff */
[----:B------:R-:W-:Y:S01]  /*6ef0*/  ISETP.GE.U32.AND P0, PT, R4, 0x7fffff45, PT ;  /* 0x7fffff450400780c */ /* 0x000fe20003f06070 */
[----:B------:R-:W-:-:S05]  /*6f00*/  @!P1 IMAD.MOV.U32 R4, RZ, RZ, R9 ;  /* 0x000000ffff049224 */ /* 0x000fca00078e0009 */
[----:B------:R0:W5:Y:S02]  /*6f10*/  @!P1 LDG.E.U16 R67, desc[UR20][R4.64] ;  /* 0x0000001404439981 */ /* 0x000164000c1e1500 */
[----:B0-----:R-:W-:Y:S02]  /*6f20*/  @!P4 IMAD.MOV.U32 R4, RZ, RZ, R7 ;  /* 0x000000ffff04c224 */ /* 0x001fe400078e0007 */
[----:B------:R-:W-:Y:S01]  /*6f30*/  @!P4 IMAD.MOV.U32 R5, RZ, RZ, R68 ;  /* 0x000000ffff05c224 */ /* 0x000fe200078e0044 */
[----:B------:R-:W-:Y:S04]  /*6f40*/  STL [R1+0x590], R9 ;  /* 0x0005900901007387 */ /* 0x000fe80000100800 */
[----:B------:R0:W5:Y:S01]  /*6f50*/  @!P4 LDG.E.U16 R141, desc[UR20][R4.64] ;  /* 0x00000014048dc981 */ /* 0x000162000c1e1500 */
[----:B------:R-:W-:-:S03]  /*6f60*/  IADD3 R17, P4, PT, R17, R2, RZ ;  /* 0x0000000211117210 */ /* 0x000fc60007f9e0ff */
[----:B------:R2:W-:Y:S01]  /*6f70*/  STL [R1+0x588], R7 ;  /* 0x0005880701007387 */ /* 0x0005e20000100800 */
[----:B0-----:R-:W-:-:S03]  /*6f80*/  IMAD R4, R70, 0x3d, RZ ;  /* 0x0000003d46047824 */ /* 0x001fc600078e02ff */
[----:B------:R-:W-:Y:S01]  /*6f90*/  STL [R1+0x58c], R69 ;  /* 0x00058c4501007387 */ /* 0x000fe20000100800 */
[----:B------:R-:W-:Y:S01]  /*6fa0*/  VIADD R5, R6, 0xffffffc5 ;  /* 0xffffffc506057836 */ /* 0x000fe20000000000 */
[----:B------:R-:W-:Y:S01]  /*6fb0*/  IADD3 R8, P1, PT, R13, R2, RZ ;  /* 0x000000020d087210 */ /* 0x000fe20007f3e0ff */
[----:B--2---:R-:W-:Y:S01]  /*6fc0*/  IMAD R7, R70, 0x3c, RZ ;  /* 0x0000003c46077824 */ /* 0x004fe200078e02ff */
[----:B------:R0:W-:Y:S04]  /*6fd0*/  STL [R1+0x584], R68 ;  /* 0x0005844401007387 */ /* 0x0001e80000100800 */
[-C--:B------:R-:W-:Y:S02]  /*6fe0*/  LEA.HI.X.SX32 R9, R7, R3.reuse, 0x1, P1 ;  /* 0x0000000307097211 */ /* 0x080fe400008f0eff */
[----:B0-----:R-:W-:Y:S01]  /*6ff0*/  LEA.HI.X.SX32 R68, R4, R3, 0x1, P4 ;  /* 0x0000000304447211 */ /* 0x001fe200020f0eff */
[----:B------:R-:W-:Y:S01]  /*7000*/  VIADD R4, R6, 0xffffffc6 ;  /* 0xffffffc606047836 */ /* 0x000fe20000000000 */
[----:B------:R-:W-:-:S03]  /*7010*/  ISETP.GE.U32.AND P4, PT, R5, 0x7fffff46, PT ;  /* 0x7fffff460500780c */ /* 0x000fc60003f86070 */
[----:B------:R-:W-:Y:S01]  /*7020*/  @!P3 IMAD.MOV.U32 R5, RZ, RZ, R68 ;  /* 0x000000ffff05b224 */ /* 0x000fe200078e0044 */
[----:B------:R-:W-:Y:S01]  /*7030*/  ISETP.GE.U32.AND P1, PT, R4, 0x7fffff47, PT ;  /* 0x7fffff470400780c */ /* 0x000fe20003f26070 */
[----:B------:R-:W-:-:S05]  /*7040*/  @!P3 IMAD.MOV.U32 R4, RZ, RZ, R17 ;  /* 0x000000ffff04b224 */ /* 0x000fca00078e0011 */
[----:B------:R0:W5:Y:S04]  /*7050*/  @!P3 LDG.E.U16 R65, desc[UR20][R4.64] ;  /* 0x000000140441b981 */ /* 0x000168000c1e1500 */
[----:B------:R2:W-:Y:S01]  /*7060*/  STL [R1+0x580], R17 ;  /* 0x0005801101007387 */ /* 0x0005e20000100800 */
[----:B0-----:R-:W-:Y:S02]  /*7070*/  @!P5 IMAD.MOV.U32 R4, RZ, RZ, R8 ;  /* 0x000000ffff04d224 */ /* 0x001fe400078e0008 */
[----:B------:R-:W-:Y:S01]  /*7080*/  @!P5 IMAD.MOV.U32 R5, RZ, RZ, R9 ;  /* 0x000000ffff05d224 */ /* 0x000fe200078e0009 */
[----:B------:R0:W-:Y:S04]  /*7090*/  STL [R1+0x578], R8 ;  /* 0x0005780801007387 */ /* 0x0001e80000100800 */
[----:B------:R3:W5:Y:S01]  /*70a0*/  @!P5 LDG.E.U16 R66, desc[UR20][R4.64] ;  /* 0x000000140442d981 */ /* 0x000762000c1e1500 */
[----:B--2---:R-:W-:Y:S01]  /*70b0*/  IADD3 R17, P5, PT, R36, R2, RZ ;  /* 0x0000000224117210 */ /* 0x004fe20007fbe0ff */
[----:B------:R-:W-:-:S02]  /*70c0*/  IMAD R13, R70, 0x3a, RZ ;  /* 0x0000003a460d7824 */ /* 0x000fc400078e02ff */
[----:B------:R2:W-:Y:S01]  /*70d0*/  STL [R1+0x57c], R68 ;  /* 0x00057c4401007387 */ /* 0x0005e20000100800 */
[----:B---3--:R-:W-:Y:S01]  /*70e0*/  IMAD R4, R70, 0x3b, RZ ;  /* 0x0000003b46047824 */ /* 0x008fe200078e02ff */
[----:B0-----:R-:W-:Y:S01]  /*70f0*/  IADD3 R8, P3, PT, R33, R2, RZ ;  /* 0x0000000221087210 */ /* 0x001fe20007f7e0ff */
[----:B------:R-:W-:-:S03]  /*7100*/  VIADD R5, R6, 0xffffffc7 ;  /* 0xffffffc706057836 */ /* 0x000fc60000000000 */
[-C--:B--2---:R-:W-:Y:S01]  /*7110*/  LEA.HI.X.SX32 R68, R4, R3.reuse, 0x1, P5 ;  /* 0x0000000304447211 */ /* 0x084fe200028f0eff */
[----:B------:R-:W-:Y:S01]  /*7120*/  VIADD R4, R6, 0xffffffc8 ;  /* 0xffffffc806047836 */ /* 0x000fe20000000000 */
[----:B------:R0:W-:Y:S01]  /*7130*/  STL [R1+0x574], R9 ;  /* 0x0005740901007387 */ /* 0x0001e20000100800 */
[----:B------:R-:W-:Y:S02]  /*7140*/  ISETP.GE.U32.AND P5, PT, R5, 0x7fffff48, PT ;  /* 0x7fffff480500780c */ /* 0x000fe40003fa6070 */
[----:B------:R-:W-:Y:S01]  /*7150*/  PRMT R63, RZ, 0x7610, R63 ;  /* 0x00007610ff3f7816 */ /* 0x000fe2000000003f */
[----:B------:R-:W-:Y:S01]  /*7160*/  @!P0 IMAD.MOV.U32 R5, RZ, RZ, R68 ;  /* 0x000000ffff058224 */ /* 0x000fe200078e0044 */
[----:B0-----:R-:W-:Y:S02]  /*7170*/  LEA.HI.X.SX32 R9, R13, R3, 0x1, P3 ;  /* 0x000000030d097211 */ /* 0x001fe400018f0eff */
[----:B------:R-:W-:Y:S01]  /*7180*/  ISETP.GE.U32.AND P3, PT, R4, 0x7fffff49, PT ;  /* 0x7fffff490400780c */ /* 0x000fe20003f66070 */
[----:B------:R-:W-:Y:S01]  /*7190*/  @!P0 IMAD.MOV.U32 R4, RZ, RZ, R17 ;  /* 0x000000ffff048224 */ /* 0x000fe200078e0011 */
[----:B------:R-:W-:-:S04]  /*71a0*/  PRMT R64, RZ, 0x7610, R64 ;  /* 0x00007610ff407816 */ /* 0x000fc80000000040 */
[----:B------:R0:W5:Y:S04]  /*71b0*/  @!P0 LDG.E.U16 R63, desc[UR20][R4.64] ;  /* 0x00000014043f8981 */ /* 0x000168000c1e1500 */
[----:B------:R-:W-:Y:S01]  /*71c0*/  STL [R1+0x570], R17 ;  /* 0x0005701101007387 */ /* 0x000fe20000100800 */
[----:B0-----:R-:W-:Y:S02]  /*71d0*/  @!P4 IMAD.MOV.U32 R4, RZ, RZ, R8 ;  /* 0x000000ffff04c224 */ /* 0x001fe400078e0008 */
[----:B------:R-:W-:Y:S01]  /*71e0*/  @!P4 IMAD.MOV.U32 R5, RZ, RZ, R9 ;  /* 0x000000ffff05c224 */ /* 0x000fe200078e0009 */
[----:B------:R-:W-:Y:S04]  /*71f0*/  STL [R1+0x568], R8 ;  /* 0x0005680801007387 */ /* 0x000fe80000100800 */
[----:B------:R0:W5:Y:S04]  /*7200*/  @!P4 LDG.E.U16 R64, desc[UR20][R4.64] ;  /* 0x000000140440c981 */ /* 0x000168000c1e1500 */
[----:B------:R2:W-:Y:S01]  /*7210*/  STL [R1+0x56c], R68 ;  /* 0x00056c4401007387 */ /* 0x0005e20000100800 */
[----:B0-----:R-:W-:Y:S01]  /*7220*/  IMAD R4, R70, 0x39, RZ ;  /* 0x0000003946047824 */ /* 0x001fe200078e02ff */
[----:B--2---:R-:W-:-:S02]  /*7230*/  IADD3 R68, P4, PT, R39, R2, RZ ;  /* 0x0000000227447210 */ /* 0x004fc40007f9e0ff */
[----:B------:R0:W-:Y:S01]  /*7240*/  STL [R1+0x564], R9 ;  /* 0x0005640901007387 */ /* 0x0001e20000100800 */
[----:B------:R-:W-:Y:S01]  /*7250*/  IMAD R8, R70, 0x38, RZ ;  /* 0x0000003846087824 */ /* 0x000fe200078e02ff */
[-C--:B------:R-:W-:Y:S01]  /*7260*/  LEA.HI.X.SX32 R69, R4, R3.reuse, 0x1, P4 ;  /* 0x0000000304457211 */ /* 0x080fe200020f0eff */
[C---:B------:R-:W-:Y:S02]  /*7270*/  VIADD R5, R6.reuse, 0xffffffc9 ;  /* 0xffffffc906057836 */ /* 0x040fe40000000000 */
[----:B------:R-:W-:Y:S01]  /*7280*/  VIADD R4, R6, 0xffffffca ;  /* 0xffffffca06047836 */ /* 0x000fe20000000000 */
[----:B0-----:R-:W-:Y:S02]  /*7290*/  IADD3 R9, P0, PT, R35, R2, RZ ;  /* 0x0000000223097210 */ /* 0x001fe40007f1e0ff */
[----:B------:R-:W-:Y:S02]  /*72a0*/  ISETP.GE.U32.AND P4, PT, R5, 0x7fffff4a, PT ;  /* 0x7fffff4a0500780c */ /* 0x000fe40003f86070 */
[----:B------:R-:W-:Y:S01]  /*72b0*/  LEA.HI.X.SX32 R17, R8, R3, 0x1, P0 ;  /* 0x0000000308117211 */ /* 0x000fe200000f0eff */
[----:B------:R-:W-:Y:S01]  /*72c0*/  @!P1 IMAD.MOV.U32 R5, RZ, RZ, R69 ;  /* 0x000000ffff059224 */ /* 0x000fe200078e0045 */
[----:B------:R-:W-:-:S02]  /*72d0*/  PRMT R61, RZ, 0x7610, R61 ;  /* 0x00007610ff3d7816 */ /* 0x000fc4000000003d */
        /* <DEDUP_REMOVED lines=10> */
[----:B0-----:R-:W-:-:S03]  /*7380*/  IMAD R4, R70, 0x37, RZ ;  /* 0x0000003746047824 */ /* 0x001fc600078e02ff */
[----:B------:R0:W-:Y:S01]  /*7390*/  STL [R1+0x554], R17 ;  /* 0x0005541101007387 */ /* 0x0001e20000100800 */
[-C--:B--2---:R-:W-:Y:S01]  /*73a0*/  IADD3 R69, P5, PT, R38, R2.reuse, RZ ;  /* 0x0000000226457210 */ /* 0x084fe20007fbe0ff */
[----:B------:R-:W-:Y:S01]  /*73b0*/  VIADD R5, R6, 0xffffffcb ;  /* 0xffffffcb06057836 */ /* 0x000fe20000000000 */
[----:B------:R-:W-:Y:S02]  /*73c0*/  IADD3 R9, P1, PT, R32, R2, RZ ;  /* 0x0000000220097210 */ /* 0x000fe40007f3e0ff */
[----:B------:R-:W-:Y:S01]  /*73d0*/  LEA.HI.X.SX32 R119, R4, R3, 0x1, P5 ;  /* 0x0000000304777211 */ /* 0x000fe200028f0eff */
[----:B------:R-:W-:Y:S02]  /*73e0*/  VIADD R4, R6, 0xffffffcc ;  /* 0xffffffcc06047836 */ /* 0x000fe40000000000 */
[----:B0-----:R-:W-:Y:S01]  /*73f0*/  IMAD R17, R70, 0x36, RZ ;  /* 0x0000003646117824 */ /* 0x001fe200078e02ff */
[----:B------:R-:W-:Y:S01]  /*7400*/  ISETP.GE.U32.AND P5, PT, R5, 0x7fffff4c, PT ;  /* 0x7fffff4c0500780c */ /* 0x000fe20003fa6070 */
[----:B------:R-:W-:Y:S01]  /*7410*/  @!P3 IMAD.MOV.U32 R5, RZ, RZ, R119 ;  /* 0x000000ffff05b224 */ /* 0x000fe200078e0077 */
[----:B------:R-:W-:-:S02]  /*7420*/  PRMT R59, RZ, 0x7610, R59 ;  /* 0x00007610ff3b7816 */ /* 0x000fc4000000003b */
[----:B------:R-:W-:Y:S02]  /*7430*/  LEA.HI.X.SX32 R68, R17, R3, 0x1, P1 ;  /* 0x0000000311447211 */ /* 0x000fe400008f0eff */
[----:B------:R-:W-:Y:S01]  /*7440*/  ISETP.GE.U32.AND P1, PT, R4, 0x7fffff4d, PT ;  /* 0x7fffff4d0400780c */ /* 0x000fe20003f26070 */
[----:B------:R-:W-:Y:S01]  /*7450*/  @!P3 IMAD.MOV.U32 R4, RZ, RZ, R69 ;  /* 0x000000ffff04b224 */ /* 0x000fe200078e0045 */
[----:B------:R-:W-:-:S04]  /*7460*/  PRMT R60, RZ, 0x7610, R60 ;  /* 0x00007610ff3c7816 */ /* 0x000fc8000000003c */
[----:B------:R0:W5:Y:S04]  /*7470*/  @!P3 LDG.E.U16 R59, desc[UR20][R4.64] ;  /* 0x00000014043bb981 */ /* 0x000168000c1e1500 */
[----:B------:R2:W-:Y:S01]  /*7480*/  STL [R1+0x550], R69 ;  /* 0x0005504501007387 */ /* 0x0005e20000100800 */
[----:B0-----:R-:W-:Y:S02]  /*7490*/  @!P4 IMAD.MOV.U32 R4, RZ, RZ, R9 ;  /* 0x000000ffff04c224 */ /* 0x001fe400078e0009 */
[----:B------:R-:W-:Y:S01]  /*74a0*/  @!P4 IMAD.MOV.U32 R5, RZ, RZ, R68 ;  /* 0x000000ffff05c224 */ /* 0x000fe200078e0044 */
[----:B------:R0:W-:Y:S04]  /*74b0*/  STL [R1+0x548], R9 ;  /* 0x0005480901007387 */ /* 0x0001e80000100800 */
[----:B------:R3:W5:Y:S01]  /*74c0*/  @!P4 LDG.E.U16 R60, desc[UR20][R4.64] ;  /* 0x00000014043cc981 */ /* 0x000762000c1e1500 */
[----:B--2---:R-:W-:-:S03]  /*74d0*/  IADD3 R69, P4, PT, R37, R2, RZ ;  /* 0x0000000225457210 */ /* 0x004fc60007f9e0ff */
[----:B------:R2:W-:Y:S01]  /*74e0*/  STL [R1+0x54c], R119 ;  /* 0x00054c7701007387 */ /* 0x0005e20000100800 */
[----:B---3--:R-:W-:Y:S01]  /*74f0*/  IMAD R4, R70, 0x35, RZ ;  /* 0x0000003546047824 */ /* 0x008fe200078e02ff */
[----:B------:R-:W-:Y:S01]  /*7500*/  IADD3 R20, P3, PT, R20, R2, RZ ;  /* 0x0000000214147210 */ /* 0x000fe20007f7e0ff */
[----:B0-----:R-:W-:Y:S02]  /*7510*/  IMAD R9, R70, 0x34, RZ ;  /* 0x0000003446097824 */ /* 0x001fe400078e02ff */
[----:B------:R-:W-:Y:S01]  /*7520*/  VIADD R5, R6, 0xffffffcd ;  /* 0xffffffcd06057836 */ /* 0x000fe20000000000 */
[-C--:B--2---:R-:W-:Y:S01]  /*7530*/  LEA.HI.X.SX32 R119, R4, R3.reuse, 0x1, P4 ;  /* 0x0000000304777211 */ /* 0x084fe200020f0eff */
[----:B------:R-:W-:Y:S01]  /*7540*/  VIADD R4, R6, 0xffffffce ;  /* 0xffffffce06047836 */ /* 0x000fe20000000000 */
[----:B------:R0:W-:Y:S01]  /*7550*/  STL [R1+0x544], R68 ;  /* 0x0005444401007387 */ /* 0x0001e20000100800 */
[----:B------:R-:W-:Y:S02]  /*7560*/  PRMT R57, RZ, 0x7610, R57 ;  /* 0x00007610ff397816 */ /* 0x000fe40000000039 */
[----:B------:R-:W-:Y:S01]  /*7570*/  ISETP.GE.U32.AND P4, PT, R5, 0x7fffff4e, PT ;  /* 0x7fffff4e0500780c */ /* 0x000fe20003f86070 */
[----:B------:R-:W-:Y:S01]  /*7580*/  @!P0 IMAD.MOV.U32 R5, RZ, RZ, R119 ;  /* 0x000000ffff058224 */ /* 0x000fe200078e0077 */
[----:B0-----:R-:W-:-:S02]  /*7590*/  LEA.HI.X.SX32 R68, R9, R3, 0x1, P3 ;  /* 0x0000000309447211 */ /* 0x001fc400018f0eff */
        /* <DEDUP_REMOVED lines=11> */
[C---:B---3--:R-:W-:Y:S01]  /*7650*/  IMAD R4, R70.reuse, 0x33, RZ ;  /* 0x0000003346047824 */ /* 0x048fe200078e02ff */
        /* <DEDUP_REMOVED lines=172> */
[----:B------:R-:W-:Y:S04]  /*8120*/  STL [R1+0x4bc], R119 ;  /* 0x0004bc7701007387 */ /* 0x000fe80000100800 */
[----:B------:R0:W5:Y:S04]  /*8130*/  @!P5 LDG.E.U16 R42, desc[UR20][R4.64] ;  /* 0x00000014042ad981 */ /* 0x000168000c1e1500 */
[----:B------:R2:W-:Y:S01]  /*8140*/  STL [R1+0x4b4], R68 ;  /* 0x0004b44401007387 */ /* 0x0005e20000100800 */
[C---:B0-----:R-:W-:Y:S01]  /*8150*/  IMAD R4, R70.reuse, 0x23, RZ ;  /* 0x0000002346047824 */ /* 0x041fe200078e02ff */
[-C--:B--2---:R-:W-:Y:S01]  /*8160*/  IADD3 R68, P5, PT, R19, R2.reuse, RZ ;  /* 0x0000000213447210 */ /* 0x084fe20007fbe0ff */
[----:B------:R-:W-:Y:S01]  /*8170*/  IMAD R19, R70, 0x22, RZ ;  /* 0x0000002246137824 */ /* 0x000fe200078e02ff */
[----:B------:R-:W-:Y:S01]  /*8180*/  IADD3 R10, P3, PT, R10, R2, RZ ;  /* 0x000000020a0a7210 */ /* 0x000fe20007f7e0ff */
[----:B------:R-:W-:Y:S01]  /*8190*/  VIADD R5, R6, 0xffffffdf ;  /* 0xffffffdf06057836 */ /* 0x000fe20000000000 */
[-C--:B------:R-:W-:Y:S01]  /*81a0*/  LEA.HI.X.SX32 R69, R4, R3.reuse, 0x1, P5 ;  /* 0x0000000304457211 */ /* 0x080fe200028f0eff */
[----:B------:R-:W-:Y:S01]  /*81b0*/  VIADD R4, R6, 0xffffffe0 ;  /* 0xffffffe006047836 */ /* 0x000fe20000000000 */
[----:B------:R-:W-:-:S02]  /*81c0*/  LEA.HI.X.SX32 R14, R19, R3, 0x1, P3 ;  /* 0x00000003130e7211 */ /* 0x000fc400018f0eff */
[----:B------:R-:W-:Y:S01]  /*81d0*/  ISETP.GE.U32.AND P5, PT, R5, 0x7fffff60, PT ;  /* 0x7fffff600500780c */ /* 0x000fe20003fa6070 */
[----:B------:R-:W-:Y:S01]  /*81e0*/  @!P0 IMAD.MOV.U32 R5, RZ, RZ, R69 ;  /* 0x000000ffff058224 */ /* 0x000fe200078e0045 */
[----:B------:R-:W-:Y:S02]  /*81f0*/  PRMT R39, RZ, 0x7610, R39 ;  /* 0x00007610ff277816 */ /* 0x000fe40000000027 */
        /* <DEDUP_REMOVED lines=13> */
[----:B------:R-:W-:Y:S01]  /*82d0*/  IMAD.SHL.U32 R5, R70, 0x20, RZ ;  /* 0x0000002046057824 */ /* 0x000fe200078e00ff */
[----:B------:R-:W-:Y:S01]  /*82e0*/  LEA.HI.X.SX32 R119, R4, R3, 0x1, P4 ;  /* 0x0000000304777211 */ /* 0x000fe200020f0eff */
[----:B------:R-:W-:Y:S01]  /*82f0*/  VIADD R4, R6, 0xffffffe2 ;  /* 0xffffffe206047836 */ /* 0x000fe20000000000 */
[----:B------:R-:W-:Y:S02]  /*8300*/  PRMT R37, RZ, 0x7610, R37 ;  /* 0x00007610ff257816 */ /* 0x000fe40000000025 */
[----:B0-----:R-:W-:-:S04]  /*8310*/  LEA R14, P0, R70, R2, 0x6 ;  /* 0x00000002460e7211 */ /* 0x001fc800078030ff */
[----:B------:R-:W-:Y:S01]  /*8320*/  LEA.HI.X.SX32 R68, R5, R3, 0x1, P0 ;  /* 0x0000000305447211 */ /* 0x000fe200000f0eff */
[----:B------:R-:W-:Y:S01]  /*8330*/  @!P1 IMAD.MOV.U32 R5, RZ, RZ, R119 ;  /* 0x000000ffff059224 */ /* 0x000fe200078e0077 */
[----:B------:R-:W-:Y:S01]  /*8340*/  ISETP.GE.U32.AND P0, PT, R4, 0x7fffff63, PT ;  /* 0x7fffff630400780c */ /* 0x000fe20003f06070 */
[----:B------:R-:W-:Y:S01]  /*8350*/  @!P1 IMAD.MOV.U32 R4, RZ, RZ, R69 ;  /* 0x000000ffff049224 */ /* 0x000fe200078e0045 */
[----:B------:R-:W-:-:S04]  /*8360*/  PRMT R38, RZ, 0x7610, R38 ;  /* 0x00007610ff267816 */ /* 0x000fc80000000026 */
[----:B------:R0:W5:Y:S01]  /*8370*/  @!P1 LDG.E.U16 R37, desc[UR20][R4.64] ;  /* 0x0000001404259981 */ /* 0x000162000c1e1500 */
[----:B------:R-:W-:Y:S02]  /*8380*/  VIADD R10, R6, 0xffffffe1 ;  /* 0xffffffe1060a7836 */ /* 0x000fe40000000000 */
[----:B0-----:R-:W-:Y:S02]  /*8390*/  @!P5 IMAD.MOV.U32 R4, RZ, RZ, R14 ;  /* 0x000000ffff04d224 */ /* 0x001fe400078e000e */
[----:B------:R-:W-:Y:S01]  /*83a0*/  @!P5 IMAD.MOV.U32 R5, RZ, RZ, R68 ;  /* 0x000000ffff05d224 */ /* 0x000fe200078e0044 */
[----:B------:R-:W-:Y:S04]  /*83b0*/  STL [R1+0x4a0], R69 ;  /* 0x0004a04501007387 */ /* 0x000fe80000100800 */
[----:B------:R0:W5:Y:S01]  /*83c0*/  @!P5 LDG.E.U16 R38, desc[UR20][R4.64] ;  /* 0x000000140426d981 */ /* 0x000162000c1e1500 */
[----:B------:R-:W-:-:S03]  /*83d0*/  IADD3 R12, P5, PT, R12, R2, RZ ;  /* 0x000000020c0c7210 */ /* 0x000fc60007fbe0ff */
[----:B------:R2:W-:Y:S01]  /*83e0*/  STL [R1+0x498], R14 ;  /* 0x0004980e01007387 */ /* 0x0005e20000100800 */
[----:B------:R-:W-:Y:S01]  /*83f0*/  ISETP.GE.U32.AND P4, PT, R10, 0x7fffff62, PT ;  /* 0x7fffff620a00780c */ /* 0x000fe20003f86070 */
[----:B0-----:R-:W-:Y:S02]  /*8400*/  IMAD R4, R70, 0x1f, RZ ;  /* 0x0000001f46047824 */ /* 0x001fe400078e02ff */
[----:B------:R-:W-:Y:S01]  /*8410*/  STL [R1+0x49c], R119 ;  /* 0x00049c7701007387 */ /* 0x000fe20000100800 */
[----:B------:R-:W-:Y:S01]  /*8420*/  VIADD R5, R6, 0xffffffe3 ;  /* 0xffffffe306057836 */ /* 0x000fe20000000000 */
[----:B------:R-:W-:Y:S01]  /*8430*/  IADD3 R7, P1, PT, R7, R2, RZ ;  /* 0x0000000207077210 */ /* 0x000fe20007f3e0ff */
[----:B--2---:R-:W-:Y:S01]  /*8440*/  IMAD R14, R70, 0x1e, RZ ;  /* 0x0000001e460e7824 */ /* 0x004fe200078e02ff */
[----:B------:R0:W-:Y:S01]  /*8450*/  STL [R1+0x494], R68 ;  /* 0x0004944401007387 */ /* 0x0001e20000100800 */
[----:B------:R-:W-:-:S03]  /*8460*/  PRMT R35, RZ, 0x7610, R35 ;  /* 0x00007610ff237816 */ /* 0x000fc60000000023 */
[-C--:B------:R-:W-:Y:S02]  /*8470*/  LEA.HI.X.SX32 R10, R14, R3.reuse, 0x1, P1 ;  /* 0x000000030e0a7211 */ /* 0x080fe400008f0eff */
[----:B0-----:R-:W-:Y:S01]  /*8480*/  LEA.HI.X.SX32 R68, R4, R3, 0x1, P5 ;  /* 0x0000000304447211 */ /* 0x001fe200028f0eff */
[----:B------:R-:W-:Y:S01]  /*8490*/  VIADD R4, R6, 0xffffffe4 ;  /* 0xffffffe406047836 */ /* 0x000fe20000000000 */
[----:B------:R-:W-:-:S03]  /*84a0*/  ISETP.GE.U32.AND P5, PT, R5, 0x7fffff64, PT ;  /* 0x7fffff640500780c */ /* 0x000fc60003fa6070 */
[----:B------:R-:W-:Y:S01]  /*84b0*/  @!P3 IMAD.MOV.U32 R5, RZ, RZ, R68 ;  /* 0x000000ffff05b224 */ /* 0x000fe200078e0044 */
[----:B------:R-:W-:Y:S01]  /*84c0*/  ISETP.GE.U32.AND P1, PT, R4, 0x7fffff65, PT ;  /* 0x7fffff650400780c */ /* 0x000fe20003f26070 */
[----:B------:R-:W-:Y:S01]  /*84d0*/  @!P3 IMAD.MOV.U32 R4, RZ, RZ, R12 ;  /* 0x000000ffff04b224 */ /* 0x000fe200078e000c */
[----:B------:R-:W-:-:S04]  /*84e0*/  PRMT R36, RZ, 0x7610, R36 ;  /* 0x00007610ff247816 */ /* 0x000fc80000000024 */
        /* <DEDUP_REMOVED lines=8> */
[----:B------:R0:W-:Y:S01]  /*8570*/  STL [R1+0x48c], R68 ;  /* 0x00048c4401007387 */ /* 0x0001e20000100800 */
[----:B------:R-:W-:-:S03]  /*8580*/  VIADD R5, R6, 0xffffffe5 ;  /* 0xffffffe506057836 */ /* 0x000fc60000000000 */
[----:B------:R3:W-:Y:S01]  /*8590*/  STL [R1+0x484], R10 ;  /* 0x0004840a01007387 */ /* 0x0007e20000100800 */
[----:B--2---:R-:W-:Y:S02]  /*85a0*/  IADD3 R7, P3, PT, R8, R2, RZ ;  /* 0x0000000208077210 */ /* 0x004fe40007f7e0ff */
[-C--:B0-----:R-:W-:Y:S01]  /*85b0*/  LEA.HI.X.SX32 R68, R4, R3.reuse, 0x1, P4 ;  /* 0x0000000304447211 */ /* 0x081fe200020f0eff */
[----:B------:R-:W-:Y:S02]  /*85c0*/  VIADD R4, R6, 0xffffffe6 ;  /* 0xffffffe606047836 */ /* 0x000fe40000000000 */
[----:B---3--:R-:W-:Y:S01]  /*85d0*/  IMAD R10, R70, 0x1c, RZ ;  /* 0x0000001c460a7824 */ /* 0x008fe200078e02ff */
[----:B------:R-:W-:Y:S01]  /*85e0*/  ISETP.GE.U32.AND P4, PT, R5, 0x7fffff66, PT ;  /* 0x7fffff660500780c */ /* 0x000fe20003f86070 */
[----:B------:R-:W-:Y:S01]  /*85f0*/  @!P0 IMAD.MOV.U32 R5, RZ, RZ, R68 ;  /* 0x000000ffff058224 */ /* 0x000fe200078e0044 */
[----:B------:R-:W-:Y:S02]  /*8600*/  PRMT R33, RZ, 0x7610, R33 ;  /* 0x00007610ff217816 */ /* 0x000fe40000000021 */
[----:B------:R-:W-:-:S02]  /*8610*/  LEA.HI.X.SX32 R12, R10, R3, 0x1, P3 ;  /* 0x000000030a0c7211 */ /* 0x000fc400018f0eff */
        /* <DEDUP_REMOVED lines=11> */
[----:B---3--:R-:W-:-:S03]  /*86d0*/  IMAD R4, R70, 0x1b, RZ ;  /* 0x0000001b46047824 */ /* 0x008fc600078e02ff */
[----:B------:R3:W-:Y:S01]  /*86e0*/  STL [R1+0x474], R12 ;  /* 0x0004740c01007387 */ /* 0x0007e20000100800 */
[----:B------:R-:W-:Y:S01]  /*86f0*/  VIADD R5, R6, 0xffffffe7 ;  /* 0xffffffe706057836 */ /* 0x000fe20000000000 */
[----:B0-----:R-:W-:Y:S02]  /*8700*/  IADD3 R7, P0, PT, R9, R2, RZ ;  /* 0x0000000209077210 */ /* 0x001fe40007f1e0ff */
[----:B--2---:R-:W-:Y:S01]  /*8710*/  LEA.HI.X.SX32 R68, R4, R3, 0x1, P5 ;  /* 0x0000000304447211 */ /* 0x004fe200028f0eff */
[----:B------:R-:W-:Y:S02]  /*8720*/  VIADD R4, R6, 0xffffffe8 ;  /* 0xffffffe806047836 */ /* 0x000fe40000000000 */
[----:B---3--:R-:W-:Y:S01]  /*8730*/  IMAD R12, R70, 0x1a, RZ ;  /* 0x0000001a460c7824 */ /* 0x008fe200078e02ff */
        /* <DEDUP_REMOVED lines=17> */
[----:B0-----:R-:W-:Y:S02]  /*8850*/  IMAD R7, R70, 0x18, RZ ;  /* 0x0000001846077824 */ /* 0x001fe400078e02ff */
[----:B------:R-:W-:Y:S01]  /*8860*/  VIADD R5, R6, 0xffffffe9 ;  /* 0xffffffe906057836 */ /* 0x000fe20000000000 */
[-C--:B--2---:R-:W-:Y:S01]  /*8870*/  LEA.HI.X.SX32 R68, R4, R3.reuse, 0x1, P4 ;  /* 0x0000000304447211 */ /* 0x084fe200020f0eff */
[----:B------:R-:W-:Y:S01]  /*8880*/  VIADD R4, R6, 0xffffffea ;  /* 0xffffffea06047836 */ /* 0x000fe20000000000 */
[----:B---3--:R-:W-:Y:S02]  /*8890*/  IADD3 R8, P1, PT, R11, R2, RZ ;  /* 0x000000020b087210 */ /* 0x008fe40007f3e0ff */
        /* <DEDUP_REMOVED lines=94> */
[----:B------:R-:W-:-:S03]  /*8e80*/  VIADD R9, R6, 0xfffffff1 ;  /* 0xfffffff106097836 */ /* 0x000fc60000000000 */
[----:B------:R-:W-:Y:S01]  /*8e90*/  STL [R1+0x420], R119 ;  /* 0x0004207701007387 */ /* 0x000fe20000100800 */
[----:B0-----:R-:W-:Y:S02]  /*8ea0*/  @!P5 IMAD.MOV.U32 R4, RZ, RZ, R68 ;  /* 0x000000ffff04d224 */ /* 0x001fe400078e0044 */
[----:B------:R-:W-:Y:S01]  /*8eb0*/  @!P5 IMAD.MOV.U32 R5, RZ, RZ, R69 ;  /* 0x000000ffff05d224 */ /* 0x000fe200078e0045 */
[----:B------:R-:W-:Y:S04]  /*8ec0*/  STL [R1+0x418], R68 ;  /* 0x0004184401007387 */ /* 0x000fe80000100800 */
[----:B------:R-:W-:Y:S04]  /*8ed0*/  STL [R1+0x41c], R132 ;  /* 0x00041c8401007387 */ /* 0x000fe80000100800 */
[----:B------:R0:W5:Y:S04]  /*8ee0*/  @!P5 LDG.E.U16 R22, desc[UR20][R4.64] ;  /* 0x000000140416d981 */ /* 0x000168000c1e1500 */
[----:B------:R2:W-:Y:S01]  /*8ef0*/  STL [R1+0x414], R69 ;  /* 0x0004144501007387 */ /* 0x0005e20000100800 */
[----:B------:R-:W-:Y:S01]  /*8f00*/  ISETP.GE.U32.AND P4, PT, R9, 0x7fffff72, PT ;  /* 0x7fffff720900780c */ /* 0x000fe20003f86070 */
[----:B0-----:R-:W-:Y:S01]  /*8f10*/  IMAD R4, R70, 0xf, RZ ;  /* 0x0000000f46047824 */ /* 0x001fe200078e02ff */
        /* <DEDUP_REMOVED lines=17> */
[----:B------:R0:W-:Y:S04]  /*9030*/  STL [R1+0x408], R9 ;  /* 0x0004080901007387 */ /* 0x0001e80000100800 */
[----:B------:R-:W-:Y:S04]  /*9040*/  STL [R1+0x40c], R132 ;  /* 0x00040c8401007387 */ /* 0x000fe80000100800 */
[----:B------:R2:W5:Y:S04]  /*9050*/  @!P4 LDG.E.U16 R20, desc[UR20][R4.64] ;  /* 0x000000140414c981 */ /* 0x000568000c1e1500 */
[----:B------:R3:W-:Y:S01]  /*9060*/  STL [R1+0x404], R68 ;  /* 0x0004044401007387 */ /* 0x0007e20000100800 */
[----:B0-----:R-:W-:-:S02]  /*9070*/  IMAD R9, R70, 0xc, RZ ;  /* 0x0000000c46097824 */ /* 0x001fc400078e02ff */
[----:B--2---:R-:W-:Y:S01]  /*9080*/  IMAD R4, R70, 0xd, RZ ;  /* 0x0000000d46047824 */ /* 0x004fe200078e02ff */
[-C--:B---3--:R-:W-:Y:S01]  /*9090*/  IADD3 R68, P4, PT, R12, R2.reuse, RZ ;  /* 0x000000020c447210 */ /* 0x088fe20007f9e0ff */
[----:B------:R-:W-:Y:S01]  /*90a0*/  VIADD R5, R6, 0xfffffff5 ;  /* 0xfffffff506057836 */ /* 0x000fe20000000000 */
[----:B------:R-:W-:Y:S02]  /*90b0*/  IADD3 R7, P1, PT, R7, R2, RZ ;  /* 0x0000000207077210 */ /* 0x000fe40007f3e0ff */
[-C--:B------:R-:W-:Y:S01]  /*90c0*/  LEA.HI.X.SX32 R69, R4, R3.reuse, 0x1, P4 ;  /* 0x0000000304457211 */ /* 0x080fe200020f0eff */
[----:B------:R-:W-:Y:S01]  /*90d0*/  VIADD R4, R6, 0xfffffff6 ;  /* 0xfffffff606047836 */ /* 0x000fe20000000000 */
[----:B------:R-:W-:Y:S02]  /*90e0*/  LEA.HI.X.SX32 R10, R9, R3, 0x1, P1 ;  /* 0x00000003090a7211 */ /* 0x000fe400008f0eff */
[----:B------:R-:W-:Y:S01]  /*90f0*/  ISETP.GE.U32.AND P4, PT, R5, 0x7fffff76, PT ;  /* 0x7fffff760500780c */ /* 0x000fe20003f86070 */
        /* <DEDUP_REMOVED lines=31> */
[----:B------:R-:W-:Y:S04]  /*92f0*/  STL [R1+0x3e8], R7 ;  /* 0x0003e80701007387 */ /* 0x000fe80000100800 */
[----:B------:R0:W5:Y:S01]  /*9300*/  @!P4 LDG.E.U16 R16, desc[UR20][R4.64] ;  /* 0x000000140410c981 */ /* 0x000162000c1e1500 */
[----:B--2---:R-:W-:-:S03]  /*9310*/  IADD3 R69, P4, PT, R13, R2, RZ ;  /* 0x000000020d457210 */ /* 0x004fc60007f9e0ff */
[----:B------:R2:W-:Y:S01]  /*9320*/  STL [R1+0x3ec], R132 ;  /* 0x0003ec8401007387 */ /* 0x0005e20000100800 */
[C---:B0-----:R-:W-:Y:S01]  /*9330*/  IMAD R4, R70.reuse, 0x9, RZ ;  /* 0x0000000946047824 */ /* 0x041fe200078e02ff */
[C---:B------:R-:W-:Y:S01]  /*9340*/  LEA R8, P0, R70.reuse, R2, 0x4 ;  /* 0x0000000246087211 */ /* 0x040fe200078020ff */
[----:B------:R-:W-:-:S03]  /*9350*/  IMAD.SHL.U32 R5, R70, 0x8, RZ ;  /* 0x0000000846057824 */ /* 0x000fc600078e00ff */
[-C--:B--2---:R-:W-:Y:S01]  /*9360*/  LEA.HI.X.SX32 R132, R4, R3.reuse, 0x1, P4 ;  /* 0x0000000304847211 */ /* 0x084fe200020f0eff */
[----:B------:R-:W-:Y:S01]  /*9370*/  VIADD R4, R6, 0xfffffffa ;  /* 0xfffffffa06047836 */ /* 0x000fe20000000000 */
[----:B------:R0:W-:Y:S01]  /*9380*/  STL [R1+0x3e4], R68 ;  /* 0x0003e44401007387 */ /* 0x0001e20000100800 */
[----:B------:R-:W-:Y:S02]  /*9390*/  PRMT R13, RZ, 0x7610, R13 ;  /* 0x00007610ff0d7816 */ /* 0x000fe4000000000d */
[----:B------:R-:W-:Y:S02]  /*93a0*/  PRMT R14, RZ, 0x7610, R14 ;  /* 0x00007610ff0e7816 */ /* 0x000fe4000000000e */
[----:B0-----:R-:W-:Y:S01]  /*93b0*/  LEA.HI.X.SX32 R68, R5, R3, 0x1, P0 ;  /* 0x0000000305447211 */ /* 0x001fe200000f0eff */
[----:B------:R-:W-:Y:S01]  /*93c0*/  @!P1 IMAD.MOV.U32 R5, RZ, RZ, R132 ;  /* 0x000000ffff059224 */ /* 0x000fe200078e0084 */
[----:B------:R-:W-:Y:S01]  /*93d0*/  ISETP.GE.U32.AND P0, PT, R4, 0x7fffff7b, PT ;  /* 0x7fffff7b0400780c */ /* 0x000fe20003f06070 */
[----:B------:R-:W-:-:S05]  /*93e0*/  @!P1 IMAD.MOV.U32 R4, RZ, RZ, R69 ;  /* 0x000000ffff049224 */ /* 0x000fca00078e0045 */
[----:B------:R0:W5:Y:S01]  /*93f0*/  @!P1 LDG.E.U16 R13, desc[UR20][R4.64] ;  /* 0x00000014040d9981 */ /* 0x000162000c1e1500 */
[----:B------:R-:W-:-:S03]  /*9400*/  VIADD R7, R6, 0xfffffff9 ;  /* 0xfffffff906077836 */ /* 0x000fc60000000000 */
[----:B------:R2:W-:Y:S01]  /*9410*/  STL [R1+0x3e0], R69 ;  /* 0x0003e04501007387 */ /* 0x0005e20000100800 */
[----:B0-----:R-:W-:Y:S02]  /*9420*/  @!P5 IMAD.MOV.U32 R4, RZ, RZ, R8 ;  /* 0x000000ffff04d224 */ /* 0x001fe400078e0008 */
[----:B------:R-:W-:Y:S01]  /*9430*/  @!P5 IMAD.MOV.U32 R5, RZ, RZ, R68 ;  /* 0x000000ffff05d224 */ /* 0x000fe200078e0044 */
[----:B------:R0:W-:Y:S04]  /*9440*/  STL [R1+0x3d8], R8 ;  /* 0x0003d80801007387 */ /* 0x0001e80000100800 */
[----:B------:R3:W5:Y:S01]  /*9450*/  @!P5 LDG.E.U16 R14, desc[UR20][R4.64] ;  /* 0x00000014040ed981 */ /* 0x000762000c1e1500 */
[----:B--2---:R-:W-:Y:S02]  /*9460*/  IADD3 R69, P5, PT, R119, R2, RZ ;  /* 0x0000000277457210 */ /* 0x004fe40007fbe0ff */
[----:B------:R-:W-:Y:S01]  /*9470*/  ISETP.GE.U32.AND P4, PT, R7, 0x7fffff7a, PT ;  /* 0x7fffff7a0700780c */ /* 0x000fe20003f86070 */
[----:B------:R2:W-:Y:S01]  /*9480*/  STL [R1+0x3dc], R132 ;  /* 0x0003dc8401007387 */ /* 0x0005e20000100800 */
[----:B------:R-:W-:-:S02]  /*9490*/  IMAD R7, R70, 0x6, RZ ;  /* 0x0000000646077824 */ /* 0x000fc400078e02ff */
        /* <DEDUP_REMOVED lines=13> */
[----:B------:R0:W5:Y:S01]  /*9570*/  @!P3 LDG.E.U16 R11, desc[UR20][R4.64] ;  /* 0x00000014040bb981 */ /* 0x000162000c1e1500 */
[----:B------:R-:W-:Y:S01]  /*9580*/  IADD3 R119, P3, PT, R10, R2, RZ ;  /* 0x000000020a777210 */ /* 0x000fe20007f7e0ff */
[----:B0-----:R-:W-:Y:S02]  /*9590*/  @!P4 IMAD.MOV.U32 R4, RZ, RZ, R8 ;  /* 0x000000ffff04c224 */ /* 0x001fe400078e0008 */
[----:B------:R-:W-:Y:S01]  /*95a0*/  @!P4 IMAD.MOV.U32 R5, RZ, RZ, R68 ;  /* 0x000000ffff05c224 */ /* 0x000fe200078e0044 */
[----:B------:R-:W-:Y:S04]  /*95b0*/  STL [R1+0x3d0], R69 ;  /* 0x0003d04501007387 */ /* 0x000fe80000100800 */
[----:B------:R0:W5:Y:S04]  /*95c0*/  @!P4 LDG.E.U16 R12, desc[UR20][R4.64] ;  /* 0x00000014040cc981 */ /* 0x000168000c1e1500 */
[----:B------:R-:W-:Y:S01]  /*95d0*/  STL [R1+0x3c8], R8 ;  /* 0x0003c80801007387 */ /* 0x000fe20000100800 */
[----:B0-----:R-:W-:-:S03]  /*95e0*/  IMAD R4, R70, 0x5, RZ ;  /* 0x0000000546047824 */ /* 0x001fc600078e02ff */
[----:B------:R0:W-:Y:S01]  /*95f0*/  STL [R1+0x3cc], R132 ;  /* 0x0003cc8401007387 */ /* 0x0001e20000100800 */
[----:B------:R-:W-:-:S03]  /*9600*/  IMAD.SHL.U32 R5, R70, 0x4, RZ ;  /* 0x0000000446057824 */ /* 0x000fc600078e00ff */
[----:B------:R2:W-:Y:S01]  /*9610*/  STL [R1+0x3c4], R68 ;  /* 0x0003c44401007387 */ /* 0x0005e20000100800 */
[-C--:B0-----:R-:W-:Y:S01]  /*9620*/  LEA.HI.X.SX32 R132, R4, R3.reuse, 0x1, P3 ;  /* 0x0000000304847211 */ /* 0x081fe200018f0eff */
[----:B------:R-:W-:Y:S01]  /*9630*/  VIADD R4, R6, 0xfffffffe ;  /* 0xfffffffe06047836 */ /* 0x000fe20000000000 */
[----:B--2---:R-:W-:Y:S02]  /*9640*/  LEA R68, P4, R70, R2, 0x3 ;  /* 0x0000000246447211 */ /* 0x004fe400078818ff */
[----:B------:R-:W-:Y:S02]  /*9650*/  PRMT R9, RZ, 0x7610, R9 ;  /* 0x00007610ff097816 */ /* 0x000fe40000000009 */
[----:B------:R-:W-:Y:S01]  /*9660*/  LEA.HI.X.SX32 R69, R5, R3, 0x1, P4 ;  /* 0x0000000305457211 */ /* 0x000fe200020f0eff */
[----:B------:R-:W-:Y:S01]  /*9670*/  @!P0 IMAD.MOV.U32 R5, RZ, RZ, R132 ;  /* 0x000000ffff058224 */ /* 0x000fe200078e0084 */
[----:B------:R-:W-:Y:S01]  /*9680*/  ISETP.GE.U32.AND P4, PT, R4, 0x7fffff7f, PT ;  /* 0x7fffff7f0400780c */ /* 0x000fe20003f86070 */
[----:B------:R-:W-:Y:S01]  /*9690*/  @!P0 IMAD.MOV.U32 R4, RZ, RZ, R119 ;  /* 0x000000ffff048224 */ /* 0x000fe200078e0077 */
[----:B------:R-:W-:Y:S04]  /*96a0*/  STL [R1+0x3c0], R119 ;  /* 0x0003c07701007387 */ /* 0x000fe80000100800 */
[----:B------:R-:W-:Y:S04]  /*96b0*/  STL [R1+0x3b8], R68 ;  /* 0x0003b84401007387 */ /* 0x000fe80000100800 */
[----:B------:R-:W-:Y:S04]  /*96c0*/  STL [R1+0x3bc], R132 ;  /* 0x0003bc8401007387 */ /* 0x000fe80000100800 */
[----:B------:R0:W5:Y:S04]  /*96d0*/  @!P0 LDG.E.U16 R9, desc[UR20][R4.64] ;  /* 0x0000001404098981 */ /* 0x000168000c1e1500 */
[----:B------:R2:W-:Y:S01]  /*96e0*/  STL [R1+0x3b4], R69 ;  /* 0x0003b44501007387 */ /* 0x0005e20000100800 */
[----:B0-----:R-:W-:-:S02]  /*96f0*/  @!P5 IMAD.MOV.U32 R5, RZ, RZ, R69 ;  /* 0x000000ffff05d224 */ /* 0x001fc400078e0045 */
[----:B--2---:R-:W0:Y:S01]  /*9700*/  S2R R69, SR_TID.X ;  /* 0x0000000000457919 */ /* 0x004e220000002100 */
[----:B------:R-:W-:Y:S01]  /*9710*/  PRMT R10, RZ, 0x7610, R10 ;  /* 0x00007610ff0a7816 */ /* 0x000fe2000000000a */
[----:B------:R-:W-:Y:S02]  /*9720*/  @!P5 IMAD.MOV.U32 R4, RZ, RZ, R68 ;  /* 0x000000ffff04d224 */ /* 0x000fe400078e0044 */
[----:B------:R-:W-:-:S03]  /*9730*/  VIADD R8, R6, 0xfffffffd ;  /* 0xfffffffd06087836 */ /* 0x000fc60000000000 */
[----:B------:R2:W5:Y:S01]  /*9740*/  @!P5 LDG.E.U16 R10, desc[UR20][R4.64] ;  /* 0x00000014040ad981 */ /* 0x000562000c1e1500 */
[-C--:B------:R-:W-:Y:S01]  /*9750*/  IADD3 R119, P5, PT, R7, R2.reuse, RZ ;  /* 0x0000000207777210 */ /* 0x080fe20007fbe0ff */
[----:B------:R-:W-:Y:S01]  /*9760*/  IMAD.SHL.U32 R153, R70, 0x2, RZ ;  /* 0x0000000246997824 */ /* 0x000fe200078e00ff */
[----:B------:R-:W-:Y:S02]  /*9770*/  ISETP.GE.U32.AND P3, PT, R8, 0x7fffff7e, PT ;  /* 0x7fffff7e0800780c */ /* 0x000fe40003f66070 */
[----:B------:R-:W-:Y:S01]  /*9780*/  LEA R68, P0, R70, R2, 0x2 ;  /* 0x0000000246447211 */ /* 0x000fe200078010ff */
[----:B--2---:R-:W-:Y:S02]  /*9790*/  VIADD R5, R6, 0x7f ;  /* 0x0000007f06057836 */ /* 0x004fe40000000000 */
[----:B------:R-:W-:-:S03]  /*97a0*/  IMAD R4, R70, 0x3, RZ ;  /* 0x0000000346047824 */ /* 0x000fc600078e02ff */
[----:B------:R-:W-:Y:S02]  /*97b0*/  ISETP.GT.AND P6, PT, R5, 0x7f, PT ;  /* 0x0000007f0500780c */ /* 0x000fe40003fc4270 */
[-C--:B------:R-:W-:Y:S01]  /*97c0*/  LEA.HI.X.SX32 R132, R4, R3.reuse, 0x1, P5 ;  /* 0x0000000304847211 */ /* 0x080fe200028f0eff */
[----:B------:R-:W-:Y:S01]  /*97d0*/  @!P1 IMAD.MOV.U32 R4, RZ, RZ, R119 ;  /* 0x000000ffff049224 */ /* 0x000fe200078e0077 */
[----:B------:R-:W-:Y:S02]  /*97e0*/  PRMT R7, RZ, 0x7610, R7 ;  /* 0x00007610ff077816 */ /* 0x000fe40000000007 */
[----:B0-----:R-:W-:Y:S02]  /*97f0*/  LOP3.LUT R5, R69, 0x7f, RZ, 0xc0, !PT ;  /* 0x0000007f45057812 */ /* 0x001fe400078ec0ff */
[----:B------:R-:W-:Y:S02]  /*9800*/  LEA.HI.X.SX32 R69, R153, R3, 0x1, P0 ;  /* 0x0000000399457211 */ /* 0x000fe400000f0eff */
[----:B------:R-:W-:Y:S01]  /*9810*/  ISETP.LT.AND P0, PT, R5, R6, P6 ;  /* 0x000000060500720c */ /* 0x000fe20003701270 */
[----:B------:R-:W-:Y:S01]  /*9820*/  @!P1 IMAD.MOV.U32 R5, RZ, RZ, R132 ;  /* 0x000000ffff059224 */ /* 0x000fe200078e0084 */
[----:B------:R0:W-:Y:S01]  /*9830*/  STL [R1+0x3b0], R119 ;  /* 0x0003b07701007387 */ /* 0x0001e20000100800 */
[----:B------:R-:W-:Y:S01]  /*9840*/  VIADD R6, R0, 0x7c ;  /* 0x0000007c00067836 */ /* 0x000fe20000000000 */
[----:B------:R-:W-:-:S02]  /*9850*/  PRMT R8, RZ, 0x7610, R8 ;  /* 0x00007610ff087816 */ /* 0x000fc40000000008 */
[----:B------:R-:W-:Y:S04]  /*9860*/  STL [R1+0x3a8], R68 ;  /* 0x0003a84401007387 */ /* 0x000fe80000100800 */
[----:B------:R2:W-:Y:S01]  /*9870*/  STL [R1+0x3ac], R132 ;  /* 0x0003ac8401007387 */ /* 0x0005e20000100800 */
[----:B0-----:R-:W-:-:S03]  /*9880*/  VIADD R119, R0, 0x7b ;  /* 0x0000007b00777836 */ /* 0x001fc60000000000 */
[----:B------:R0:W5:Y:S04]  /*9890*/  @!P1 LDG.E.U16 R7, desc[UR20][R4.64] ;  /* 0x0000001404079981 */ /* 0x000168000c1e1500 */
[----:B------:R3:W-:Y:S01]  /*98a0*/  STL [R1+0x3a4], R69 ;  /* 0x0003a44501007387 */ /* 0x0007e20000100800 */
[----:B--2---:R-:W-:-:S03]  /*98b0*/  IABS R132, R6 ;  /* 0x0000000600847213 */ /* 0x004fc60000000000 */
[----:B------:R-:W-:Y:S01]  /*98c0*/  STL [R1+0x85c], R119 ;  /* 0x00085c7701007387 */ /* 0x000fe20000100800 */
[----:B0-----:R-:W-:Y:S02]  /*98d0*/  @!P3 IMAD.MOV.U32 R5, RZ, RZ, R69 ;  /* 0x000000ffff05b224 */ /* 0x001fe400078e0045 */
[----:B------:R-:W-:Y:S02]  /*98e0*/  @!P3 IMAD.MOV.U32 R4, RZ, RZ, R68 ;  /* 0x000000ffff04b224 */ /* 0x000fe400078e0044 */
[C---:B---3--:R-:W-:Y:S01]  /*98f0*/  VIADD R69, R0.reuse, 0x7d ;  /* 0x0000007d00457836 */ /* 0x048fe20000000000 */
[----:B------:R0:W-:Y:S01]  /*9900*/  STL [R1+0x858], R6 ;  /* 0x0008580601007387 */ /* 0x0001e20000100800 */
[----:B------:R-:W-:-:S03]  /*9910*/  VIADD R68, R0, 0x7e ;  /* 0x0000007e00447836 */ /* 0x000fc60000000000 */
[----:B------:R2:W5:Y:S04]  /*9920*/  @!P3 LDG.E.U16 R8, desc[UR20][R4.64] ;  /* 0x000000140408b981 */ /* 0x000568000c1e1500 */
[----:B------:R-:W-:Y:S01]  /*9930*/  STL [R1+0x854], R69 ;  /* 0x0008544501007387 */ /* 0x000fe20000100800 */
[----:B0-----:R-:W-:-:S03]  /*9940*/  IADD3 R6, P1, PT, R153, R2, RZ ;  /* 0x0000000299067210 */ /* 0x001fc60007f3e0ff */
[----:B------:R0:W-:Y:S01]  /*9950*/  STL [R1+0x850], R68 ;  /* 0x0008504401007387 */ /* 0x0001e20000100800 */
[----:B--2---:R-:W-:Y:S02]  /*9960*/  IABS R4, R68 ;  /* 0x0000004400047213 */ /* 0x004fe40000000000 */
[----:B------:R-:W-:Y:S01]  /*9970*/  IABS R119, R119 ;  /* 0x0000007700777213 */ /* 0x000fe20000000000 */
[----:B------:R-:W-:Y:S01]  /*9980*/  STL [R1+0x3a0], R6 ;  /* 0x0003a00601007387 */ /* 0x000fe20000100800 */
[----:B------:R-:W-:Y:S02]  /*9990*/  IABS R153, R69 ;  /* 0x0000004500997213 */ /* 0x000fe40000000000 */
[----:B0-----:R-:W-:-:S05]  /*99a0*/  LEA.HI.X.SX32 R68, R70, R3, 0x1, P1 ;  /* 0x0000000346447211 */ /* 0x001fca00008f0eff */
[----:B------:R0:W-:Y:S01]  /*99b0*/  STL [R1+0x39c], R68 ;  /* 0x00039c4401007387 */ /* 0x0001e20000100800 */
[----:B------:R-:W-:Y:S01]  /*99c0*/  @!P4 IMAD.MOV.U32 R69, RZ, RZ, R68 ;  /* 0x000000ffff45c224 */ /* 0x000fe200078e0044 */
[----:B------:R-:W-:Y:S01]  /*99d0*/  PRMT R5, RZ, 0x7610, R5 ;  /* 0x00007610ff057816 */ /* 0x000fe20000000005 */
[----:B0-----:R-:W-:Y:S02]  /*99e0*/  @!P4 IMAD.MOV.U32 R68, RZ, RZ, R6 ;  /* 0x000000ffff44c224 */ /* 0x001fe400078e0006 */
[----:B------:R-:W-:-:S03]  /*99f0*/  IMAD.HI.U32 R6, R73, R119, RZ ;  /* 0x0000007749067227 */ /* 0x000fc600078e00ff */
[----:B------:R0:W5:Y:S01]  /*9a00*/  @!P4 LDG.E.U16 R5, desc[UR20][R68.64] ;  /* 0x000000144405c981 */ /* 0x000162000c1e1500 */
[----:B------:R-:W-:-:S04]  /*9a10*/  IMAD.MOV R6, RZ, RZ, -R6 ;  /* 0x000000ffff067224 */ /* 0x000fc800078e0a06 */
[----:B------:R-:W-:Y:S02]  /*9a20*/  IMAD R119, R72, R6, R119 ;  /* 0x0000000648777224 */ /* 0x000fe400078e0277 */
[----:B------:R-:W-:-:S04]  /*9a30*/  IMAD.HI.U32 R6, R73, R4, RZ ;  /* 0x0000000449067227 */ /* 0x000fc800078e00ff */
[----:B0-----:R-:W-:-:S04]  /*9a40*/  IMAD.HI.U32 R69, R73, R132, RZ ;  /* 0x0000008449457227 */ /* 0x001fc800078e00ff */
[----:B------:R-:W-:-:S04]  /*9a50*/  IMAD.HI.U32 R68, R73, R153, RZ ;  /* 0x0000009949447227 */ /* 0x000fc800078e00ff */
[----:B------:R-:W-:Y:S02]  /*9a60*/  IMAD.MOV R6, RZ, RZ, -R6 ;  /* 0x000000ffff067224 */ /* 0x000fe400078e0a06 */
[----:B------:R-:W-:Y:S02]  /*9a70*/  IMAD.MOV R69, RZ, RZ, -R69 ;  /* 0x000000ffff457224 */ /* 0x000fe400078e0a45 */
[----:B------:R-:W-:Y:S02]  /*9a80*/  IMAD.MOV R68, RZ, RZ, -R68 ;  /* 0x000000ffff447224 */ /* 0x000fe400078e0a44 */
[C---:B------:R-:W-:Y:S02]  /*9a90*/  IMAD R4, R72.reuse, R6, R4 ;  /* 0x0000000648047224 */ /* 0x040fe400078e0204 */
[C---:B------:R-:W-:Y:S02]  /*9aa0*/  IMAD R132, R72.reuse, R69, R132 ;  /* 0x0000004548847224 */ /* 0x040fe400078e0284 */
[----:B------:R0:W5:Y:S01]  /*9ab0*/  LDL.LU R69, [R1+0xa20] ;  /* 0x000a200001457983 */ /* 0x0001620000300800 */
[----:B------:R-:W-:-:S03]  /*9ac0*/  IMAD R153, R72, R68, R153 ;  /* 0x0000004448997224 */ /* 0x000fc600078e0299 */
[----:B------:R0:W5:Y:S01]  /*9ad0*/  LDL.LU R68, [R1+0xa1c] ;  /* 0x000a1c0001447983 */ /* 0x0001620000300800 */
[----:B------:R-:W-:-:S03]  /*9ae0*/  ISETP.GT.U32.AND P1, PT, R72, R78, PT ;  /* 0x0000004e4800720c */ /* 0x000fc60003f24070 */
[----:B------:R0:W-:Y:S01]  /*9af0*/  STL [R1+0x54], R4 ;  /* 0x0000540401007387 */ /* 0x0001e20000100800 */
[----:B------:R-:W-:Y:S01]  /*9b00*/  ISETP.GT.U32.AND P3, PT, R72, R77, PT ;  /* 0x0000004d4800720c */ /* 0x000fe20003f64070 */
[----:B-1----:R-:W-:-:S04]  /*9b10*/  @!UP1 UIADD3 UR4, UPT, UPT, -UR7, 0x100000, URZ ;  /* 0x0010000007049890 */ /* 0x002fc8000fffe1ff */
[----:B------:R-:W-:Y:S02]  /*9b20*/  @!UP1 USHF.L.U32 UR5, UR4, 0xb, URZ ;  /* 0x0000000b04059899 */ /* 0x000fe400080006ff */
[----:B------:R-:W-:Y:S01]  /*9b30*/  @!UP1 USHF.L.U32 UR4, UR4, 0x1, URZ ;  /* 0x0000000104049899 */ /* 0x000fe200080006ff */
[----:B------:R-:W-:Y:S01]  /*9b40*/  VOTEU.ALL UP1, P2 ;  /* 0x0000000000ff7886 */ /* 0x000fe20001020000 */
[----:B------:R-:W-:Y:S01]  /*9b50*/  ISETP.GT.U32.AND P4, PT, R72, R76, PT ;  /* 0x0000004c4800720c */ /* 0x000fe20003f84070 */
[----:B------:R-:W-:-:S03]  /*9b60*/  @!P1 IMAD.IADD R78, R78, 0x1, -R72 ;  /* 0x000000014e4e9824 */ /* 0x000fc600078e0a48 */
[----:B------:R-:W-:-:S06]  /*9b70*/  @!P3 IMAD.IADD R77, R77, 0x1, -R72 ;  /* 0x000000014d4db824 */ /* 0x000fcc00078e0a48 */
[----:B------:R0:W1:Y:S01]  /*9b80*/  @!UP1 SYNCS.EXCH.64 URZ, [UR9+0x10008], UR4 ;  /* 0x0100080409ff95b2 */ /* 0x0000620008000100 */
[C---:B------:R-:W-:Y:S02]  /*9b90*/  ISETP.GT.U32.AND P5, PT, R72.reuse, R79, PT ;  /* 0x0000004f4800720c */ /* 0x040fe40003fa4070 */
[C---:B------:R-:W-:Y:S02]  /*9ba0*/  ISETP.GT.U32.AND P3, PT, R72.reuse, R78, PT ;  /* 0x0000004e4800720c */ /* 0x040fe40003f64070 */
[----:B------:R-:W-:Y:S01]  /*9bb0*/  ISETP.GT.U32.AND P1, PT, R72, R77, PT ;  /* 0x0000004d4800720c */ /* 0x000fe20003f24070 */
[----:B0-----:R-:W-:-:S12]  /*9bc0*/  @!P6 BRA `(.L_x_6) ;  /* 0x000000080000e947 */ /* 0x001fd80003800000 */
[----:B------:R-:W2:Y:S04]  /*9bd0*/  LDL.LU R6, [R1+0xb8] ;  /* 0x0000b80001067983 */ /* 0x000ea80000300800 */
[----:B-----5:R0:W-:Y:S04]  /*9be0*/  STL [R1+0xa34], R71 ;  /* 0x000a344701007387 */ /* 0x0201e80000100800 */
[----:B------:R3:W-:Y:S04]  /*9bf0*/  STL [R1+0xa30], R70 ;  /* 0x000a304601007387 */ /* 0x0007e80000100800 */
[----:B------:R4:W-:Y:S04]  /*9c00*/  STL [R1+0xa2c], R69 ;  /* 0x000a2c4501007387 */ /* 0x0009e80000100800 */
[----:B------:R1:W-:Y:S04]  /*9c10*/  STL [R1+0xa28], R68 ;  /* 0x000a284401007387 */ /* 0x0003e80000100800 */
[----:B------:R0:W-:Y:S04]  /*9c20*/  STL [R1+0xa24], R3 ;  /* 0x000a240301007387 */ /* 0x0001e80000100800 */
[----:B------:R1:W-:Y:S04]  /*9c30*/  STL [R1+0xa20], R2 ;  /* 0x000a200201007387 */ /* 0x0003e80000100800 */
[----:B------:R1:W-:Y:S04]  /*9c40*/  STL [R1+0xa1c], R0 ;  /* 0x000a1c0001007387 */ /* 0x0003e80000100800 */
[----:B0-----:R-:W2:Y:S04]  /*9c50*/  LDL.LU R71, [R1] ;  /* 0x0000000001477983 */ /* 0x001ea80000300800 */
[----:B---3--:R-:W3:Y:S04]  /*9c60*/  LDL.LU R70, [R1+0x20] ;  /* 0x0000200001467983 */ /* 0x008ee80000300800 */
[----:B----4-:R-:W4:Y:S04]  /*9c70*/  LDL.LU R69, [R1+0x34] ;  /* 0x0000340001457983 */ /* 0x010f280000300800 */
[----:B-1----:R-:W3:Y:S04]  /*9c80*/  LDL.LU R68, [R1+0x3c] ;  /* 0x00003c0001447983 */ /* 0x002ee80000300800 */
[----:B------:R-:W3:Y:S04]  /*9c90*/  LDL.LU R3, [R1+0x5c] ;  /* 0x00005c0001037983 */ /* 0x000ee80000300800 */
[----:B------:R-:W3:Y:S04]  /*9ca0*/  LDL.LU R2, [R1+0x64] ;  /* 0x0000640001027983 */ /* 0x000ee80000300800 */
[----:B------:R-:W3:Y:S01]  /*9cb0*/  LDL.LU R0, [R1+0x6c] ;  /* 0x00006c0001007983 */ /* 0x000ee20000300800 */
[----:B--2---:R-:W-:-:S02]  /*9cc0*/  PRMT R4, R6, 0x5410, R5 ;  /* 0x0000541006047816 */ /* 0x004fc40000000005 */
[----:B------:R-:W-:Y:S02]  /*9cd0*/  PRMT R5, R8, 0x5410, R7 ;  /* 0x0000541008057816 */ /* 0x000fe40000000007 */
[----:B------:R-:W-:Y:S02]  /*9ce0*/  PRMT R8, R14, 0x5410, R13 ;  /* 0x000054100e087816 */ /* 0x000fe4000000000d */
[----:B------:R-:W-:Y:S02]  /*9cf0*/  PRMT R13, R24, 0x5410, R23 ;  /* 0x00005410180d7816 */ /* 0x000fe40000000017 */
[----:B------:R-:W-:Y:S02]  /*9d00*/  PRMT R23, R44, 0x5410, R43 ;  /* 0x000054102c177816 */ /* 0x000fe4000000002b */
[----:B------:R-:W2:Y:S01]  /*9d10*/  LDL.LU R44, [R1+0x1c] ;  /* 0x00001c00012c7983 */ /* 0x000ea20000300800 */
[----:B------:R-:W-:Y:S02]  /*9d20*/  PRMT R24, R46, 0x5410, R45 ;  /* 0x000054102e187816 */ /* 0x000fe4000000002d */
[----:B------:R-:W-:Y:S01]  /*9d30*/  PRMT R14, R26, 0x5410, R25 ;  /* 0x000054101a0e7816 */ /* 0x000fe20000000019 */
[----:B------:R-:W3:Y:S01]  /*9d40*/  LDL.LU R45, [R1+0x24] ;  /* 0x00002400012d7983 */ /* 0x000ee20000300800 */
[----:B------:R-:W-:-:S03]  /*9d50*/  PRMT R25, R48, 0x5410, R47 ;  /* 0x0000541030197816 */ /* 0x000fc6000000002f */
[----:B------:R-:W4:Y:S01]  /*9d60*/  LDL.LU R46, [R1+0x38] ;  /* 0x00003800012e7983 */ /* 0x000f220000300800 */
[----:B------:R-:W-:-:S03]  /*9d70*/  PRMT R26, R50, 0x5410, R49 ;  /* 0x00005410321a7816 */ /* 0x000fc60000000031 */
[----:B------:R-:W4:Y:S04]  /*9d80*/  LDL.LU R47, [R1+0x40] ;  /* 0x00004000012f7983 */ /* 0x000f280000300800 */
[----:B------:R-:W4:Y:S04]  /*9d90*/  LDL.LU R48, [R1+0x60] ;  /* 0x0000600001307983 */ /* 0x000f280000300800 */
[----:B------:R-:W4:Y:S04]  /*9da0*/  LDL.LU R49, [R1+0x68] ;  /* 0x0000680001317983 */ /* 0x000f280000300800 */
[----:B------:R-:W4:Y:S01]  /*9db0*/  LDL.LU R50, [R1+0x70] ;  /* 0x0000700001327983 */ /* 0x000f220000300800 */
[----:B------:R-:W-:-:S02]  /*9dc0*/  PRMT R6, R10, 0x5410, R9 ;  /* 0x000054100a067816 */ /* 0x000fc40000000009 */
[----:B------:R-:W-:Y:S02]  /*9dd0*/  PRMT R9, R16, 0x5410, R15 ;  /* 0x0000541010097816 */ /* 0x000fe4000000000f */
[----:B------:R-:W-:Y:S02]  /*9de0*/  PRMT R15, R28, 0x5410, R27 ;  /* 0x000054101c0f7816 */ /* 0x000fe4000000001b */
[----:B------:R-:W-:Y:S02]  /*9df0*/  PRMT R27, R52, 0x5410, R51 ;  /* 0x00005410341b7816 */ /* 0x000fe40000000033 */
[----:B------:R-:W4:Y:S01]  /*9e00*/  LDL.LU R51, [R1+0x78] ;  /* 0x0000780001337983 */ /* 0x000f220000300800 */
[----:B------:R-:W-:Y:S02]  /*9e10*/  PRMT R28, R54, 0x5410, R53 ;  /* 0x00005410361c7816 */ /* 0x000fe40000000035 */
[----:B------:R-:W-:Y:S01]  /*9e20*/  PRMT R16, R30, 0x5410, R29 ;  /* 0x000054101e107816 */ /* 0x000fe2000000001d */
[----:B------:R-:W4:Y:S01]  /*9e30*/  LDL.LU R52, [R1+0x80] ;  /* 0x0000800001347983 */ /* 0x000f220000300800 */
[----:B------:R-:W-:-:S03]  /*9e40*/  PRMT R29, R56, 0x5410, R55 ;  /* 0x00005410381d7816 */ /* 0x000fc60000000037 */
        /* <DEDUP_REMOVED lines=44> */
[----:B------:R-:W4:Y:S04]  /*a110*/  LDL.LU R157, [R1+0xdc] ;  /* 0x0000dc00019d7983 */ /* 0x000f280000300800 */
[----:B------:R-:W4:Y:S01]  /*a120*/  LDL.LU R148, [R1+0xe4] ;  /* 0x0000e40001947983 */ /* 0x000f220000300800 */
[----:B------:R-:W-:-:S03]  /*a130*/  PRMT R42, R163, 0x5410, R162 ;  /* 0x00005410a32a7816 */ /* 0x000fc600000000a2 */
[----:B------:R-:W4:Y:S04]  /*a140*/  LDL.LU R159, [R1+0xbc] ;  /* 0x0000bc00019f7983 */ /* 0x000f280000300800 */
[----:B------:R-:W4:Y:S01]  /*a150*/  LDL.LU R158, [R1+0xc4] ;  /* 0x0000c400019e7983 */ /* 0x000f220000300800 */
[----:B------:R-:W-:-:S03]  /*a160*/  PRMT R43, R165, 0x5410, R164 ;  /* 0x00005410a52b7816 */ /* 0x000fc600000000a4 */
[----:B------:R-:W4:Y:S04]  /*a170*/  LDL.LU R161, [R1+0xa8] ;  /* 0x0000a80001a17983 */ /* 0x000f280000300800 */
[----:B------:R-:W4:Y:S04]  /*a180*/  LDL.LU R160, [R1+0xb0] ;  /* 0x0000b00001a07983 */ /* 0x000f280000300800 */
[----:B------:R-:W4:Y:S04]  /*a190*/  LDL.LU R163, [R1+0x88] ;  /* 0x0000880001a37983 */ /* 0x000f280000300800 */
[----:B------:R-:W4:Y:S04]  /*a1a0*/  LDL.LU R162, [R1+0xa0] ;  /* 0x0000a00001a27983 */ /* 0x000f280000300800 */
[----:B------:R-:W4:Y:S04]  /*a1b0*/  LDL.LU R165, [R1+0x74] ;  /* 0x0000740001a57983 */ /* 0x000f280000300800 */
[----:B------:R-:W4:Y:S01]  /*a1c0*/  LDL.LU R164, [R1+0x7c] ;  /* 0x00007c0001a47983 */ /* 0x000f220000300800 */
[----:B--2---:R-:W-:-:S03]  /*a1d0*/  PRMT R44, R44, 0x5410, R71 ;  /* 0x000054102c2c7816 */ /* 0x004fc60000000047 */
[----:B------:R0:W5:Y:S01]  /*a1e0*/  LDL.LU R71, [R1+0xa34] ;  /* 0x000a340001477983 */ /* 0x0001620000300800 */
[----:B---3--:R-:W-:-:S03]  /*a1f0*/  PRMT R45, R45, 0x5410, R70 ;  /* 0x000054102d2d7816 */ /* 0x008fc60000000046 */
[----:B------:R0:W5:Y:S01]  /*a200*/  LDL.LU R70, [R1+0xa30] ;  /* 0x000a300001467983 */ /* 0x0001620000300800 */
[----:B----4-:R-:W-:-:S03]  /*a210*/  PRMT R46, R46, 0x5410, R69 ;  /* 0x000054102e2e7816 */ /* 0x010fc60000000045 */
[----:B------:R0:W5:Y:S01]  /*a220*/  LDL.LU R69, [R1+0xa2c] ;  /* 0x000a2c0001457983 */ /* 0x0001620000300800 */
[----:B------:R-:W-:-:S03]  /*a230*/  PRMT R47, R47, 0x5410, R68 ;  /* 0x000054102f2f7816 */ /* 0x000fc60000000044 */
[----:B------:R0:W5:Y:S01]  /*a240*/  LDL.LU R68, [R1+0xa28] ;  /* 0x000a280001447983 */ /* 0x0001620000300800 */
[----:B------:R-:W-:-:S03]  /*a250*/  PRMT R48, R48, 0x5410, R3 ;  /* 0x0000541030307816 */ /* 0x000fc60000000003 */
[----:B------:R0:W5:Y:S01]  /*a260*/  LDL.LU R3, [R1+0xa24] ;  /* 0x000a240001037983 */ /* 0x0001620000300800 */
[----:B------:R-:W-:-:S03]  /*a270*/  PRMT R49, R49, 0x5410, R2 ;  /* 0x0000541031317816 */ /* 0x000fc60000000002 */
[----:B------:R0:W5:Y:S01]  /*a280*/  LDL.LU R2, [R1+0xa20] ;  /* 0x000a200001027983 */ /* 0x0001620000300800 */
[----:B------:R-:W-:-:S03]  /*a290*/  PRMT R50, R50, 0x5410, R0 ;  /* 0x0000541032327816 */ /* 0x000fc60000000000 */
[----:B------:R0:W5:Y:S01]  /*a2a0*/  LDL.LU R0, [R1+0xa1c] ;  /* 0x000a1c0001007983 */ /* 0x0001620000300800 */
[----:B------:R-:W-:Y:S02]  /*a2b0*/  PRMT R67, R67, 0x5410, R141 ;  /* 0x0000541043437816 */ /* 0x000fe4000000008d */
[----:B------:R-:W-:Y:S02]  /*a2c0*/  PRMT R65, R65, 0x5410, R143 ;  /* 0x0000541041417816 */ /* 0x000fe4000000008f */
[----:B------:R-:W-:Y:S02]  /*a2d0*/  PRMT R66, R66, 0x5410, R142 ;  /* 0x0000541042427816 */ /* 0x000fe4000000008e */
[----:B------:R-:W-:Y:S02]  /*a2e0*/  PRMT R63, R63, 0x5410, R145 ;  /* 0x000054103f3f7816 */ /* 0x000fe40000000091 */
[----:B------:R-:W-:Y:S02]  /*a2f0*/  PRMT R64, R64, 0x5410, R144 ;  /* 0x0000541040407816 */ /* 0x000fe40000000090 */
[----:B------:R-:W-:-:S02]  /*a300*/  PRMT R61, R61, 0x5410, R147 ;  /* 0x000054103d3d7816 */ /* 0x000fc40000000093 */
        /* <DEDUP_REMOVED lines=10> */
[----:B------:R-:W-:-:S04]  /*a3b0*/  PRMT R52, R52, 0x5410, R164 ;  /* 0x0000541034347816 */ /* 0x000fc800000000a4 */
[----:B------:R0:W-:Y:S03]  /*a3c0*/  STTM.x64 tmem[UR10+0x80], R4 ;  /* 0x00008004000079ed */ /* 0x0001e6000834000a */
.L_x_6:
[----:B-----5:R-:W2:Y:S04]  /*a3d0*/  LDL R141, [R1+0x87c] ;  /* 0x00087c00018d7983 */ /* 0x020ea80000100800 */
[----:B0-----:R-:W3:Y:S04]  /*a3e0*/  LDL R5, [R1+0x8d0] ;  /* 0x0008d00001057983 */ /* 0x001ee80000100800 */
[----:B------:R-:W4:Y:S01]  /*a3f0*/  LDL R4, [R1+0x8c8] ;  /* 0x0008c80001047983 */ /* 0x000f220000100800 */
[----:B------:R-:W-:Y:S01]  /*a400*/  ISETP.GE.AND P6, PT, R0, RZ, PT ;  /* 0x000000ff0000720c */ /* 0x000fe20003fc6270 */
[--C-:B------:R-:W-:Y:S01]  /*a410*/  @!P4 IMAD.IADD R76, R76, 0x1, -R72.reuse ;  /* 0x000000014c4cc824 */ /* 0x100fe200078e0a48 */
[----:B------:R-:W0:Y:S01]  /*a420*/  LDCU UR4, c[0x0][0x3b0] ;  /* 0x00007600ff0477ac */ /* 0x000e220008000800 */
[--C-:B------:R-:W-:Y:S01]  /*a430*/  @!P3 IMAD.IADD R78, R78, 0x1, -R72.reuse ;  /* 0x000000014e4eb824 */ /* 0x100fe200078e0a48 */
[----:B------:R-:W1:Y:S01]  /*a440*/  FENCE.VIEW.ASYNC.T ;  /* 0x00000000000073c6 */ /* 0x000e620000000200 */
[--C-:B------:R-:W-:Y:S01]  /*a450*/  @!P1 IMAD.IADD R77, R77, 0x1, -R72.reuse ;  /* 0x000000014d4d9824 */ /* 0x100fe200078e0a48 */
[C---:B------:R-:W-:Y:S01]  /*a460*/  ISETP.GT.U32.AND P3, PT, R72.reuse, R76, PT ;  /* 0x0000004c4800720c */ /* 0x040fe20003f64070 */
[----:B------:R-:W-:Y:S01]  /*a470*/  STL [R1+0xa5c], R13 ;  /* 0x000a5c0d01007387 */ /* 0x000fe20000100800 */
[----:B------:R-:W-:Y:S01]  /*a480*/  ISETP.NE.AND P1, PT, R75, RZ, PT ;  /* 0x000000ff4b00720c */ /* 0x000fe20003f25270 */
[----:B------:R-:W-:Y:S01]  /*a490*/  @!P5 IMAD.IADD R79, R79, 0x1, -R72 ;  /* 0x000000014f4fd824 */ /* 0x000fe200078e0a48 */
[----:B------:R-:W-:Y:S01]  /*a4a0*/  LOP3.LUT R75, RZ, R75, RZ, 0x33, !PT ;  /* 0x0000004bff4b7212 */ /* 0x000fe200078e33ff */
[----:B------:R-:W-:Y:S01]  /*a4b0*/  STL [R1+0xa58], R12 ;  /* 0x000a580c01007387 */ /* 0x000fe20000100800 */
[----:B------:R-:W-:Y:S01]  /*a4c0*/  PRMT R148, RZ, 0x7610, R148 ;  /* 0x00007610ff947816 */ /* 0x000fe20000000094 */
[----:B------:R-:W-:Y:S01]  /*a4d0*/  @!P6 IMAD.MOV R78, RZ, RZ, -R78 ;  /* 0x000000ffff4ee224 */ /* 0x000fe200078e0a4e */
[----:B------:R-:W-:Y:S01]  /*a4e0*/  ISETP.GT.U32.AND P5, PT, R72, R79, PT ;  /* 0x0000004f4800720c */ /* 0x000fe20003fa4070 */
[----:B------:R0:W-:Y:S01]  /*a4f0*/  STL [R1+0xa54], R11 ;  /* 0x000a540b01007387 */ /* 0x0001e20000100800 */
[----:B------:R-:W2:Y:S02]  /*a500*/  LDCU UR5, c[0x0][0x3b0] ;  /* 0x00007600ff0577ac */ /* 0x000ea40008000800 */
[----:B------:R-:W-:Y:S01]  /*a510*/  SEL R78, R75, R78, !P1 ;  /* 0x0000004e4b4e7207 */ /* 0x000fe20004800000 */
[----:B------:R-:W-:Y:S01]  /*a520*/  @!P3 IMAD.IADD R76, R76, 0x1, -R72 ;  /* 0x000000014c4cb824 */ /* 0x000fe200078e0a48 */
[----:B------:R-:W2:Y:S01]  /*a530*/  LDCU UR7, c[0x0][0x3b0] ;  /* 0x00007600ff0777ac */ /* 0x000ea20008000800 */
[----:B------:R-:W-:Y:S02]  /*a540*/  STL [R1+0xa50], R10 ;  /* 0x000a500a01007387 */ /* 0x000fe40000100800 */
[----:B0-----:R-:W-:Y:S01]  /*a550*/  IMAD R78, R78, UR4, RZ ;  /* 0x000000044e4e7c24 */ /* 0x001fe2000f8e02ff */
[----:B------:R-:W-:Y:S01]  /*a560*/  PRMT R147, RZ, 0x7610, R147 ;  /* 0x00007610ff937816 */ /* 0x000fe20000000093 */
[----:B------:R0:W-:Y:S01]  /*a570*/  STL [R1+0xa4c], R9 ;  /* 0x000a4c0901007387 */ /* 0x0001e20000100800 */
[----:B------:R-:W-:Y:S01]  /*a580*/  PRMT R11, RZ, 0x7610, R11 ;  /* 0x00007610ff0b7816 */ /* 0x000fe2000000000b */
[----:B------:R-:W0:Y:S01]  /*a590*/  LDCU UR11, c[0x0][0x3b0] ;  /* 0x00007600ff0b77ac */ /* 0x000e220008000800 */
[----:B------:R-:W0:Y:S01]  /*a5a0*/  LDCU UR12, c[0x0][0x3b0] ;  /* 0x00007600ff0c77ac */ /* 0x000e220008000800 */
[----:B-1----:R-:W-:Y:S01]  /*a5b0*/  BAR.SYNC.DEFER_BLOCKING 0x0 ;  /* 0x0000000000007b1d */ /* 0x002fe20000010000 */
[----:B--2---:R-:W-:-:S02]  /*a5c0*/  ISETP.GE.AND P4, PT, R141, RZ, PT ;  /* 0x000000ff8d00720c */ /* 0x004fc40003f86270 */
[----:B---3--:R-:W-:Y:S01]  /*a5d0*/  ISETP.GE.AND P6, PT, R5, RZ, PT ;  /* 0x000000ff0500720c */ /* 0x008fe20003fc6270 */
[----:B------:R-:W-:Y:S02]  /*a5e0*/  @!P5 IMAD.IADD R79, R79, 0x1, -R72 ;  /* 0x000000014f4fd824 */ /* 0x000fe400078e0a48 */
[----:B------:R-:W-:Y:S01]  /*a5f0*/  STL [R1+0xa28], R71 ;  /* 0x000a284701007387 */ /* 0x000fe20000100800 */
[----:B----4-:R-:W-:-:S03]  /*a600*/  ISETP.GE.AND P3, PT, R4, RZ, PT ;  /* 0x000000ff0400720c */ /* 0x010fc60003f66270 */
[----:B------:R-:W-:Y:S04]  /*a610*/  STL [R1+0xa24], R70 ;  /* 0x000a244601007387 */ /* 0x000fe80000100800 */
[----:B------:R-:W-:Y:S01]  /*a620*/  @!P4 IMAD.MOV R77, RZ, RZ, -R77 ;  /* 0x000000ffff4dc224 */ /* 0x000fe200078e0a4d */
[----:B------:R-:W-:Y:S01]  /*a630*/  ISETP.GT.U32.AND P4, PT, R72, R81, PT ;  /* 0x000000514800720c */ /* 0x000fe20003f84070 */
[----:B------:R-:W-:Y:S03]  /*a640*/  STL [R1+0xa20], R3 ;  /* 0x000a200301007387 */ /* 0x000fe60000100800 */
[----:B------:R-:W-:Y:S01]  /*a650*/  SEL R77, R75, R77, !P1 ;  /* 0x0000004d4b4d7207 */ /* 0x000fe20004800000 */
[----:B------:R-:W-:Y:S01]  /*a660*/  @!P6 IMAD.MOV R76, RZ, RZ, -R76 ;  /* 0x000000ffff4ce224 */ /* 0x000fe200078e0a4c */
[C---:B------:R-:W-:Y:S01]  /*a670*/  LEA R142, P6, R78.reuse, R69, 0x1 ;  /* 0x000000454e8e7211 */ /* 0x040fe200078c08ff */
[----:B------:R-:W-:Y:S01]  /*a680*/  @!P3 IMAD.MOV R79, RZ, RZ, -R79 ;  /* 0x000000ffff4fb224 */ /* 0x000fe200078e0a4f */
[----:B------:R-:W-:Y:S01]  /*a690*/  STL [R1+0xa1c], R2 ;  /* 0x000a1c0201007387 */ /* 0x000fe20000100800 */
[----:B------:R-:W-:Y:S01]  /*a6a0*/  IMAD R77, R77, UR4, RZ ;  /* 0x000000044d4d7c24 */ /* 0x000fe2000f8e02ff */
[----:B------:R-:W-:-:S03]  /*a6b0*/  LEA.HI.X.SX32 R141, R78, R68, 0x1, P6 ;  /* 0x000000444e8d7211 */ /* 0x000fc600030f0eff */
[----:B------:R-:W-:Y:S01]  /*a6c0*/  @!P4 IMAD.IADD R81, R81, 0x1, -R72 ;  /* 0x000000015151c824 */ /* 0x000fe200078e0a48 */
[----:B------:R-:W-:Y:S01]  /*a6d0*/  LEA R158, P4, R77, R69, 0x1 ;  /* 0x000000454d9e7211 */ /* 0x000fe200078808ff */
[----:B------:R-:W-:Y:S01]  /*a6e0*/  @P0 IMAD.MOV.U32 R4, RZ, RZ, R142 ;  /* 0x000000ffff040224 */ /* 0x000fe200078e008e */
[----:B------:R-:W-:Y:S01]  /*a6f0*/  SEL R76, R75, R76, !P1 ;  /* 0x0000004c4b4c7207 */ /* 0x000fe20004800000 */
[----:B------:R-:W-:Y:S01]  /*a700*/  @P0 IMAD.MOV.U32 R5, RZ, RZ, R141 ;  /* 0x000000ffff050224 */ /* 0x000fe200078e008d */
[----:B------:R-:W-:Y:S01]  /*a710*/  LEA.HI.X.SX32 R157, R77, R68, 0x1, P4 ;  /* 0x000000444d9d7211 */ /* 0x000fe200020f0eff */
[----:B------:R-:W2:Y:S01]  /*a720*/  LDL R12, [R1+0x918] ;  /* 0x00091800010c7983 */ /* 0x000ea20000100800 */
[C---:B------:R-:W-:Y:S02]  /*a730*/  ISETP.GT.U32.AND P6, PT, R72.reuse, R82, PT ;  /* 0x000000524800720c */ /* 0x040fe40003fc4070 */
[----:B------:R-:W-:Y:S01]  /*a740*/  ISETP.GT.U32.AND P3, PT, R72, R81, PT ;  /* 0x000000514800720c */ /* 0x000fe20003f64070 */
[----:B------:R1:W3:Y:S01]  /*a750*/  @P0 LDG.E.U16 R148, desc[UR20][R4.64] ;  /* 0x0000001404940981 */ /* 0x0002e2000c1e1500 */
[----:B------:R-:W-:Y:S01]  /*a760*/  SEL R79, R75, R79, !P1 ;  /* 0x0000004f4b4f7207 */ /* 0x000fe20004800000 */
[----:B------:R-:W-:Y:S01]  /*a770*/  IMAD R76, R76, UR5, RZ ;  /* 0x000000054c4c7c24 */ /* 0x000fe2000f8e02ff */
[----:B------:R-:W-:Y:S01]  /*a780*/  PRMT R13, RZ, 0x7610, R13 ;  /* 0x00007610ff0d7816 */ /* 0x000fe2000000000d */
[----:B------:R-:W-:Y:S01]  /*a790*/  STL [R1+0xa30], R142 ;  /* 0x000a308e01007387 */ /* 0x000fe20000100800 */
[----:B------:R-:W-:Y:S01]  /*a7a0*/  ISETP.GT.U32.AND P5, PT, R72, R80, PT ;  /* 0x000000504800720c */ /* 0x000fe20003fa4070 */
[----:B-1----:R-:W-:-:S02]  /*a7b0*/  @P0 IMAD.MOV.U32 R4, RZ, RZ, R158 ;  /* 0x000000ffff040224 */ /* 0x002fc400078e009e */
[----:B------:R-:W-:Y:S01]  /*a7c0*/  STL [R1+0xa2c], R141 ;  /* 0x000a2c8d01007387 */ /* 0x000fe20000100800 */
[----:B------:R-:W-:Y:S01]  /*a7d0*/  @P0 IMAD.MOV.U32 R5, RZ, RZ, R157 ;  /* 0x000000ffff050224 */ /* 0x000fe200078e009d */
[----:B------:R-:W-:Y:S01]  /*a7e0*/  ISETP.GT.U32.AND P4, PT, R72, R84, PT ;  /* 0x000000544800720c */ /* 0x000fe20003f84070 */
[--C-:B------:R-:W-:Y:S01]  /*a7f0*/  @!P6 IMAD.IADD R82, R82, 0x1, -R72.reuse ;  /* 0x000000015252e824 */ /* 0x100fe200078e0a48 */
[----:B------:R-:W1:Y:S02]  /*a800*/  LDCU UR5, c[0x0][0x3b0] ;  /* 0x00007600ff0577ac */ /* 0x000e640008000800 */
[----:B------:R4:W2:Y:S01]  /*a810*/  @P0 LDG.E.U16 R11, desc[UR20][R4.64] ;  /* 0x00000014040b0981 */ /* 0x0008a2000c1e1500 */
[----:B------:R-:W-:Y:S01]  /*a820*/  IMAD R79, R79, UR7, RZ ;  /* 0x000000074f4f7c24 */ /* 0x000fe2000f8e02ff */
[----:B------:R-:W-:Y:S01]  /*a830*/  PRMT R165, RZ, 0x7610, R165 ;  /* 0x00007610ffa57816 */ /* 0x000fe200000000a5 */
[--C-:B------:R-:W-:Y:S01]  /*a840*/  @!P3 IMAD.IADD R81, R81, 0x1, -R72.reuse ;  /* 0x000000015151b824 */ /* 0x100fe200078e0a48 */
[----:B------:R-:W-:Y:S01]  /*a850*/  STL [R1+0xa38], R158 ;  /* 0x000a389e01007387 */ /* 0x000fe20000100800 */
[----:B------:R-:W-:Y:S01]  /*a860*/  @!P5 IMAD.IADD R80, R80, 0x1, -R72 ;  /* 0x000000015050d824 */ /* 0x000fe200078e0a48 */
[----:B0-----:R-:W-:Y:S01]  /*a870*/  PRMT R9, RZ, 0x7610, R9 ;  /* 0x00007610ff097816 */ /* 0x001fe20000000009 */
[----:B------:R-:W0:Y:S01]  /*a880*/  LDCU UR7, c[0x0][0x3b0] ;  /* 0x00007600ff0777ac */ /* 0x000e220008000800 */
[----:B------:R-:W-:Y:S01]  /*a890*/  STL [R1+0xa34], R157 ;  /* 0x000a349d01007387 */ /* 0x000fe20000100800 */
[----:B----4-:R-:W-:-:S03]  /*a8a0*/  LEA R5, P6, R76, R69, 0x1 ;  /* 0x000000454c057211 */ /* 0x010fc600078c08ff */
[----:B------:R-:W4:Y:S01]  /*a8b0*/  LDL R162, [R1+0x978] ;  /* 0x0009780001a27983 */ /* 0x000f220000100800 */
[----:B------:R-:W-:-:S03]  /*a8c0*/  LEA.HI.X.SX32 R4, R76, R68, 0x1, P6 ;  /* 0x000000444c047211 */ /* 0x000fc600030f0eff */
[----:B---3--:R3:W-:Y:S04]  /*a8d0*/  STL [R1+0x848], R148 ;  /* 0x0008489401007387 */ /* 0x0087e80000100800 */
[----:B---3--:R-:W3:Y:S04]  /*a8e0*/  LDL R148, [R1+0x9a8] ;  /* 0x0009a80001947983 */ /* 0x008ee80000100800 */
[----:B--2---:R2:W-:Y:S04]  /*a8f0*/  STL [R1+0x844], R11 ;  /* 0x0008440b01007387 */ /* 0x0045e80000100800 */
[----:B------:R0:W-:Y:S01]  /*a900*/  STL [R1+0x20], R5 ;  /* 0x0000200501007387 */ /* 0x0001e20000100800 */
[----:B--2---:R-:W-:-:S02]  /*a910*/  LEA R11, P3, R79, R69, 0x1 ;  /* 0x000000454f0b7211 */ /* 0x004fc400078608ff */
[----:B0-----:R-:W-:-:S03]  /*a920*/  @P0 LOP3.LUT R5, R5, R4, RZ, 0x3c, !PT ;  /* 0x0000000405050212 */ /* 0x001fc600078e3cff */
[----:B------:R-:W-:Y:S04]  /*a930*/  STL [R1+0x60], R11 ;  /* 0x0000600b01007387 */ /* 0x000fe80000100800 */
[----:B------:R0:W-:Y:S02]  /*a940*/  STL [R1+0x1c], R4 ;  /* 0x00001c0401007387 */ /* 0x0001e40000100800 */
[----:B0-----:R-:W-:-:S04]  /*a950*/  @P0 LOP3.LUT R4, R5, R4, RZ, 0x3c, !PT ;  /* 0x0000000405040212 */ /* 0x001fc800078e3cff */
[----:B------:R-:W-:-:S05]  /*a960*/  @P0 LOP3.LUT R5, R5, R4, RZ, 0x3c, !PT ;  /* 0x0000000405050212 */ /* 0x000fca00078e3cff */
[----:B------:R-:W2:Y:S01]  /*a970*/  @P0 LDG.E.U16 R13, desc[UR20][R4.64] ;  /* 0x00000014040d0981 */ /* 0x000ea2000c1e1500 */
[----:B------:R-:W-:-:S03]  /*a980*/  ISETP.GE.AND P6, PT, R12, RZ, PT ;  /* 0x000000ff0c00720c */ /* 0x000fc60003fc6270 */
[----:B--2---:R0:W-:Y:S04]  /*a990*/  STL [R1+0x840], R13 ;  /* 0x0008400d01007387 */ /* 0x0041e80000100800 */
[----:B0-----:R-:W2:Y:S04]  /*a9a0*/  LDL.LU R13, [R1+0xa5c] ;  /* 0x000a5c00010d7983 */ /* 0x001ea80000300800 */
[----:B------:R-:W2:Y:S01]  /*a9b0*/  LDL R5, [R1+0x948] ;  /* 0x0009480001057983 */ /* 0x000ea20000100800 */
[----:B------:R-:W-:Y:S01]  /*a9c0*/  LEA.HI.X.SX32 R12, R79, R68, 0x1, P3 ;  /* 0x000000444f0c7211 */ /* 0x000fe200018f0eff */
[----:B------:R-:W-:Y:S01]  /*a9d0*/  @P0 IMAD.MOV.U32 R4, RZ, RZ, R11 ;  /* 0x000000ffff040224 */ /* 0x000fe200078e000b */
[----:B------:R-:W-:Y:S01]  /*a9e0*/  ISETP.GT.U32.AND P5, PT, R72, R80, PT ;  /* 0x000000504800720c */ /* 0x000fe20003fa4070 */
[----:B------:R-:W-:Y:S01]  /*a9f0*/  @!P4 IMAD.IADD R84, R84, 0x1, -R72 ;  /* 0x000000015454c824 */ /* 0x000fe200078e0a48 */
[----:B--2---:R-:W-:Y:S01]  /*aa00*/  ISETP.GE.AND P3, PT, R5, RZ, PT ;  /* 0x000000ff0500720c */ /* 0x004fe20003f66270 */
[----:B------:R-:W-:-:S05]  /*aa10*/  @P0 IMAD.MOV.U32 R5, RZ, RZ, R12 ;  /* 0x000000ffff050224 */ /* 0x000fca00078e000c */
[----:B------:R0:W2:Y:S05]  /*aa20*/  @P0 LDG.E.U16 R147, desc[UR20][R4.64] ;  /* 0x0000001404930981 */ /* 0x0000aa000c1e1500 */
[----:B------:R-:W-:Y:S01]  /*aa30*/  @!P5 IMAD.IADD R80, R80, 0x1, -R72 ;  /* 0x000000015050d824 */ /* 0x000fe200078e0a48 */
[C---:B------:R-:W-:Y:S01]  /*aa40*/  ISETP.GT.U32.AND P5, PT, R72.reuse, R84, PT ;  /* 0x000000544800720c */ /* 0x040fe20003fa4070 */
[----:B------:R-:W-:Y:S01]  /*aa50*/  @!P6 IMAD.MOV R81, RZ, RZ, -R81 ;  /* 0x000000ffff51e224 */ /* 0x000fe200078e0a51 */
[C---:B------:R-:W-:Y:S02]  /*aa60*/  ISETP.GT.U32.AND P4, PT, R72.reuse, R82, PT ;  /* 0x000000524800720c */ /* 0x040fe40003f84070 */
[----:B------:R-:W-:Y:S01]  /*aa70*/  ISETP.GT.U32.AND P6, PT, R72, R83, PT ;  /* 0x000000534800720c */ /* 0x000fe20003fc4070 */
[----:B------:R-:W-:Y:S01]  /*aa80*/  @!P3 IMAD.MOV R80, RZ, RZ, -R80 ;  /* 0x000000ffff50b224 */ /* 0x000fe200078e0a50 */
[C---:B------:R-:W-:Y:S01]  /*aa90*/  SEL R81, R75.reuse, R81, !P1 ;  /* 0x000000514b517207 */ /* 0x040fe20004800000 */
[----:B------:R0:W-:Y:S03]  /*aaa0*/  STL [R1+0x5c], R12 ;  /* 0x00005c0c01007387 */ /* 0x0001e60000100800 */
[----:B------:R-:W-:Y:S01]  /*aab0*/  SEL R80, R75, R80, !P1 ;  /* 0x000000504b507207 */ /* 0x000fe20004800000 */
[----:B------:R-:W-:-:S02]  /*aac0*/  IMAD R81, R81, UR11, RZ ;  /* 0x0000000b51517c24 */ /* 0x000fc4000f8e02ff */
[--C-:B------:R-:W-:Y:S02]  /*aad0*/  @!P5 IMAD.IADD R84, R84, 0x1, -R72.reuse ;  /* 0x000000015454d824 */ /* 0x100fe400078e0a48 */
[--C-:B------:R-:W-:Y:S01]  /*aae0*/  @!P4 IMAD.IADD R82, R82, 0x1, -R72.reuse ;  /* 0x000000015252c824 */ /* 0x100fe200078e0a48 */
[----:B0-----:R-:W2:Y:S01]  /*aaf0*/  LDL.LU R12, [R1+0xa58] ;  /* 0x000a5800010c7983 */ /* 0x001ea20000300800 */
[----:B-1----:R-:W-:Y:S01]  /*ab00*/  IMAD R80, R80, UR5, RZ ;  /* 0x0000000550507c24 */ /* 0x002fe2000f8e02ff */
[-C--:B------:R-:W-:Y:S01]  /*ab10*/  LEA R4, P5, R81, R69.reuse, 0x1 ;  /* 0x0000004551047211 */ /* 0x080fe200078a08ff */
[----:B------:R-:W-:Y:S01]  /*ab20*/  @!P6 IMAD.IADD R83, R83, 0x1, -R72 ;  /* 0x000000015353e824 */ /* 0x000fe200078e0a48 */
[----:B------:R-:W2:Y:S01]  /*ab30*/  LDL.LU R11, [R1+0xa54] ;  /* 0x000a5400010b7983 */ /* 0x000ea20000300800 */
[----:B---3--:R-:W-:Y:S01]  /*ab40*/  ISETP.GE.AND P4, PT, R148, RZ, PT ;  /* 0x000000ff9400720c */ /* 0x008fe20003f86270 */
[----:B------:R-:W0:Y:S01]  /*ab50*/  LDCU UR5, c[0x0][0x3b0] ;  /* 0x00007600ff0577ac */ /* 0x000e220008000800 */
[----:B------:R-:W-:-:S02]  /*ab60*/  LEA R148, P6, R80, R69, 0x1 ;  /* 0x0000004550947211 */ /* 0x000fc400078c08ff */
[-C--:B------:R-:W-:Y:S01]  /*ab70*/  LEA.HI.X.SX32 R5, R81, R68.reuse, 0x1, P5 ;  /* 0x0000004451057211 */ /* 0x080fe200028f0eff */
[----:B------:R-:W1:Y:S01]  /*ab80*/  LDCU UR11, c[0x0][0x3b0] ;  /* 0x00007600ff0b77ac */ /* 0x000e620008000800 */
[----:B----4-:R-:W-:Y:S02]  /*ab90*/  ISETP.GE.AND P3, PT, R162, RZ, PT ;  /* 0x000000ffa200720c */ /* 0x010fe40003f66270 */
[----:B------:R-:W-:Y:S01]  /*aba0*/  LEA.HI.X.SX32 R162, R80, R68, 0x1, P6 ;  /* 0x0000004450a27211 */ /* 0x000fe200030f0eff */
[----:B------:R3:W4:Y:S04]  /*abb0*/  @P0 LDG.E.U16 R165, desc[UR20][R4.64] ;  /* 0x0000001404a50981 */ /* 0x000728000c1e1500 */
[----:B--2---:R2:W-:Y:S04]  /*abc0*/  STL [R1+0x83c], R147 ;  /* 0x00083c9301007387 */ /* 0x0045e80000100800 */
[----:B--2---:R-:W2:Y:S04]  /*abd0*/  LDL R147, [R1+0x9d8] ;  /* 0x0009d80001937983 */ /* 0x004ea80000100800 */
[----:B------:R3:W-:Y:S04]  /*abe0*/  STL [R1+0xa0], R4 ;  /* 0x0000a00401007387 */ /* 0x0007e80000100800 */
[----:B------:R-:W-:Y:S04]  /*abf0*/  STL [R1+0xe0], R148 ;  /* 0x0000e09401007387 */ /* 0x000fe80000100800 */
[----:B------:R0:W-:Y:S01]  /*ac00*/  STL [R1+0x9c], R5 ;  /* 0x00009c0501007387 */ /* 0x0001e20000100800 */
[----:B---3--:R-:W-:-:S02]  /*ac10*/  @P0 IMAD.MOV.U32 R4, RZ, RZ, R148 ;  /* 0x000000ffff040224 */ /* 0x008fc400078e0094 */
[----:B0-----:R-:W-:-:S05]  /*ac20*/  @P0 IMAD.MOV.U32 R5, RZ, RZ, R162 ;  /* 0x000000ffff050224 */ /* 0x001fca00078e00a2 */
[----:B------:R0:W3:Y:S01]  /*ac30*/  @P0 LDG.E.U16 R9, desc[UR20][R4.64] ;  /* 0x0000001404090981 */ /* 0x0000e2000c1e1500 */
[----:B------:R-:W-:Y:S01]  /*ac40*/  @!P3 IMAD.MOV R82, RZ, RZ, -R82 ;  /* 0x000000ffff52b224 */ /* 0x000fe200078e0a52 */
[C---:B------:R-:W-:Y:S01]  /*ac50*/  ISETP.GT.U32.AND P3, PT, R72.reuse, R83, PT ;  /* 0x000000534800720c */ /* 0x040fe20003f64070 */
[----:B------:R-:W-:Y:S01]  /*ac60*/  @!P4 IMAD.MOV R84, RZ, RZ, -R84 ;  /* 0x000000ffff54c224 */ /* 0x000fe200078e0a54 */
[C---:B------:R-:W-:Y:S02]  /*ac70*/  ISETP.GT.U32.AND P6, PT, R72.reuse, R86, PT ;  /* 0x000000564800720c */ /* 0x040fe40003fc4070 */
[C---:B------:R-:W-:Y:S02]  /*ac80*/  SEL R82, R75.reuse, R82, !P1 ;  /* 0x000000524b527207 */ /* 0x040fe40004800000 */
[----:B------:R-:W-:Y:S02]  /*ac90*/  ISETP.GT.U32.AND P5, PT, R72, R87, PT ;  /* 0x000000574800720c */ /* 0x000fe40003fa4070 */
[----:B------:R-:W-:Y:S01]  /*aca0*/  SEL R84, R75, R84, !P1 ;  /* 0x000000544b547207 */ /* 0x000fe20004800000 */
[----:B------:R0:W-:Y:S01]  /*acb0*/  STL [R1+0xdc], R162 ;  /* 0x0000dca201007387 */ /* 0x0001e20000100800 */
[----:B------:R-:W-:Y:S01]  /*acc0*/  IMAD R82, R82, UR7, RZ ;  /* 0x0000000752527c24 */ /* 0x000fe2000f8e02ff */
[----:B------:R-:W-:Y:S01]  /*acd0*/  PRMT R10, RZ, 0x7610, R10 ;  /* 0x00007610ff0a7816 */ /* 0x000fe2000000000a */
[----:B------:R-:W1:Y:S01]  /*ace0*/  LDCU UR7, c[0x0][0x3b0] ;  /* 0x00007600ff0777ac */ /* 0x000e620008000800 */
[----:B------:R-:W-:Y:S01]  /*acf0*/  @!P3 IMAD.IADD R83, R83, 0x1, -R72 ;  /* 0x000000015353b824 */ /* 0x000fe200078e0a48 */
[----:B------:R-:W3:Y:S01]  /*ad00*/  LDL R148, [R1+0x9f4] ;  /* 0x0009f40001947983 */ /* 0x000ee20000100800 */
[----:B------:R-:W-:Y:S01]  /*ad10*/  IMAD R84, R84, UR12, RZ ;  /* 0x0000000c54547c24 */ /* 0x000fe2000f8e02ff */
[----:B------:R-:W-:Y:S01]  /*ad20*/  PRMT R164, RZ, 0x7610, R164 ;  /* 0x00007610ffa47816 */ /* 0x000fe200000000a4 */
[--C-:B------:R-:W-:Y:S01]  /*ad30*/  @!P6 IMAD.IADD R86, R86, 0x1, -R72.reuse ;  /* 0x000000015656e824 */ /* 0x100fe200078e0a48 */
[----:B0-----:R-:W3:Y:S01]  /*ad40*/  LDL R162, [R1+0xa08] ;  /* 0x000a080001a27983 */ /* 0x001ee20000100800 */
[----:B------:R-:W-:Y:S01]  /*ad50*/  LEA R4, P6, R82, R69, 0x1 ;  /* 0x0000004552047211 */ /* 0x000fe200078c08ff */
[----:B------:R-:W-:-:S02]  /*ad60*/  @!P5 IMAD.IADD R87, R87, 0x1, -R72 ;  /* 0x000000015757d824 */ /* 0x000fc400078e0a48 */
[----:B------:R-:W-:Y:S01]  /*ad70*/  ISETP.GT.U32.AND P5, PT, R72, R86, PT ;  /* 0x000000564800720c */ /* 0x000fe20003fa4070 */
[----:B------:R-:W0:Y:S01]  /*ad80*/  LDCU UR12, c[0x0][0x3b0] ;  /* 0x00007600ff0c77ac */ /* 0x000e220008000800 */
[----:B------:R-:W-:-:S05]  /*ad90*/  LEA.HI.X.SX32 R5, R82, R68, 0x1, P6 ;  /* 0x0000004452057211 */ /* 0x000fca00030f0eff */
[----:B------:R0:W3:Y:S01]  /*ada0*/  @P0 LDG.E.U16 R10, desc[UR20][R4.64] ;  /* 0x00000014040a0981 */ /* 0x0000e2000c1e1500 */
[----:B------:R-:W-:-:S05]  /*adb0*/  PRMT R160, RZ, 0x7610, R160 ;  /* 0x00007610ffa07816 */ /* 0x000fca00000000a0 */
[----:B------:R-:W-:Y:S01]  /*adc0*/  @!P5 IMAD.IADD R86, R86, 0x1, -R72 ;  /* 0x000000015656d824 */ /* 0x000fe200078e0a48 */
[----:B--2---:R-:W-:Y:S02]  /*add0*/  ISETP.GE.AND P4, PT, R147, RZ, PT ;  /* 0x000000ff9300720c */ /* 0x004fe40003f86270 */
[----:B------:R-:W2:Y:S04]  /*ade0*/  LDL R147, [R1+0x9ac] ;  /* 0x0009ac0001937983 */ /* 0x000ea80000100800 */
[----:B----4-:R4:W-:Y:S07]  /*adf0*/  STL [R1+0x838], R165 ;  /* 0x000838a501007387 */ /* 0x0109ee0000100800 */
[----:B------:R-:W-:Y:S01]  /*ae00*/  @!P4 IMAD.MOV R83, RZ, RZ, -R83 ;  /* 0x000000ffff53c224 */ /* 0x000fe200078e0a53 */
[----:B----4-:R-:W-:Y:S01]  /*ae10*/  LEA R165, P4, R84, R69, 0x1 ;  /* 0x0000004554a57211 */ /* 0x010fe200078808ff */
[----:B------:R0:W-:Y:S03]  /*ae20*/  STL [R1+0x140], R4 ;  /* 0x0001400401007387 */ /* 0x0001e60000100800 */
[----:B------:R-:W-:Y:S01]  /*ae30*/  SEL R83, R75, R83, !P1 ;  /* 0x000000534b537207 */ /* 0x000fe20004800000 */
[----:B------:R-:W-:Y:S04]  /*ae40*/  STL [R1+0x180], R165 ;  /* 0x000180a501007387 */ /* 0x000fe80000100800 */
[----:B---3--:R3:W-:Y:S01]  /*ae50*/  STL [R1+0x834], R9 ;  /* 0x0008340901007387 */ /* 0x0087e20000100800 */
[----:B0-----:R-:W-:-:S03]  /*ae60*/  @P0 IMAD.MOV.U32 R4, RZ, RZ, R165 ;  /* 0x000000ffff040224 */ /* 0x001fc600078e00a5 */
[----:B------:R0:W-:Y:S01]  /*ae70*/  STL [R1+0x13c], R5 ;  /* 0x00013c0501007387 */ /* 0x0001e20000100800 */
[----:B---3--:R-:W-:Y:S01]  /*ae80*/  LEA.HI.X.SX32 R9, R84, R68, 0x1, P4 ;  /* 0x0000004454097211 */ /* 0x008fe200020f0eff */
[----:B------:R-:W-:Y:S01]  /*ae90*/  IMAD R83, R83, UR5, RZ ;  /* 0x0000000553537c24 */ /* 0x000fe2000f8e02ff */
[----:B------:R-:W-:Y:S01]  /*aea0*/  ISETP.GT.U32.AND P3, PT, R72, R87, PT ;  /* 0x000000574800720c */ /* 0x000fe20003f64070 */
[----:B------:R-:W3:Y:S02]  /*aeb0*/  LDCU UR5, c[0x0][0x3b0] ;  /* 0x00007600ff0577ac */ /* 0x000ee40008000800 */
[----:B0-----:R-:W-:-:S05]  /*aec0*/  @P0 IMAD.MOV.U32 R5, RZ, RZ, R9 ;  /* 0x000000ffff050224 */ /* 0x001fca00078e0009 */
[----:B------:R0:W4:Y:S02]  /*aed0*/  @P0 LDG.E.U16 R164, desc[UR20][R4.64] ;  /* 0x0000001404a40981 */ /* 0x000124000c1e1500 */
[----:B0-----:R-:W-:-:S04]  /*aee0*/  LEA R4, P5, R83, R69, 0x1 ;  /* 0x0000004553047211 */ /* 0x001fc800078a08ff */
[----:B------:R-:W-:-:S05]  /*aef0*/  LEA.HI.X.SX32 R5, R83, R68, 0x1, P5 ;  /* 0x0000004453057211 */ /* 0x000fca00028f0eff */
[----:B------:R0:W4:Y:S01]  /*af00*/  @P0 LDG.E.U16 R160, desc[UR20][R4.64] ;  /* 0x0000001404a00981 */ /* 0x000122000c1e1500 */
[----:B------:R-:W-:Y:S01]  /*af10*/  ISETP.GT.U32.AND P4, PT, R72, R85, PT ;  /* 0x000000554800720c */ /* 0x000fe20003f84070 */
[----:B------:R-:W-:Y:S01]  /*af20*/  @!P3 IMAD.IADD R87, R87, 0x1, -R72 ;  /* 0x000000015757b824 */ /* 0x000fe200078e0a48 */
[----:B------:R-:W-:Y:S02]  /*af30*/  ISETP.GE.AND P6, PT, R162, RZ, PT ;  /* 0x000000ffa200720c */ /* 0x000fe40003fc6270 */
[----:B------:R-:W-:-:S09]  /*af40*/  ISETP.GT.U32.AND P3, PT, R72, R88, PT ;  /* 0x000000584800720c */ /* 0x000fd20003f64070 */
[----:B------:R-:W-:Y:S01]  /*af50*/  @!P4 IMAD.IADD R85, R85, 0x1, -R72 ;  /* 0x000000015555c824 */ /* 0x000fe200078e0a48 */
[----:B------:R-:W-:Y:S01]  /*af60*/  ISETP.GE.AND P4, PT, R148, RZ, PT ;  /* 0x000000ff9400720c */ /* 0x000fe20003f86270 */
[----:B------:R-:W-:-:S03]  /*af70*/  @!P6 IMAD.MOV R87, RZ, RZ, -R87 ;  /* 0x000000ffff57e224 */ /* 0x000fc600078e0a57 */
[----:B------:R-:W-:Y:S01]  /*af80*/  ISETP.GT.U32.AND P5, PT, R72, R85, PT ;  /* 0x000000554800720c */ /* 0x000fe20003fa4070 */
[----:B------:R-:W-:Y:S01]  /*af90*/  @!P3 IMAD.IADD R88, R88, 0x1, -R72 ;  /* 0x000000015858b824 */ /* 0x000fe200078e0a48 */
[----:B------:R-:W-:-:S07]  /*afa0*/  SEL R87, R75, R87, !P1 ;  /* 0x000000574b577207 */ /* 0x000fce0004800000 */
[----:B------:R-:W-:Y:S01]  /*afb0*/  @!P4 IMAD.MOV R86, RZ, RZ, -R86 ;  /* 0x000000ffff56c224 */ /* 0x000fe200078e0a56 */
[----:B------:R-:W-:Y:S04]  /*afc0*/  STL [R1+0x17c], R9 ;  /* 0x00017c0901007387 */ /* 0x000fe80000100800 */
[----:B------:R-:W-:Y:S01]  /*afd0*/  SEL R86, R75, R86, !P1 ;  /* 0x000000564b567207 */ /* 0x000fe20004800000 */
[----:B---3--:R-:W-:Y:S01]  /*afe0*/  IMAD R87, R87, UR5, RZ ;  /* 0x0000000557577c24 */ /* 0x008fe2000f8e02ff */
[----:B------:R3:W-:Y:S01]  /*aff0*/  STL [R1+0x830], R10 ;  /* 0x0008300a01007387 */ /* 0x0007e20000100800 */
[----:B------:R-:W-:Y:S01]  /*b000*/  @!P5 IMAD.IADD R85, R85, 0x1, -R72 ;  /* 0x000000015555d824 */ /* 0x000fe200078e0a48 */
[----:B------:R-:W-:Y:S01]  /*b010*/  PRMT R163, RZ, 0x7610, R163 ;  /* 0x00007610ffa37816 */ /* 0x000fe200000000a3 */
[----:B-1----:R-:W-:Y:S01]  /*b020*/  IMAD R86, R86, UR7, RZ ;  /* 0x0000000756567c24 */ /* 0x002fe2000f8e02ff */
[----:B------:R-:W-:Y:S01]  /*b030*/  PRMT R143, RZ, 0x7610, R143 ;  /* 0x00007610ff8f7816 */ /* 0x000fe2000000008f */
[----:B------:R-:W1:Y:S01]  /*b040*/  LDCU UR5, c[0x0][0x3b0] ;  /* 0x00007600ff0577ac */ /* 0x000e620008000800 */
[----:B--2---:R-:W-:Y:S01]  /*b050*/  ISETP.GE.AND P3, PT, R147, RZ, PT ;  /* 0x000000ff9300720c */ /* 0x004fe20003f66270 */
[----:B---3--:R-:W2:Y:S01]  /*b060*/  LDL.LU R10, [R1+0xa50] ;  /* 0x000a5000010a7983 */ /* 0x008ea20000300800 */
[----:B------:R-:W-:Y:S01]  /*b070*/  ISETP.GT.U32.AND P6, PT, R72, R88, PT ;  /* 0x000000584800720c */ /* 0x000fe20003fc4070 */
[----:B------:R-:W3:Y:S02]  /*b080*/  LDCU UR7, c[0x0][0x3b0] ;  /* 0x00007600ff0777ac */ /* 0x000ee40008000800 */
[----:B------:R-:W2:Y:S04]  /*b090*/  LDL.LU R9, [R1+0xa4c] ;  /* 0x000a4c0001097983 */ /* 0x000ea80000300800 */
[----:B------:R0:W-:Y:S04]  /*b0a0*/  STL [R1+0x1c0], R4 ;  /* 0x0001c00401007387 */ /* 0x0001e80000100800 */
[----:B------:R-:W-:Y:S01]  /*b0b0*/  @!P3 IMAD.MOV R85, RZ, RZ, -R85 ;  /* 0x000000ffff55b224 */ /* 0x000fe200078e0a55 */
[-C--:B------:R-:W-:Y:S01]  /*b0c0*/  LEA R147, P3, R86, R69.reuse, 0x1 ;  /* 0x0000004556937211 */ /* 0x080fe200078608ff */
[----:B------:R-:W2:Y:S01]  /*b0d0*/  LDL R148, [R1+0x970] ;  /* 0x0009700001947983 */ /* 0x000ea20000100800 */
[----:B0-----:R-:W-:-:S03]  /*b0e0*/  LEA R4, P5, R87, R69, 0x1 ;  /* 0x0000004557047211 */ /* 0x001fc600078a08ff */
[----:B------:R0:W-:Y:S01]  /*b0f0*/  STL [R1+0x1bc], R5 ;  /* 0x0001bc0501007387 */ /* 0x0001e20000100800 */
[-C--:B------:R-:W-:Y:S02]  /*b100*/  LEA.HI.X.SX32 R162, R86, R68.reuse, 0x1, P3 ;  /* 0x0000004456a27211 */ /* 0x080fe400018f0eff */
[----:B0-----:R-:W-:-:S05]  /*b110*/  LEA.HI.X.SX32 R5, R87, R68, 0x1, P5 ;  /* 0x0000004457057211 */ /* 0x001fca00028f0eff */
[----:B------:R0:W3:Y:S04]  /*b120*/  @P0 LDG.E.U16 R163, desc[UR20][R4.64] ;  /* 0x0000001404a30981 */ /* 0x0000e8000c1e1500 */
[----:B----4-:R4:W-:Y:S04]  /*b130*/  STL [R1+0x828], R160 ;  /* 0x000828a001007387 */ /* 0x0109e80000100800 */
[----:B----4-:R-:W4:Y:S04]  /*b140*/  LDL R160, [R1+0x92c] ;  /* 0x00092c0001a07983 */ /* 0x010f280000100800 */
[----:B------:R-:W-:Y:S04]  /*b150*/  STL [R1+0x82c], R164 ;  /* 0x00082ca401007387 */ /* 0x000fe80000100800 */
[----:B------:R0:W-:Y:S04]  /*b160*/  STL [R1+0x200], R4 ;  /* 0x0002000401007387 */ /* 0x0001e80000100800 */
[----:B------:R-:W-:Y:S04]  /*b170*/  STL [R1+0x240], R147 ;  /* 0x0002409301007387 */ /* 0x000fe80000100800 */
[----:B------:R1:W-:Y:S01]  /*b180*/  STL [R1+0x1fc], R5 ;  /* 0x0001fc0501007387 */ /* 0x0003e20000100800 */
[----:B0-----:R-:W-:-:S02]  /*b190*/  @P0 IMAD.MOV.U32 R4, RZ, RZ, R147 ;  /* 0x000000ffff040224 */ /* 0x001fc400078e0093 */
[----:B-1----:R-:W-:-:S05]  /*b1a0*/  @P0 IMAD.MOV.U32 R5, RZ, RZ, R162 ;  /* 0x000000ffff050224 */ /* 0x002fca00078e00a2 */
[----:B------:R-:W3:Y:S01]  /*b1b0*/  @P0 LDG.E.U16 R143, desc[UR20][R4.64] ;  /* 0x00000014048f0981 */ /* 0x000ee2000c1e1500 */
[----:B------:R-:W-:Y:S02]  /*b1c0*/  ISETP.GT.U32.AND P4, PT, R72, R90, PT ;  /* 0x0000005a4800720c */ /* 0x000fe40003f84070 */
[----:B------:R-:W-:Y:S01]  /*b1d0*/  SEL R85, R75, R85, !P1 ;  /* 0x000000554b557207 */ /* 0x000fe20004800000 */
[----:B------:R-:W-:-:S04]  /*b1e0*/  @!P6 IMAD.IADD R88, R88, 0x1, -R72 ;  /* 0x000000015858e824 */ /* 0x000fc800078e0a48 */
[----:B------:R-:W-:-:S06]  /*b1f0*/  IMAD R85, R85, UR11, RZ ;  /* 0x0000000b55557c24 */ /* 0x000fcc000f8e02ff */
[----:B------:R-:W-:Y:S01]  /*b200*/  @!P4 IMAD.IADD R90, R90, 0x1, -R72 ;  /* 0x000000015a5ac824 */ /* 0x000fe200078e0a48 */
[----:B------:R-:W-:Y:S01]  /*b210*/  PRMT R161, RZ, 0x7610, R161 ;  /* 0x00007610ffa17816 */ /* 0x000fe200000000a1 */
[----:B------:R-:W0:Y:S01]  /*b220*/  LDCU UR11, c[0x0][0x3b0] ;  /* 0x00007600ff0b77ac */ /* 0x000e220008000800 */
[----:B------:R-:W-:Y:S02]  /*b230*/  PRMT R145, RZ, 0x7610, R145 ;  /* 0x00007610ff917816 */ /* 0x000fe40000000091 */
[----:B--2---:R-:W-:Y:S02]  /*b240*/  ISETP.GE.AND P5, PT, R148, RZ, PT ;  /* 0x000000ff9400720c */ /* 0x004fe40003fa6270 */
[----:B------:R-:W2:Y:S04]  /*b250*/  LDL R148, [R1+0x8bc] ;  /* 0x0008bc0001947983 */ /* 0x000ea80000100800 */
[----:B------:R-:W-:Y:S04]  /*b260*/  STL [R1+0x23c], R162 ;  /* 0x00023ca201007387 */ /* 0x000fe80000100800 */
[----:B------:R-:W2:Y:S03]  /*b270*/  LDL R147, [R1+0x898] ;  /* 0x0008980001937983 */ /* 0x000ea60000100800 */
[----:B------:R-:W-:Y:S01]  /*b280*/  @!P5 IMAD.MOV R88, RZ, RZ, -R88 ;  /* 0x000000ffff58d224 */ /* 0x000fe200078e0a58 */
[----:B------:R-:W-:-:S04]  /*b290*/  ISETP.GT.U32.AND P5, PT, R72, R90, PT ;  /* 0x0000005a4800720c */ /* 0x000fc80003fa4070 */
[----:B------:R-:W-:-:S05]  /*b2a0*/  SEL R88, R75, R88, !P1 ;  /* 0x000000584b587207 */ /* 0x000fca0004800000 */
[----:B------:R-:W-:Y:S01]  /*b2b0*/  IMAD R88, R88, UR5, RZ ;  /* 0x0000000558587c24 */ /* 0x000fe2000f8e02ff */
[----:B------:R-:W-:Y:S01]  /*b2c0*/  ISETP.GT.U32.AND P6, PT, R72, R89, PT ;  /* 0x000000594800720c */ /* 0x000fe20003fc4070 */
[----:B------:R-:W1:Y:S02]  /*b2d0*/  LDCU UR5, c[0x0][0x3b0] ;  /* 0x00007600ff0577ac */ /* 0x000e640008000800 */
[----:B------:R-:W-:Y:S01]  /*b2e0*/  @!P5 IMAD.IADD R90, R90, 0x1, -R72 ;  /* 0x000000015a5ad824 */ /* 0x000fe200078e0a48 */
[----:B---3--:R3:W-:Y:S02]  /*b2f0*/  STL [R1+0x820], R143 ;  /* 0x0008208f01007387 */ /* 0x0087e40000100800 */
[----:B---3--:R-:W-:-:S04]  /*b300*/  LEA R143, P4, R85, R69, 0x1 ;  /* 0x00000045558f7211 */ /* 0x008fc800078808ff */
[----:B------:R-:W-:Y:S01]  /*b310*/  LEA.HI.X.SX32 R162, R85, R68, 0x1, P4 ;  /* 0x0000004455a27211 */ /* 0x000fe200020f0eff */
[----:B------:R-:W-:-:S04]  /*b320*/  @P0 IMAD.MOV.U32 R4, RZ, RZ, R143 ;  /* 0x000000ffff040224 */ /* 0x000fc800078e008f */
[----:B------:R-:W-:-:S05]  /*b330*/  @P0 IMAD.MOV.U32 R5, RZ, RZ, R162 ;  /* 0x000000ffff050224 */ /* 0x000fca00078e00a2 */
[----:B------:R3:W2:Y:S04]  /*b340*/  @P0 LDG.E.U16 R161, desc[UR20][R4.64] ;  /* 0x0000001404a10981 */ /* 0x0006a8000c1e1500 */
[----:B------:R0:W-:Y:S01]  /*b350*/  STL [R1+0x280], R143 ;  /* 0x0002808f01007387 */ /* 0x0001e20000100800 */
[----:B---3--:R-:W-:-:S03]  /*b360*/  LEA R4, P5, R88, R69, 0x1 ;  /* 0x0000004558047211 */ /* 0x008fc600078a08ff */
[----:B------:R-:W-:Y:S01]  /*b370*/  STL [R1+0x27c], R162 ;  /* 0x00027ca201007387 */ /* 0x000fe20000100800 */
[----:B------:R-:W-:-:S03]  /*b380*/  LEA.HI.X.SX32 R5, R88, R68, 0x1, P5 ;  /* 0x0000004458057211 */ /* 0x000fc600028f0eff */
[----:B0-----:R-:W3:Y:S04]  /*b390*/  LDL R143, [R1+0x868] ;  /* 0x00086800018f7983 */ /* 0x001ee80000100800 */
[----:B------:R0:W3:Y:S01]  /*b3a0*/  @P0 LDG.E.U16 R145, desc[UR20][R4.64] ;  /* 0x0000001404910981 */ /* 0x0000e2000c1e1500 */
[C---:B------:R-:W-:Y:S01]  /*b3b0*/  ISETP.GT.U32.AND P3, PT, R72.reuse, R91, PT ;  /* 0x0000005b4800720c */ /* 0x040fe20003f64070 */
[----:B------:R-:W-:Y:S01]  /*b3c0*/  @!P6 IMAD.IADD R89, R89, 0x1, -R72 ;  /* 0x000000015959e824 */ /* 0x000fe200078e0a48 */
[----:B------:R-:W-:-:S04]  /*b3d0*/  ISETP.GT.U32.AND P6, PT, R72, R74, PT ;  /* 0x0000004a4800720c */ /* 0x000fc80003fc4070 */
[----:B------:R-:W-:-:S07]  /*b3e0*/  ISETP.GT.U32.AND P4, PT, R72, R89, PT ;  /* 0x000000594800720c */ /* 0x000fce0003f84070 */
[--C-:B------:R-:W-:Y:S01]  /*b3f0*/  @!P3 IMAD.IADD R91, R91, 0x1, -R72.reuse ;  /* 0x000000015b5bb824 */ /* 0x100fe200078e0a48 */
[----:B----4-:R-:W-:Y:S01]  /*b400*/  ISETP.GE.AND P3, PT, R160, RZ, PT ;  /* 0x000000ffa000720c */ /* 0x010fe20003f66270 */
[----:B------:R-:W-:-:S04]  /*b410*/  @!P6 IMAD.IADD R74, R74, 0x1, -R72 ;  /* 0x000000014a4ae824 */ /* 0x000fc800078e0a48 */
[----:B------:R-:W-:Y:S01]  /*b420*/  @!P4 IMAD.IADD R89, R89, 0x1, -R72 ;  /* 0x000000015959c824 */ /* 0x000fe200078e0a48 */
[C---:B------:R-:W-:Y:S02]  /*b430*/  ISETP.GT.U32.AND P4, PT, R72.reuse, R74, PT ;  /* 0x0000004a4800720c */ /* 0x040fe40003f84070 */
[----:B------:R-:W-:-:S05]  /*b440*/  ISETP.GT.U32.AND P5, PT, R72, R92, PT ;  /* 0x0000005c4800720c */ /* 0x000fca0003fa4070 */
[----:B------:R-:W-:Y:S01]  /*b450*/  @!P3 IMAD.MOV R90, RZ, RZ, -R90 ;  /* 0x000000ffff5ab224 */ /* 0x000fe200078e0a5a */
[----:B------:R-:W-:-:S04]  /*b460*/  ISETP.GT.U32.AND P3, PT, R72, R91, PT ;  /* 0x0000005b4800720c */ /* 0x000fc80003f64070 */
[----:B------:R-:W-:Y:S01]  /*b470*/  SEL R90, R75, R90, !P1 ;  /* 0x0000005a4b5a7207 */ /* 0x000fe20004800000 */
[--C-:B------:R-:W-:Y:S01]  /*b480*/  @!P4 IMAD.IADD R74, R74, 0x1, -R72.reuse ;  /* 0x000000014a4ac824 */ /* 0x100fe200078e0a48 */
[----:B------:R-:W-:Y:S03]  /*b490*/  STL [R1+0x824], R163 ;  /* 0x000824a301007387 */ /* 0x000fe60000100800 */
[----:B------:R-:W-:Y:S01]  /*b4a0*/  IMAD R90, R90, UR7, RZ ;  /* 0x000000075a5a7c24 */ /* 0x000fe2000f8e02ff */
[----:B------:R0:W-:Y:S01]  /*b4b0*/  STL [R1+0x2c0], R4 ;  /* 0x0002c00401007387 */ /* 0x0001e20000100800 */
[--C-:B------:R-:W-:Y:S01]  /*b4c0*/  @!P5 IMAD.IADD R92, R92, 0x1, -R72.reuse ;  /* 0x000000015c5cd824 */ /* 0x100fe200078e0a48 */
[----:B------:R-:W-:Y:S01]  /*b4d0*/  PRMT R159, RZ, 0x7610, R159 ;  /* 0x00007610ff9f7816 */ /* 0x000fe2000000009f */
[----:B------:R-:W-:Y:S01]  /*b4e0*/  @!P3 IMAD.IADD R91, R91, 0x1, -R72 ;  /* 0x000000015b5bb824 */ /* 0x000fe200078e0a48 */
[----:B------:R4:W-:Y:S01]  /*b4f0*/  STL [R1+0x2bc], R5 ;  /* 0x0002bc0501007387 */ /* 0x0009e20000100800 */
[----:B------:R-:W-:Y:S01]  /*b500*/  PRMT R146, RZ, 0x7610, R146 ;  /* 0x00007610ff927816 */ /* 0x000fe20000000092 */
[----:B------:R-:W1:Y:S01]  /*b510*/  LDCU UR7, c[0x0][0x3b0] ;  /* 0x00007600ff0777ac */ /* 0x000e620008000800 */
[----:B0-----:R-:W-:-:S04]  /*b520*/  LEA R4, P3, R90, R69, 0x1 ;  /* 0x000000455a047211 */ /* 0x001fc800078608ff */
[----:B----4-:R-:W-:-:S05]  /*b530*/  LEA.HI.X.SX32 R5, R90, R68, 0x1, P3 ;  /* 0x000000445a057211 */ /* 0x010fca00018f0eff */
[----:B------:R0:W4:Y:S01]  /*b540*/  @P0 LDG.E.U16 R159, desc[UR20][R4.64] ;  /* 0x00000014049f0981 */ /* 0x000122000c1e1500 */
[----:B------:R-:W-:Y:S02]  /*b550*/  PRMT R144, RZ, 0x7610, R144 ;  /* 0x00007610ff907816 */ /* 0x000fe40000000090 */
[----:B--2---:R-:W-:-:S13]  /*b560*/  ISETP.GE.AND P6, PT, R148, RZ, PT ;  /* 0x000000ff9400720c */ /* 0x004fda0003fc6270 */
[----:B------:R-:W-:Y:S01]  /*b570*/  @!P6 IMAD.MOV R89, RZ, RZ, -R89 ;  /* 0x000000ffff59e224 */ /* 0x000fe200078e0a59 */
[----:B------:R-:W-:-:S04]  /*b580*/  ISETP.GE.AND P6, PT, R147, RZ, PT ;  /* 0x000000ff9300720c */ /* 0x000fc80003fc6270 */
[----:B------:R-:W-:-:S05]  /*b590*/  SEL R89, R75, R89, !P1 ;  /* 0x000000594b597207 */ /* 0x000fca0004800000 */
[----:B-1----:R-:W-:Y:S01]  /*b5a0*/  IMAD R89, R89, UR5, RZ ;  /* 0x0000000559597c24 */ /* 0x002fe2000f8e02ff */
[----:B---3--:R-:W-:-:S03]  /*b5b0*/  ISETP.GE.AND P5, PT, R143, RZ, PT ;  /* 0x000000ff8f00720c */ /* 0x008fc60003fa6270 */
[----:B------:R-:W-:Y:S01]  /*b5c0*/  @!P6 IMAD.MOV R74, RZ, RZ, -R74 ;  /* 0x000000ffff4ae224 */ /* 0x000fe200078e0a4a */
[C---:B------:R-:W-:Y:S01]  /*b5d0*/  LEA R147, P6, R89.reuse, R69, 0x1 ;  /* 0x0000004559937211 */ /* 0x040fe200078c08ff */
[----:B------:R-:W1:Y:S01]  /*b5e0*/  LDCU UR5, c[0x0][0x3b0] ;  /* 0x00007600ff0577ac */ /* 0x000e620008000800 */
[----:B------:R2:W-:Y:S02]  /*b5f0*/  STL [R1+0x818], R145 ;  /* 0x0008189101007387 */ /* 0x0005e40000100800 */
[----:B------:R-:W-:Y:S02]  /*b600*/  LEA.HI.X.SX32 R148, R89, R68, 0x1, P6 ;  /* 0x0000004459947211 */ /* 0x000fe400030f0eff */
[----:B------:R-:W-:Y:S01]  /*b610*/  SEL R74, R75, R74, !P1 ;  /* 0x0000004a4b4a7207 */ /* 0x000fe20004800000 */
[----:B--2---:R-:W2:Y:S04]  /*b620*/  LDL R145, [R1+0x880] ;  /* 0x0008800001917983 */ /* 0x004ea80000100800 */
[----:B------:R-:W-:Y:S04]  /*b630*/  STL [R1+0x81c], R161 ;  /* 0x00081ca101007387 */ /* 0x000fe80000100800 */
[----:B------:R-:W3:Y:S04]  /*b640*/  LDL R143, [R1+0x8e4] ;  /* 0x0008e400018f7983 */ /* 0x000ee80000100800 */
[----:B------:R0:W-:Y:S01]  /*b650*/  STL [R1+0x2f8], R4 ;  /* 0x0002f80401007387 */ /* 0x0001e20000100800 */
[----:B------:R-:W-:Y:S01]  /*b660*/  IMAD R74, R74, UR11, RZ ;  /* 0x0000000b4a4a7c24 */ /* 0x000fe2000f8e02ff */
[C---:B------:R-:W-:Y:S01]  /*b670*/  ISETP.GT.U32.AND P4, PT, R72.reuse, R92, PT ;  /* 0x0000005c4800720c */ /* 0x040fe20003f84070 */
[----:B------:R-:W-:Y:S01]  /*b680*/  @!P5 IMAD.MOV R91, RZ, RZ, -R91 ;  /* 0x000000ffff5bd224 */ /* 0x000fe200078e0a5b */
[----:B------:R-:W-:Y:S01]  /*b690*/  STL [R1+0x330], R147 ;  /* 0x0003309301007387 */ /* 0x000fe20000100800 */
[----:B------:R-:W-:Y:S01]  /*b6a0*/  ISETP.GT.U32.AND P3, PT, R72, R93, PT ;  /* 0x0000005d4800720c */ /* 0x000fe20003f64070 */
[----:B------:R-:W1:Y:S02]  /*b6b0*/  LDCU UR11, c[0x0][0x3b0] ;  /* 0x00007600ff0b77ac */ /* 0x000e640008000800 */
[----:B------:R1:W-:Y:S01]  /*b6c0*/  STL [R1+0x2f4], R5 ;  /* 0x0002f40501007387 */ /* 0x0003e20000100800 */
[----:B0-----:R-:W-:-:S02]  /*b6d0*/  @P0 IMAD.MOV.U32 R4, RZ, RZ, R147 ;  /* 0x000000ffff040224 */ /* 0x001fc400078e0093 */
[----:B-1----:R-:W-:-:S05]  /*b6e0*/  @P0 IMAD.MOV.U32 R5, RZ, RZ, R148 ;  /* 0x000000ffff050224 */ /* 0x002fca00078e0094 */
[----:B------:R0:W4:Y:S02]  /*b6f0*/  @P0 LDG.E.U16 R146, desc[UR20][R4.64] ;  /* 0x0000001404920981 */ /* 0x000124000c1e1500 */
[----:B0-----:R-:W-:-:S04]  /*b700*/  LEA R4, P5, R74, R69, 0x1 ;  /* 0x000000454a047211 */ /* 0x001fc800078a08ff */
[----:B------:R-:W-:-:S05]  /*b710*/  LEA.HI.X.SX32 R5, R74, R68, 0x1, P5 ;  /* 0x000000444a057211 */ /* 0x000fca00028f0eff */
[----:B------:R-:W4:Y:S01]  /*b720*/  @P0 LDG.E.U16 R144, desc[UR20][R4.64] ;  /* 0x0000001404900981 */ /* 0x000f22000c1e1500 */
[--C-:B------:R-:W-:Y:S02]  /*b730*/  @!P4 IMAD.IADD R92, R92, 0x1, -R72.reuse ;  /* 0x000000015c5cc824 */ /* 0x100fe400078e0a48 */
[----:B------:R-:W-:Y:S01]  /*b740*/  @!P3 IMAD.IADD R93, R93, 0x1, -R72 ;  /* 0x000000015d5db824 */ /* 0x000fe200078e0a48 */
[C---:B------:R-:W-:Y:S02]  /*b750*/  ISETP.GT.U32.AND P4, PT, R72.reuse, R94, PT ;  /* 0x0000005e4800720c */ /* 0x040fe40003f84070 */
[----:B------:R-:W-:Y:S02]  /*b760*/  SEL R91, R75, R91, !P1 ;  /* 0x0000005b4b5b7207 */ /* 0x000fe40004800000 */
[----:B------:R-:W-:Y:S01]  /*b770*/  ISETP.GT.U32.AND P3, PT, R72, R93, PT ;  /* 0x0000005d4800720c */ /* 0x000fe20003f64070 */
[----:B------:R-:W-:Y:S02]  /*b780*/  STL [R1+0x32c], R148 ;  /* 0x00032c9401007387 */ /* 0x000fe40000100800 */
[----:B------:R-:W-:-:S06]  /*b790*/  IMAD R91, R91, UR4, RZ ;  /* 0x000000045b5b7c24 */ /* 0x000fcc000f8e02ff */
[----:B------:R-:W-:Y:S01]  /*b7a0*/  @!P4 IMAD.IADD R94, R94, 0x1, -R72 ;  /* 0x000000015e5ec824 */ /* 0x000fe200078e0a48 */
[----:B------:R-:W-:-:S03]  /*b7b0*/  PRMT R7, RZ, 0x7610, R7 ;  /* 0x00007610ff077816 */ /* 0x000fc60000000007 */
[----:B------:R-:W-:Y:S01]  /*b7c0*/  @!P3 IMAD.IADD R93, R93, 0x1, -R72 ;  /* 0x000000015d5db824 */ /* 0x000fe200078e0a48 */
[----:B------:R-:W-:Y:S02]  /*b7d0*/  PRMT R43, RZ, 0x7610, R43 ;  /* 0x00007610ff2b7816 */ /* 0x000fe4000000002b */
[----:B--2---:R-:W-:Y:S02]  /*b7e0*/  ISETP.GE.AND P6, PT, R145, RZ, PT ;  /* 0x000000ff9100720c */ /* 0x004fe40003fc6270 */
[----:B------:R-:W2:Y:S04]  /*b7f0*/  LDL R145, [R1+0x8ec] ;  /* 0x0008ec0001917983 */ /* 0x000ea80000100800 */
[----:B------:R-:W-:Y:S07]  /*b800*/  STL [R1+0x368], R4 ;  /* 0x0003680401007387 */ /* 0x000fee0000100800 */
[----:B------:R-:W-:Y:S01]  /*b810*/  @!P6 IMAD.MOV R92, RZ, RZ, -R92 ;  /* 0x000000ffff5ce224 */ /* 0x000fe200078e0a5c */
[----:B------:R-:W-:Y:S04]  /*b820*/  STL [R1+0x364], R5 ;  /* 0x0003640501007387 */ /* 0x000fe80000100800 */
[----:B------:R-:W-:-:S02]  /*b830*/  SEL R92, R75, R92, !P1 ;  /* 0x0000005c4b5c7207 */ /* 0x000fc40004800000 */
[----:B---3--:R-:W-:-:S03]  /*b840*/  ISETP.GE.AND P4, PT, R143, RZ, PT ;  /* 0x000000ff8f00720c */ /* 0x008fc60003f86270 */
[----:B------:R-:W-:-:S05]  /*b850*/  IMAD R92, R92, UR4, RZ ;  /* 0x000000045c5c7c24 */ /* 0x000fca000f8e02ff */
[-C--:B------:R-:W-:Y:S01]  /*b860*/  LEA R160, P3, R92, R69.reuse, 0x1 ;  /* 0x000000455ca07211 */ /* 0x080fe200078608ff */
[----:B----4-:R0:W-:Y:S02]  /*b870*/  STL [R1+0x7b0], R144 ;  /* 0x0007b09001007387 */ /* 0x0101e40000100800 */
[C---:B0-----:R-:W-:Y:S02]  /*b880*/  LEA R144, P6, R91.reuse, R69, 0x1 ;  /* 0x000000455b907211 */ /* 0x041fe400078c08ff */
[----:B------:R0:W-:Y:S02]  /*b890*/  STL [R1+0x810], R146 ;  /* 0x0008109201007387 */ /* 0x0001e40000100800 */
[----:B------:R-:W-:Y:S01]  /*b8a0*/  LEA.HI.X.SX32 R143, R91, R68, 0x1, P6 ;  /* 0x000000445b8f7211 */ /* 0x000fe200030f0eff */
[----:B------:R-:W-:-:S04]  /*b8b0*/  @P0 IMAD.MOV.U32 R4, RZ, RZ, R144 ;  /* 0x000000ffff040224 */ /* 0x000fc800078e0090 */
[----:B------:R-:W-:Y:S01]  /*b8c0*/  @P0 IMAD.MOV.U32 R5, RZ, RZ, R143 ;  /* 0x000000ffff050224 */ /* 0x000fe200078e008f */
[----:B0-----:R-:W3:Y:S04]  /*b8d0*/  LDL R146, [R1+0x924] ;  /* 0x0009240001927983 */ /* 0x001ee80000100800 */
[----:B------:R0:W-:Y:S04]  /*b8e0*/  STL [R1+0x814], R159 ;  /* 0x0008149f01007387 */ /* 0x0001e80000100800 */
[----:B------:R1:W4:Y:S01]  /*b8f0*/  @P0 LDG.E.U16 R7, desc[UR20][R4.64] ;  /* 0x0000001404070981 */ /* 0x000322000c1e1500 */
[----:B0-----:R-:W-:Y:S01]  /*b900*/  LEA.HI.X.SX32 R159, R92, R68, 0x1, P3 ;  /* 0x000000445c9f7211 */ /* 0x001fe200018f0eff */
[----:B-1----:R-:W-:-:S04]  /*b910*/  @P0 IMAD.MOV.U32 R4, RZ, RZ, R160 ;  /* 0x000000ffff040224 */ /* 0x002fc800078e00a0 */
[----:B------:R-:W-:-:S05]  /*b920*/  @P0 IMAD.MOV.U32 R5, RZ, RZ, R159 ;  /* 0x000000ffff050224 */ /* 0x000fca00078e009f */
[----:B------:R0:W3:Y:S01]  /*b930*/  @P0 LDG.E.U16 R43, desc[UR20][R4.64] ;  /* 0x00000014042b0981 */ /* 0x0000e2000c1e1500 */
[----:B------:R-:W-:Y:S01]  /*b940*/  ISETP.GT.U32.AND P5, PT, R72, R95, PT ;  /* 0x0000005f4800720c */ /* 0x000fe20003fa4070 */
[----:B------:R-:W-:-:S12]  /*b950*/  @!P4 IMAD.MOV R93, RZ, RZ, -R93 ;  /* 0x000000ffff5dc224 */ /* 0x000fd800078e0a5d */
[----:B------:R-:W-:Y:S01]  /*b960*/  @!P5 IMAD.IADD R95, R95, 0x1, -R72 ;  /* 0x000000015f5fd824 */ /* 0x000fe200078e0a48 */
[----:B------:R-:W-:-:S04]  /*b970*/  ISETP.GT.U32.AND P5, PT, R72, R94, PT ;  /* 0x0000005e4800720c */ /* 0x000fc80003fa4070 */
[----:B------:R-:W-:Y:S02]  /*b980*/  ISETP.GT.U32.AND P6, PT, R72, R95, PT ;  /* 0x0000005f4800720c */ /* 0x000fe40003fc4070 */
[----:B------:R-:W-:-:S05]  /*b990*/  SEL R93, R75, R93, !P1 ;  /* 0x0000005d4b5d7207 */ /* 0x000fca0004800000 */
[----:B------:R-:W-:Y:S01]  /*b9a0*/  IMAD R93, R93, UR5, RZ ;  /* 0x000000055d5d7c24 */ /* 0x000fe2000f8e02ff */
[----:B------:R-:W-:Y:S01]  /*b9b0*/  STL [R1+0xa40], R144 ;  /* 0x000a409001007387 */ /* 0x000fe20000100800 */
[--C-:B------:R-:W-:Y:S01]  /*b9c0*/  @!P5 IMAD.IADD R94, R94, 0x1, -R72.reuse ;  /* 0x000000015e5ed824 */ /* 0x100fe200078e0a48 */
[----:B------:R-:W-:Y:S01]  /*b9d0*/  PRMT R45, RZ, 0x7610, R45 ;  /* 0x00007610ff2d7816 */ /* 0x000fe2000000002d */
[----:B------:R-:W1:Y:S02]  /*b9e0*/  LDCU UR5, c[0x0][0x3b0] ;  /* 0x00007600ff0577ac */ /* 0x000e640008000800 */
[----:B------:R-:W-:Y:S01]  /*b9f0*/  @!P6 IMAD.IADD R95, R95, 0x1, -R72 ;  /* 0x000000015f5fe824 */ /* 0x000fe200078e0a48 */
[----:B------:R-:W-:Y:S01]  /*ba00*/  STL [R1+0xa3c], R143 ;  /* 0x000a3c8f01007387 */ /* 0x000fe20000100800 */
[----:B------:R-:W-:Y:S02]  /*ba10*/  PRMT R8, RZ, 0x7610, R8 ;  /* 0x00007610ff087816 */ /* 0x000fe40000000008 */
[----:B--2---:R-:W-:-:S02]  /*ba20*/  ISETP.GE.AND P3, PT, R145, RZ, PT ;  /* 0x000000ff9100720c */ /* 0x004fc40003f66270 */
[----:B------:R-:W-:-:S04]  /*ba30*/  LEA R145, P6, R93, R69, 0x1 ;  /* 0x000000455d917211 */ /* 0x000fc800078c08ff */
[----:B0-----:R-:W-:Y:S02]  /*ba40*/  LEA.HI.X.SX32 R4, R93, R68, 0x1, P6 ;  /* 0x000000445d047211 */ /* 0x001fe400030f0eff */
[----:B------:R-:W-:-:S05]  /*ba50*/  ISETP.GT.U32.AND P6, PT, R72, R97, PT ;  /* 0x000000614800720c */ /* 0x000fca0003fc4070 */
[----:B------:R-:W-:Y:S02]  /*ba60*/  @!P3 IMAD.MOV R94, RZ, RZ, -R94 ;  /* 0x000000ffff5eb224 */ /* 0x000fe400078e0a5e */
[----:B------:R-:W-:-:S03]  /*ba70*/  @P0 IMAD.MOV.U32 R5, RZ, RZ, R4 ;  /* 0x000000ffff050224 */ /* 0x000fc600078e0004 */
[----:B------:R-:W-:-:S05]  /*ba80*/  SEL R94, R75, R94, !P1 ;  /* 0x0000005e4b5e7207 */ /* 0x000fca0004800000 */
[----:B------:R-:W-:Y:S01]  /*ba90*/  IMAD R94, R94, UR7, RZ ;  /* 0x000000075e5e7c24 */ /* 0x000fe2000f8e02ff */
[----:B------:R-:W-:Y:S01]  /*baa0*/  ISETP.GT.U32.AND P4, PT, R72, R96, PT ;  /* 0x000000604800720c */ /* 0x000fe20003f84070 */
[----:B------:R-:W-:Y:S01]  /*bab0*/  @!P6 IMAD.IADD R97, R97, 0x1, -R72 ;  /* 0x000000016161e824 */ /* 0x000fe200078e0a48 */
[----:B------:R-:W-:Y:S01]  /*bac0*/  PRMT R6, RZ, 0x7610, R6 ;  /* 0x00007610ff067816 */ /* 0x000fe20000000006 */
[----:B------:R-:W0:Y:S01]  /*bad0*/  LDCU UR7, c[0x0][0x3b0] ;  /* 0x00007600ff0777ac */ /* 0x000e220008000800 */
[----:B----4-:R2:W-:Y:S04]  /*bae0*/  STL [R1+0x80c], R7 ;  /* 0x00080c0701007387 */ /* 0x0105e80000100800 */
[----:B--2---:R-:W2:Y:S04]  /*baf0*/  LDL R7, [R1+0x954] ;  /* 0x0009540001077983 */ /* 0x004ea80000100800 */
[----:B------:R-:W-:Y:S04]  /*bb00*/  STL [R1+0xa48], R160 ;  /* 0x000a48a001007387 */ /* 0x000fe80000100800 */
[----:B------:R-:W-:Y:S04]  /*bb10*/  STL [R1+0xa44], R159 ;  /* 0x000a449f01007387 */ /* 0x000fe80000100800 */
[----:B---3--:R3:W-:Y:S04]  /*bb20*/  STL [R1+0x808], R43 ;  /* 0x0008082b01007387 */ /* 0x0087e80000100800 */
[----:B---3--:R-:W3:Y:S04]  /*bb30*/  LDL R43, [R1+0x97c] ;  /* 0x00097c00012b7983 */ /* 0x008ee80000100800 */
[----:B------:R-:W-:Y:S04]  /*bb40*/  STL [R1+0x28], R145 ;  /* 0x0000289101007387 */ /* 0x000fe80000100800 */
[----:B------:R4:W-:Y:S02]  /*bb50*/  STL [R1+0x24], R4 ;  /* 0x0000240401007387 */ /* 0x0009e40000100800 */
[----:B----4-:R-:W-:-:S05]  /*bb60*/  @P0 IMAD.MOV.U32 R4, RZ, RZ, R145 ;  /* 0x000000ffff040224 */ /* 0x010fca00078e0091 */
[----:B------:R4:W3:Y:S02]  /*bb70*/  @P0 LDG.E.U16 R45, desc[UR20][R4.64] ;  /* 0x00000014042d0981 */ /* 0x0008e4000c1e1500 */
[----:B----4-:R-:W-:-:S04]  /*bb80*/  LEA R4, P6, R94, R69, 0x1 ;  /* 0x000000455e047211 */ /* 0x010fc800078c08ff */
[----:B------:R-:W-:-:S05]  /*bb90*/  LEA.HI.X.SX32 R5, R94, R68, 0x1, P6 ;  /* 0x000000445e057211 */ /* 0x000fca00030f0eff */
[----:B------:R4:W3:Y:S01]  /*bba0*/  @P0 LDG.E.U16 R8, desc[UR20][R4.64] ;  /* 0x0000001404080981 */ /* 0x0008e2000c1e1500 */
[----:B------:R-:W-:Y:S01]  /*bbb0*/  @!P4 IMAD.IADD R96, R96, 0x1, -R72 ;  /* 0x000000016060c824 */ /* 0x000fe200078e0a48 */
[----:B------:R-:W-:-:S04]  /*bbc0*/  ISETP.GE.AND P4, PT, R146, RZ, PT ;  /* 0x000000ff9200720c */ /* 0x000fc80003f86270 */
[----:B------:R-:W-:-:S09]  /*bbd0*/  ISETP.GT.U32.AND P3, PT, R72, R96, PT ;  /* 0x000000604800720c */ /* 0x000fd20003f64070 */
[----:B------:R-:W-:-:S05]  /*bbe0*/  @!P4 IMAD.MOV R95, RZ, RZ, -R95 ;  /* 0x000000ffff5fc224 */ /* 0x000fca00078e0a5f */
[----:B------:R-:W-:Y:S01]  /*bbf0*/  SEL R95, R75, R95, !P1 ;  /* 0x0000005f4b5f7207 */ /* 0x000fe20004800000 */
[----:B------:R-:W-:-:S04]  /*bc00*/  @!P3 IMAD.IADD R96, R96, 0x1, -R72 ;  /* 0x000000016060b824 */ /* 0x000fc800078e0a48 */
[----:B-1----:R-:W-:Y:S01]  /*bc10*/  IMAD R95, R95, UR5, RZ ;  /* 0x000000055f5f7c24 */ /* 0x002fe2000f8e02ff */
[----:B------:R-:W-:Y:S01]  /*bc20*/  PRMT R44, RZ, 0x7610, R44 ;  /* 0x00007610ff2c7816 */ /* 0x000fe2000000002c */
[----:B------:R-:W1:Y:S01]  /*bc30*/  LDCU UR5, c[0x0][0x3b0] ;  /* 0x00007600ff0577ac */ /* 0x000e620008000800 */
[----:B--2---:R-:W-:Y:S02]  /*bc40*/  ISETP.GE.AND P4, PT, R7, RZ, PT ;  /* 0x000000ff0700720c */ /* 0x004fe40003f86270 */
[----:B------:R-:W2:Y:S04]  /*bc50*/  LDL R7, [R1+0x9b4] ;  /* 0x0009b40001077983 */ /* 0x000ea80000100800 */
[----:B------:R4:W-:Y:S04]  /*bc60*/  STL [R1+0x68], R4 ;  /* 0x0000680401007387 */ /* 0x0009e80000100800 */
[----:B------:R-:W-:Y:S01]  /*bc70*/  STL [R1+0x64], R5 ;  /* 0x0000640501007387 */ /* 0x000fe20000100800 */
[----:B---3--:R-:W-:-:S02]  /*bc80*/  ISETP.GE.AND P3, PT, R43, RZ, PT ;  /* 0x000000ff2b00720c */ /* 0x008fc40003f66270 */
[----:B------:R-:W-:-:S05]  /*bc90*/  LEA R43, P6, R95, R69, 0x1 ;  /* 0x000000455f2b7211 */ /* 0x000fca00078c08ff */
[----:B----4-:R-:W-:Y:S01]  /*bca0*/  @P0 IMAD.MOV.U32 R4, RZ, RZ, R43 ;  /* 0x000000ffff040224 */ /* 0x010fe200078e002b */
[----:B------:R3:W-:Y:S04]  /*bcb0*/  STL [R1+0x800], R8 ;  /* 0x0008000801007387 */ /* 0x0007e80000100800 */
[----:B---3--:R-:W3:Y:S04]  /*bcc0*/  LDL R8, [R1+0x9e4] ;  /* 0x0009e40001087983 */ /* 0x008ee80000100800 */
[----:B------:R-:W-:Y:S04]  /*bcd0*/  STL [R1+0xa8], R43 ;  /* 0x0000a82b01007387 */ /* 0x000fe80000100800 */
[----:B------:R4:W-:Y:S02]  /*bce0*/  STL [R1+0x804], R45 ;  /* 0x0008042d01007387 */ /* 0x0009e40000100800 */
[----:B----4-:R-:W-:-:S05]  /*bcf0*/  LEA.HI.X.SX32 R45, R95, R68, 0x1, P6 ;  /* 0x000000445f2d7211 */ /* 0x010fca00030f0eff */
[----:B------:R-:W-:-:S05]  /*bd00*/  @P0 IMAD.MOV.U32 R5, RZ, RZ, R45 ;  /* 0x000000ffff050224 */ /* 0x000fca00078e002d */
[----:B------:R4:W2:Y:S01]  /*bd10*/  @P0 LDG.E.U16 R6, desc[UR20][R4.64] ;  /* 0x0000001404060981 */ /* 0x0008a2000c1e1500 */
[----:B------:R-:W-:Y:S01]  /*bd20*/  @!P4 IMAD.MOV R96, RZ, RZ, -R96 ;  /* 0x000000ffff60c224 */ /* 0x000fe200078e0a60 */
[----:B------:R-:W-:-:S04]  /*bd30*/  ISETP.GT.U32.AND P6, PT, R72, R100, PT ;  /* 0x000000644800720c */ /* 0x000fc80003fc4070 */
[----:B------:R-:W-:-:S05]  /*bd40*/  SEL R96, R75, R96, !P1 ;  /* 0x000000604b607207 */ /* 0x000fca0004800000 */
[----:B------:R-:W-:Y:S01]  /*bd50*/  IMAD R96, R96, UR11, RZ ;  /* 0x0000000b60607c24 */ /* 0x000fe2000f8e02ff */
[----:B------:R-:W-:Y:S01]  /*bd60*/  STL [R1+0xa4], R45 ;  /* 0x0000a42d01007387 */ /* 0x000fe20000100800 */
[----:B------:R-:W-:Y:S01]  /*bd70*/  ISETP.GT.U32.AND P5, PT, R72, R98, PT ;  /* 0x000000624800720c */ /* 0x000fe20003fa4070 */
[----:B------:R-:W0:Y:S01]  /*bd80*/  LDCU UR11, c[0x0][0x3b0] ;  /* 0x00007600ff0b77ac */ /* 0x000e220008000800 */
[----:B------:R-:W-:Y:S01]  /*bd90*/  @!P6 IMAD.IADD R100, R100, 0x1, -R72 ;  /* 0x000000016464e824 */ /* 0x000fe200078e0a48 */
[----:B----4-:R-:W-:-:S04]  /*bda0*/  LEA R4, P6, R96, R69, 0x1 ;  /* 0x0000004560047211 */ /* 0x010fc800078c08ff */
[----:B------:R-:W-:-:S05]  /*bdb0*/  LEA.HI.X.SX32 R5, R96, R68, 0x1, P6 ;  /* 0x0000004460057211 */ /* 0x000fca00030f0eff */
[----:B------:R4:W3:Y:S01]  /*bdc0*/  @P0 LDG.E.U16 R44, desc[UR20][R4.64] ;  /* 0x00000014042c0981 */ /* 0x0008e2000c1e1500 */
[----:B------:R-:W-:-:S05]  /*bdd0*/  @!P5 IMAD.IADD R98, R98, 0x1, -R72 ;  /* 0x000000016262d824 */ /* 0x000fca00078e0a48 */
[C---:B------:R-:W-:Y:S02]  /*bde0*/  ISETP.GT.U32.AND P5, PT, R72.reuse, R98, PT ;  /* 0x000000624800720c */ /* 0x040fe40003fa4070 */
[----:B------:R-:W-:-:S11]  /*bdf0*/  ISETP.GT.U32.AND P4, PT, R72, R97, PT ;  /* 0x000000614800720c */ /* 0x000fd60003f84070 */
[----:B------:R-:W-:Y:S01]  /*be00*/  @!P5 IMAD.IADD R98, R98, 0x1, -R72 ;  /* 0x000000016262d824 */ /* 0x000fe200078e0a48 */
[----:B------:R-:W-:Y:S01]  /*be10*/  ISETP.GT.U32.AND P5, PT, R72, R99, PT ;  /* 0x000000634800720c */ /* 0x000fe20003fa4070 */
[----:B--2---:R2:W-:Y:S04]  /*be20*/  STL [R1+0x7fc], R6 ;  /* 0x0007fc0601007387 */ /* 0x0045e80000100800 */
[----:B--2---:R-:W2:Y:S01]  /*be30*/  LDL R6, [R1+0xa0c] ;  /* 0x000a0c0001067983 */ /* 0x004ea20000100800 */
[----:B------:R-:W-:Y:S01]  /*be40*/  @!P3 IMAD.MOV R98, RZ, RZ, -R98 ;  /* 0x000000ffff62b224 */ /* 0x000fe200078e0a62 */
[----:B------:R-:W-:-:S06]  /*be50*/  ISETP.GE.AND P3, PT, R7, RZ, PT ;  /* 0x000000ff0700720c */ /* 0x000fcc0003f66270 */
[----:B------:R-:W-:Y:S01]  /*be60*/  @!P5 IMAD.IADD R99, R99, 0x1, -R72 ;  /* 0x000000016363d824 */ /* 0x000fe200078e0a48 */
[----:B------:R-:W-:-:S04]  /*be70*/  SEL R98, R75, R98, !P1 ;  /* 0x000000624b627207 */ /* 0x000fc80004800000 */
[----:B------:R-:W-:Y:S01]  /*be80*/  ISETP.GT.U32.AND P5, PT, R72, R99, PT ;  /* 0x000000634800720c */ /* 0x000fe20003fa4070 */
[----:B------:R-:W-:Y:S02]  /*be90*/  @!P4 IMAD.IADD R97, R97, 0x1, -R72 ;  /* 0x000000016161c824 */ /* 0x000fe400078e0a48 */
[----:B-1----:R-:W-:Y:S01]  /*bea0*/  IMAD R98, R98, UR5, RZ ;  /* 0x0000000562627c24 */ /* 0x002fe2000f8e02ff */
[----:B------:R4:W-:Y:S01]  /*beb0*/  STL [R1+0xe8], R4 ;  /* 0x0000e80401007387 */ /* 0x0009e20000100800 */
[----:B------:R-:W-:Y:S01]  /*bec0*/  ISETP.GT.U32.AND P4, PT, R72, R100, PT ;  /* 0x000000644800720c */ /* 0x000fe20003f84070 */
[----:B------:R-:W1:Y:S01]  /*bed0*/  LDCU UR5, c[0x0][0x3b0] ;  /* 0x00007600ff0577ac */ /* 0x000e620008000800 */
[----:B------:R-:W-:Y:S01]  /*bee0*/  @!P3 IMAD.MOV R97, RZ, RZ, -R97 ;  /* 0x000000ffff61b224 */ /* 0x000fe200078e0a61 */
[----:B------:R-:W-:-:S05]  /*bef0*/  LEA R7, P3, R98, R69, 0x1 ;  /* 0x0000004562077211 */ /* 0x000fca00078608ff */
[----:B------:R-:W-:Y:S01]  /*bf00*/  @!P5 IMAD.IADD R99, R99, 0x1, -R72 ;  /* 0x000000016363d824 */ /* 0x000fe200078e0a48 */
[----:B---3--:R-:W-:Y:S01]  /*bf10*/  ISETP.GE.AND P5, PT, R8, RZ, PT ;  /* 0x000000ff0800720c */ /* 0x008fe20003fa6270 */
[----:B------:R-:W-:Y:S04]  /*bf20*/  STL [R1+0x148], R7 ;  /* 0x0001480701007387 */ /* 0x000fe80000100800 */
[----:B------:R-:W3:Y:S01]  /*bf30*/  LDL R8, [R1+0x9ec] ;  /* 0x0009ec0001087983 */ /* 0x000ee20000100800 */
[----:B------:R-:W-:Y:S02]  /*bf40*/  LEA.HI.X.SX32 R43, R98, R68, 0x1, P3 ;  /* 0x00000044622b7211 */ /* 0x000fe400018f0eff */
[----:B------:R-:W-:Y:S01]  /*bf50*/  SEL R97, R75, R97, !P1 ;  /* 0x000000614b617207 */ /* 0x000fe20004800000 */
[----:B------:R1:W-:Y:S01]  /*bf60*/  STL [R1+0xe4], R5 ;  /* 0x0000e40501007387 */ /* 0x0003e20000100800 */
[----:B------:R-:W-:Y:S01]  /*bf70*/  PRMT R160, RZ, 0x7610, R160 ;  /* 0x00007610ffa07816 */ /* 0x000fe200000000a0 */
[----:B----4-:R-:W-:-:S02]  /*bf80*/  @P0 IMAD.MOV.U32 R4, RZ, RZ, R7 ;  /* 0x000000ffff040224 */ /* 0x010fc400078e0007 */
[----:B0-----:R-:W-:Y:S02]  /*bf90*/  IMAD R97, R97, UR7, RZ ;  /* 0x0000000761617c24 */ /* 0x001fe4000f8e02ff */
[----:B-1----:R-:W-:Y:S02]  /*bfa0*/  @P0 IMAD.MOV.U32 R5, RZ, RZ, R43 ;  /* 0x000000ffff050224 */ /* 0x002fe400078e002b */
[----:B------:R-:W-:Y:S01]  /*bfb0*/  @!P4 IMAD.IADD R100, R100, 0x1, -R72 ;  /* 0x000000016464c824 */ /* 0x000fe200078e0a48 */
[----:B------:R-:W-:Y:S01]  /*bfc0*/  STL [R1+0x144], R43 ;  /* 0x0001442b01007387 */ /* 0x000fe20000100800 */
[----:B------:R-:W-:Y:S01]  /*bfd0*/  @!P5 IMAD.MOV R99, RZ, RZ, -R99 ;  /* 0x000000ffff63d224 */ /* 0x000fe200078e0a63 */
[----:B------:R-:W-:Y:S01]  /*bfe0*/  PRMT R159, RZ, 0x7610, R159 ;  /* 0x00007610ff9f7816 */ /* 0x000fe2000000009f */
[----:B------:R-:W0:Y:S01]  /*bff0*/  LDCU UR7, c[0x0][0x3b0] ;  /* 0x00007600ff0777ac */ /* 0x000e220008000800 */
[----:B------:R1:W4:Y:S04]  /*c000*/  @P0 LDG.E.U16 R160, desc[UR20][R4.64] ;  /* 0x0000001404a00981 */ /* 0x000328000c1e1500 */
[----:B------:R0:W-:Y:S01]  /*c010*/  STL [R1+0x7f8], R44 ;  /* 0x0007f82c01007387 */ /* 0x0001e20000100800 */
[----:B-1----:R-:W-:-:S04]  /*c020*/  LEA R4, P4, R97, R69, 0x1 ;  /* 0x0000004561047211 */ /* 0x002fc800078808ff */
[----:B------:R-:W-:Y:S01]  /*c030*/  LEA.HI.X.SX32 R5, R97, R68, 0x1, P4 ;  /* 0x0000004461057211 */ /* 0x000fe200020f0eff */
[----:B0-----:R-:W4:Y:S04]  /*c040*/  LDL R44, [R1+0x9a4] ;  /* 0x0009a400012c7983 */ /* 0x001f280000100800 */
[----:B------:R0:W-:Y:S04]  /*c050*/  STL [R1+0x188], R4 ;  /* 0x0001880401007387 */ /* 0x0001e80000100800 */
[----:B------:R1:W-:Y:S01]  /*c060*/  STL [R1+0x184], R5 ;  /* 0x0001840501007387 */ /* 0x0003e20000100800 */
[----:B------:R-:W-:-:S03]  /*c070*/  SEL R99, R75, R99, !P1 ;  /* 0x000000634b637207 */ /* 0x000fc60004800000 */
[----:B------:R0:W4:Y:S02]  /*c080*/  @P0 LDG.E.U16 R159, desc[UR20][R4.64] ;  /* 0x00000014049f0981 */ /* 0x000124000c1e1500 */
[----:B------:R-:W-:Y:S01]  /*c090*/  IMAD R99, R99, UR12, RZ ;  /* 0x0000000c63637c24 */ /* 0x000fe2000f8e02ff */
[----:B--2---:R-:W-:Y:S01]  /*c0a0*/  ISETP.GE.AND P6, PT, R6, RZ, PT ;  /* 0x000000ff0600720c */ /* 0x004fe20003fc6270 */
[----:B------:R-:W2:Y:S01]  /*c0b0*/  LDCU UR12, c[0x0][0x3b0] ;  /* 0x00007600ff0c77ac */ /* 0x000ea20008000800 */
[----:B------:R-:W2:Y:S11]  /*c0c0*/  LDL R6, [R1+0x964] ;  /* 0x0009640001067983 */ /* 0x000eb60000100800 */
[----:B------:R-:W-:Y:S01]  /*c0d0*/  @!P6 IMAD.MOV R100, RZ, RZ, -R100 ;  /* 0x000000ffff64e224 */ /* 0x000fe200078e0a64 */
[----:B------:R-:W-:-:S04]  /*c0e0*/  LEA R7, P6, R99, R69, 0x1 ;  /* 0x0000004563077211 */ /* 0x000fc800078c08ff */
[----:B0-----:R-:W-:Y:S01]  /*c0f0*/  LEA.HI.X.SX32 R4, R99, R68, 0x1, P6 ;  /* 0x0000004463047211 */ /* 0x001fe200030f0eff */
[----:B------:R-:W-:Y:S04]  /*c100*/  STL [R1+0x1c8], R7 ;  /* 0x0001c80701007387 */ /* 0x000fe80000100800 */
[----:B------:R0:W-:Y:S01]  /*c110*/  STL [R1+0x1c4], R4 ;  /* 0x0001c40401007387 */ /* 0x0001e20000100800 */
[----:B-1----:R-:W-:Y:S02]  /*c120*/  @P0 IMAD.MOV.U32 R5, RZ, RZ, R4 ;  /* 0x000000ffff050224 */ /* 0x002fe400078e0004 */
[----:B0-----:R-:W-:Y:S02]  /*c130*/  @P0 IMAD.MOV.U32 R4, RZ, RZ, R7 ;  /* 0x000000ffff040224 */ /* 0x001fe400078e0007 */
[----:B------:R-:W2:Y:S01]  /*c140*/  LDL R7, [R1+0x91c] ;  /* 0x00091c0001077983 */ /* 0x000ea20000100800 */
[----:B------:R-:W-:-:S02]  /*c150*/  ISETP.GT.U32.AND P3, PT, R72, R101, PT ;  /* 0x000000654800720c */ /* 0x000fc40003f64070 */
[C---:B------:R-:W-:Y:S02]  /*c160*/  ISETP.GT.U32.AND P5, PT, R72.reuse, R102, PT ;  /* 0x000000664800720c */ /* 0x040fe40003fa4070 */
[----:B------:R-:W-:-:S09]  /*c170*/  ISETP.GT.U32.AND P4, PT, R72, R103, PT ;  /* 0x000000674800720c */ /* 0x000fd20003f84070 */
[--C-:B------:R-:W-:Y:S02]  /*c180*/  @!P3 IMAD.IADD R101, R101, 0x1, -R72.reuse ;  /* 0x000000016565b824 */ /* 0x100fe400078e0a48 */
[----:B------:R-:W-:-:S03]  /*c190*/  @!P5 IMAD.IADD R102, R102, 0x1, -R72 ;  /* 0x000000016666d824 */ /* 0x000fc600078e0a48 */
[----:B------:R-:W-:Y:S02]  /*c1a0*/  ISETP.GT.U32.AND P3, PT, R72, R101, PT ;  /* 0x000000654800720c */ /* 0x000fe40003f64070 */
[----:B---3--:R-:W-:Y:S02]  /*c1b0*/  ISETP.GE.AND P5, PT, R8, RZ, PT ;  /* 0x000000ff0800720c */ /* 0x008fe40003fa6270 */
[----:B------:R-:W-:Y:S01]  /*c1c0*/  SEL R100, R75, R100, !P1 ;  /* 0x000000644b647207 */ /* 0x000fe20004800000 */
[----:B------:R-:W-:-:S04]  /*c1d0*/  @!P4 IMAD.IADD R103, R103, 0x1, -R72 ;  /* 0x000000016767c824 */ /* 0x000fc800078e0a48 */
[----:B------:R-:W-:-:S04]  /*c1e0*/  IMAD R100, R100, UR5, RZ ;  /* 0x0000000564647c24 */ /* 0x000fc8000f8e02ff */
[----:B------:R-:W-:Y:S01]  /*c1f0*/  @!P3 IMAD.IADD R101, R101, 0x1, -R72 ;  /* 0x000000016565b824 */ /* 0x000fe200078e0a48 */
[----:B------:R-:W-:Y:S01]  /*c200*/  ISETP.GT.U32.AND P3, PT, R72, R102, PT ;  /* 0x000000664800720c */ /* 0x000fe20003f64070 */
[----:B------:R-:W0:Y:S01]  /*c210*/  LDCU UR5, c[0x0][0x3b0] ;  /* 0x00007600ff0577ac */ /* 0x000e220008000800 */
[----:B------:R-:W-:Y:S01]  /*c220*/  LEA R8, P6, R100, R69, 0x1 ;  /* 0x0000004564087211 */ /* 0x000fe200078c08ff */
[----:B------:R-:W-:Y:S01]  /*c230*/  @!P5 IMAD.MOV R101, RZ, RZ, -R101 ;  /* 0x000000ffff65d224 */ /* 0x000fe200078e0a65 */
[----:B------:R-:W-:Y:S02]  /*c240*/  ISETP.GT.U32.AND P4, PT, R72, R103, PT ;  /* 0x000000674800720c */ /* 0x000fe40003f84070 */
[----:B------:R-:W-:Y:S02]  /*c250*/  PRMT R144, RZ, 0x7610, R144 ;  /* 0x00007610ff907816 */ /* 0x000fe40000000090 */
[----:B------:R-:W-:Y:S02]  /*c260*/  LEA.HI.X.SX32 R43, R100, R68, 0x1, P6 ;  /* 0x00000044642b7211 */ /* 0x000fe400030f0eff */
[----:B------:R-:W-:-:S02]  /*c270*/  ISETP.GT.U32.AND P5, PT, R72, R104, PT ;  /* 0x000000684800720c */ /* 0x000fc40003fa4070 */
[----:B------:R-:W-:Y:S01]  /*c280*/  SEL R101, R75, R101, !P1 ;  /* 0x000000654b657207 */ /* 0x000fe20004800000 */
[----:B------:R1:W3:Y:S01]  /*c290*/  @P0 LDG.E.U16 R144, desc[UR20][R4.64] ;  /* 0x0000001404900981 */ /* 0x0002e2000c1e1500 */
[----:B------:R-:W-:Y:S02]  /*c2a0*/  PRMT R143, RZ, 0x7610, R143 ;  /* 0x00007610ff8f7816 */ /* 0x000fe4000000008f */
[----:B----4-:R-:W-:Y:S01]  /*c2b0*/  ISETP.GE.AND P6, PT, R44, RZ, PT ;  /* 0x000000ff2c00720c */ /* 0x010fe20003fc6270 */
[----:B------:R-:W-:Y:S02]  /*c2c0*/  IMAD R101, R101, UR7, RZ ;  /* 0x0000000765657c24 */ /* 0x000fe4000f8e02ff */
[--C-:B------:R-:W-:Y:S01]  /*c2d0*/  @!P3 IMAD.IADD R102, R102, 0x1, -R72.reuse ;  /* 0x000000016666b824 */ /* 0x100fe200078e0a48 */
[----:B------:R-:W-:Y:S01]  /*c2e0*/  STL [R1+0x208], R8 ;  /* 0x0002080801007387 */ /* 0x000fe20000100800 */
[----:B------:R-:W-:Y:S01]  /*c2f0*/  @!P4 IMAD.IADD R103, R103, 0x1, -R72 ;  /* 0x000000016767c824 */ /* 0x000fe200078e0a48 */
[----:B------:R-:W4:Y:S01]  /*c300*/  LDCU UR7, c[0x0][0x3b0] ;  /* 0x00007600ff0777ac */ /* 0x000f220008000800 */
[----:B-1----:R-:W-:-:S02]  /*c310*/  @P0 IMAD.MOV.U32 R4, RZ, RZ, R8 ;  /* 0x000000ffff040224 */ /* 0x002fc400078e0008 */
[----:B------:R-:W-:Y:S01]  /*c320*/  @P0 IMAD.MOV.U32 R5, RZ, RZ, R43 ;  /* 0x000000ffff050224 */ /* 0x000fe200078e002b */
[----:B------:R1:W-:Y:S04]  /*c330*/  STL [R1+0x204], R43 ;  /* 0x0002042b01007387 */ /* 0x0003e80000100800 */
[----:B------:R0:W3:Y:S01]  /*c340*/  @P0 LDG.E.U16 R143, desc[UR20][R4.64] ;  /* 0x00000014048f0981 */ /* 0x0000e2000c1e1500 */
[----:B------:R-:W-:Y:S02]  /*c350*/  @!P5 IMAD.IADD R104, R104, 0x1, -R72 ;  /* 0x000000016868d824 */ /* 0x000fe400078e0a48 */
[----:B------:R-:W-:Y:S01]  /*c360*/  @!P6 IMAD.MOV R102, RZ, RZ, -R102 ;  /* 0x000000ffff66e224 */ /* 0x000fe200078e0a66 */
[----:B-1----:R-:W3:Y:S01]  /*c370*/  LDL R43, [R1+0x8b8] ;  /* 0x0008b800012b7983 */ /* 0x002ee20000100800 */
[----:B0-----:R-:W-:-:S04]  /*c380*/  LEA R4, P4, R101, R69, 0x1 ;  /* 0x0000004565047211 */ /* 0x001fc800078808ff */
[----:B------:R-:W-:Y:S01]  /*c390*/  LEA.HI.X.SX32 R5, R101, R68, 0x1, P4 ;  /* 0x0000004465057211 */ /* 0x000fe200020f0eff */
[----:B------:R0:W-:Y:S01]  /*c3a0*/  STL [R1+0x248], R4 ;  /* 0x0002480401007387 */ /* 0x0001e20000100800 */
[----:B------:R-:W-:-:S03]  /*c3b0*/  ISETP.GT.U32.AND P6, PT, R72, R104, PT ;  /* 0x000000684800720c */ /* 0x000fc60003fc4070 */
[----:B------:R1:W-:Y:S01]  /*c3c0*/  STL [R1+0x244], R5 ;  /* 0x0002440501007387 */ /* 0x0003e20000100800 */
[----:B------:R-:W-:Y:S02]  /*c3d0*/  SEL R102, R75, R102, !P1 ;  /* 0x000000664b667207 */ /* 0x000fe40004800000 */
[----:B------:R-:W-:-:S03]  /*c3e0*/  PRMT R158, RZ, 0x7610, R158 ;  /* 0x00007610ff9e7816 */ /* 0x000fc6000000009e */
[----:B------:R-:W-:Y:S01]  /*c3f0*/  IMAD R102, R102, UR5, RZ ;  /* 0x0000000566667c24 */ /* 0x000fe2000f8e02ff */
[----:B------:R-:W-:Y:S01]  /*c400*/  PRMT R157, RZ, 0x7610, R157 ;  /* 0x00007610ff9d7816 */ /* 0x000fe2000000009d */
[----:B------:R-:W2:Y:S01]  /*c410*/  LDCU UR5, c[0x0][0x3b0] ;  /* 0x00007600ff0577ac */ /* 0x000ea20008000800 */
[----:B------:R0:W3:Y:S01]  /*c420*/  @P0 LDG.E.U16 R158, desc[UR20][R4.64] ;  /* 0x00000014049e0981 */ /* 0x0000e2000c1e1500 */
[----:B------:R-:W-:Y:S01]  /*c430*/  @!P6 IMAD.IADD R104, R104, 0x1, -R72 ;  /* 0x000000016868e824 */ /* 0x000fe200078e0a48 */
[----:B0-----:R-:W-:-:S04]  /*c440*/  LEA R4, P6, R102, R69, 0x1 ;  /* 0x0000004566047211 */ /* 0x001fc800078c08ff */
[----:B-1----:R-:W-:-:S05]  /*c450*/  LEA.HI.X.SX32 R5, R102, R68, 0x1, P6 ;  /* 0x0000004466057211 */ /* 0x002fca00030f0eff */
[----:B------:R0:W3:Y:S01]  /*c460*/  @P0 LDG.E.U16 R157, desc[UR20][R4.64] ;  /* 0x00000014049d0981 */ /* 0x0000e2000c1e1500 */
[----:B--2---:R-:W-:-:S03]  /*c470*/  ISETP.GE.AND P3, PT, R6, RZ, PT ;  /* 0x000000ff0600720c */ /* 0x004fc60003f66270 */
[----:B------:R-:W2:Y:S10]  /*c480*/  LDL R6, [R1+0x894] ;  /* 0x0008940001067983 */ /* 0x000eb40000100800 */
[----:B------:R-:W-:-:S05]  /*c490*/  @!P3 IMAD.MOV R103, RZ, RZ, -R103 ;  /* 0x000000ffff67b224 */ /* 0x000fca00078e0a67 */
[----:B------:R-:W-:-:S05]  /*c4a0*/  SEL R103, R75, R103, !P1 ;  /* 0x000000674b677207 */ /* 0x000fca0004800000 */
[----:B----4-:R-:W-:Y:S01]  /*c4b0*/  IMAD R103, R103, UR7, RZ ;  /* 0x0000000767677c24 */ /* 0x010fe2000f8e02ff */
[----:B------:R-:W-:Y:S01]  /*c4c0*/  STL [R1+0x288], R4 ;  /* 0x0002880401007387 */ /* 0x000fe20000100800 */
[C---:B------:R-:W-:Y:S01]  /*c4d0*/  ISETP.GT.U32.AND P5, PT, R72.reuse, R105, PT ;  /* 0x000000694800720c */ /* 0x040fe20003fa4070 */
[----:B------:R-:W1:Y:S01]  /*c4e0*/  LDCU UR7, c[0x0][0x3b0] ;  /* 0x00007600ff0777ac */ /* 0x000e620008000800 */
[----:B------:R-:W-:Y:S02]  /*c4f0*/  ISETP.GE.AND P3, PT, R7, RZ, PT ;  /* 0x000000ff0700720c */ /* 0x000fe40003f66270 */
[C---:B------:R-:W-:Y:S01]  /*c500*/  LEA R7, P6, R103.reuse, R69, 0x1 ;  /* 0x0000004567077211 */ /* 0x040fe200078c08ff */
[----:B------:R0:W-:Y:S03]  /*c510*/  STL [R1+0x284], R5 ;  /* 0x0002840501007387 */ /* 0x0001e60000100800 */
[----:B------:R-:W-:Y:S01]  /*c520*/  LEA.HI.X.SX32 R8, R103, R68, 0x1, P6 ;  /* 0x0000004467087211 */ /* 0x000fe200030f0eff */
[----:B------:R-:W-:Y:S04]  /*c530*/  STL [R1+0x2c8], R7 ;  /* 0x0002c80701007387 */ /* 0x000fe80000100800 */
[----:B------:R4:W-:Y:S01]  /*c540*/  STL [R1+0x2c4], R8 ;  /* 0x0002c40801007387 */ /* 0x0009e20000100800 */
[----:B0-----:R-:W-:Y:S01]  /*c550*/  @P0 IMAD.MOV.U32 R5, RZ, RZ, R8 ;  /* 0x000000ffff050224 */ /* 0x001fe200078e0008 */
[C---:B------:R-:W-:Y:S01]  /*c560*/  ISETP.GT.U32.AND P4, PT, R72.reuse, R106, PT ;  /* 0x0000006a4800720c */ /* 0x040fe20003f84070 */
[----:B------:R-:W-:Y:S01]  /*c570*/  @!P5 IMAD.IADD R105, R105, 0x1, -R72 ;  /* 0x000000016969d824 */ /* 0x000fe200078e0a48 */
[----:B------:R-:W2:Y:S04]  /*c580*/  LDL R44, [R1+0x884] ;  /* 0x00088400012c7983 */ /* 0x000ea80000100800 */
[----:B----4-:R-:W4:Y:S01]  /*c590*/  LDL R8, [R1+0x864] ;  /* 0x0008640001087983 */ /* 0x010f220000100800 */
[----:B------:R-:W-:Y:S01]  /*c5a0*/  @!P3 IMAD.MOV R104, RZ, RZ, -R104 ;  /* 0x000000ffff68b224 */ /* 0x000fe200078e0a68 */
[----:B------:R-:W-:-:S05]  /*c5b0*/  ISETP.GT.U32.AND P6, PT, R72, R105, PT ;  /* 0x000000694800720c */ /* 0x000fca0003fc4070 */
[----:B------:R-:W-:Y:S01]  /*c5c0*/  @!P4 IMAD.IADD R106, R106, 0x1, -R72 ;  /* 0x000000016a6ac824 */ /* 0x000fe200078e0a48 */
[C---:B------:R-:W-:Y:S02]  /*c5d0*/  ISETP.GT.U32.AND P4, PT, R72.reuse, R109, PT ;  /* 0x0000006d4800720c */ /* 0x040fe40003f84070 */
[----:B------:R-:W-:Y:S02]  /*c5e0*/  SEL R104, R75, R104, !P1 ;  /* 0x000000684b687207 */ /* 0x000fe40004800000 */
[----:B------:R-:W-:Y:S01]  /*c5f0*/  ISETP.GT.U32.AND P5, PT, R72, R106, PT ;  /* 0x0000006a4800720c */ /* 0x000fe20003fa4070 */
[----:B------:R-:W-:Y:S01]  /*c600*/  @P0 IMAD.MOV.U32 R4, RZ, RZ, R7 ;  /* 0x000000ffff040224 */ /* 0x000fe200078e0007 */
[----:B------:R-:W-:Y:S01]  /*c610*/  PRMT R142, RZ, 0x7610, R142 ;  /* 0x00007610ff8e7816 */ /* 0x000fe2000000008e */
[----:B------:R-:W-:Y:S01]  /*c620*/  IMAD R104, R104, UR11, RZ ;  /* 0x0000000b68687c24 */ /* 0x000fe2000f8e02ff */
[----:B------:R-:W4:Y:S01]  /*c630*/  LDL R7, [R1+0x8e0] ;  /* 0x0008e00001077983 */ /* 0x000f220000100800 */
[--C-:B------:R-:W-:Y:S01]  /*c640*/  @!P6 IMAD.IADD R105, R105, 0x1, -R72.reuse ;  /* 0x000000016969e824 */ /* 0x100fe200078e0a48 */
[----:B------:R-:W-:Y:S01]  /*c650*/  PRMT R141, RZ, 0x7610, R141 ;  /* 0x00007610ff8d7816 */ /* 0x000fe2000000008d */
[----:B------:R-:W0:Y:S01]  /*c660*/  LDCU UR11, c[0x0][0x3b0] ;  /* 0x00007600ff0b77ac */ /* 0x000e220008000800 */
[----:B------:R1:W4:Y:S01]  /*c670*/  @P0 LDG.E.U16 R142, desc[UR20][R4.64] ;  /* 0x00000014048e0981 */ /* 0x000322000c1e1500 */
[----:B------:R-:W-:-:S04]  /*c680*/  @!P4 IMAD.IADD R109, R109, 0x1, -R72 ;  /* 0x000000016d6dc824 */ /* 0x000fc800078e0a48 */
[----:B------:R-:W-:Y:S01]  /*c690*/  @!P5 IMAD.IADD R106, R106, 0x1, -R72 ;  /* 0x000000016a6ad824 */ /* 0x000fe200078e0a48 */
[----:B------:R-:W-:Y:S02]  /*c6a0*/  ISETP.GT.U32.AND P5, PT, R72, R108, PT ;  /* 0x0000006c4800720c */ /* 0x000fe40003fa4070 */
[----:B-1----:R-:W-:-:S04]  /*c6b0*/  LEA R4, P6, R104, R69, 0x1 ;  /* 0x0000004568047211 */ /* 0x002fc800078c08ff */
[----:B------:R-:W-:Y:S01]  /*c6c0*/  LEA.HI.X.SX32 R5, R104, R68, 0x1, P6 ;  /* 0x0000004468057211 */ /* 0x000fe200030f0eff */
[----:B------:R1:W-:Y:S01]  /*c6d0*/  STL [R1+0x300], R4 ;  /* 0x0003000401007387 */ /* 0x0003e20000100800 */
[----:B---3--:R-:W-:-:S03]  /*c6e0*/  ISETP.GE.AND P3, PT, R43, RZ, PT ;  /* 0x000000ff2b00720c */ /* 0x008fc60003f66270 */
[----:B------:R3:W-:Y:S02]  /*c6f0*/  STL [R1+0x2fc], R5 ;  /* 0x0002fc0501007387 */ /* 0x0007e40000100800 */
[----:B------:R-:W-:Y:S01]  /*c700*/  @!P5 IMAD.IADD R108, R108, 0x1, -R72 ;  /* 0x000000016c6cd824 */ /* 0x000fe200078e0a48 */
[----:B------:R-:W-:Y:S01]  /*c710*/  ISETP.GT.U32.AND P5, PT, R72, R109, PT ;  /* 0x0000006d4800720c */ /* 0x000fe20003fa4070 */
[----:B------:R1:W4:Y:S06]  /*c720*/  @P0 LDG.E.U16 R141, desc[UR20][R4.64] ;  /* 0x00000014048d0981 */ /* 0x00032c000c1e1500 */
[----:B------:R-:W-:-:S05]  /*c730*/  @!P3 IMAD.MOV R106, RZ, RZ, -R106 ;  /* 0x000000ffff6ab224 */ /* 0x000fca00078e0a6a */
[----:B------:R-:W-:-:S05]  /*c740*/  SEL R106, R75, R106, !P1 ;  /* 0x0000006a4b6a7207 */ /* 0x000fca0004800000 */
[----:B------:R-:W-:Y:S02]  /*c750*/  IMAD R106, R106, UR5, RZ ;  /* 0x000000056a6a7c24 */ /* 0x000fe4000f8e02ff */
[----:B------:R-:W-:Y:S01]  /*c760*/  @!P5 IMAD.IADD R109, R109, 0x1, -R72 ;  /* 0x000000016d6dd824 */ /* 0x000fe200078e0a48 */
[----:B------:R-:W-:Y:S01]  /*c770*/  PRMT R71, RZ, 0x7610, R71 ;  /* 0x00007610ff477816 */ /* 0x000fe20000000047 */
[----:B------:R-:W0:Y:S01]  /*c780*/  LDCU UR5, c[0x0][0x3b0] ;  /* 0x00007600ff0577ac */ /* 0x000e220008000800 */
[----:B------:R-:W-:-:S04]  /*c790*/  LEA R43, P6, R106, R69, 0x1 ;  /* 0x000000456a2b7211 */ /* 0x000fc800078c08ff */
[----:B------:R-:W-:Y:S01]  /*c7a0*/  LEA.HI.X.SX32 R45, R106, R68, 0x1, P6 ;  /* 0x000000446a2d7211 */ /* 0x000fe200030f0eff */
[----:B-1----:R-:W-:-:S04]  /*c7b0*/  @P0 IMAD.MOV.U32 R4, RZ, RZ, R43 ;  /* 0x000000ffff040224 */ /* 0x002fc800078e002b */
[----:B---3--:R-:W-:-:S05]  /*c7c0*/  @P0 IMAD.MOV.U32 R5, RZ, RZ, R45 ;  /* 0x000000ffff050224 */ /* 0x008fca00078e002d */
[----:B------:R1:W3:Y:S01]  /*c7d0*/  @P0 LDG.E.U16 R71, desc[UR20][R4.64] ;  /* 0x0000001404470981 */ /* 0x0002e2000c1e1500 */
[----:B--2---:R-:W-:-:S03]  /*c7e0*/  ISETP.GE.AND P4, PT, R6, RZ, PT ;  /* 0x000000ff0600720c */ /* 0x004fc60003f86270 */
[----:B------:R-:W2:Y:S10]  /*c7f0*/  LDL R6, [R1+0x8f4] ;  /* 0x0008f40001067983 */ /* 0x000eb40000100800 */
[----:B------:R-:W-:-:S05]  /*c800*/  @!P4 IMAD.MOV R105, RZ, RZ, -R105 ;  /* 0x000000ffff69c224 */ /* 0x000fca00078e0a69 */
[----:B------:R-:W-:-:S05]  /*c810*/  SEL R105, R75, R105, !P1 ;  /* 0x000000694b697207 */ /* 0x000fca0004800000 */
[----:B------:R-:W-:Y:S01]  /*c820*/  IMAD R105, R105, UR7, RZ ;  /* 0x0000000769697c24 */ /* 0x000fe2000f8e02ff */
[----:B------:R0:W-:Y:S01]  /*c830*/  STL [R1+0x338], R43 ;  /* 0x0003382b01007387 */ /* 0x0001e20000100800 */
[----:B----4-:R-:W-:Y:S01]  /*c840*/  ISETP.GE.AND P6, PT, R8, RZ, PT ;  /* 0x000000ff0800720c */ /* 0x010fe20003fc6270 */
[----:B------:R-:W4:Y:S02]  /*c850*/  LDCU UR7, c[0x0][0x3b0] ;  /* 0x00007600ff0777ac */ /* 0x000f240008000800 */
[C---:B------:R-:W-:Y:S01]  /*c860*/  LEA R8, P5, R105.reuse, R69, 0x1 ;  /* 0x0000004569087211 */ /* 0x040fe200078a08ff */
[----:B------:R-:W-:Y:S03]  /*c870*/  STL [R1+0x334], R45 ;  /* 0x0003342d01007387 */ /* 0x000fe60000100800 */
[----:B0-----:R-:W-:Y:S01]  /*c880*/  LEA.HI.X.SX32 R43, R105, R68, 0x1, P5 ;  /* 0x00000044692b7211 */ /* 0x001fe200028f0eff */
[----:B------:R-:W-:Y:S04]  /*c890*/  STL [R1+0x370], R8 ;  /* 0x0003700801007387 */ /* 0x000fe80000100800 */
[----:B------:R0:W-:Y:S01]  /*c8a0*/  STL [R1+0x36c], R43 ;  /* 0x00036c2b01007387 */ /* 0x0001e20000100800 */
[----:B-1----:R-:W-:-:S03]  /*c8b0*/  @P0 IMAD.MOV.U32 R5, RZ, RZ, R43 ;  /* 0x000000ffff050224 */ /* 0x002fc600078e002b */
[----:B0-----:R-:W3:Y:S01]  /*c8c0*/  LDL R43, [R1+0x920] ;  /* 0x00092000012b7983 */ /* 0x001ee20000100800 */
[C---:B------:R-:W-:Y:S02]  /*c8d0*/  ISETP.GT.U32.AND P3, PT, R72.reuse, R107, PT ;  /* 0x0000006b4800720c */ /* 0x040fe40003f64070 */
[----:B------:R-:W-:Y:S02]  /*c8e0*/  ISETP.GT.U32.AND P4, PT, R72, R108, PT ;  /* 0x0000006c4800720c */ /* 0x000fe40003f84070 */
[----:B------:R-:W-:Y:S01]  /*c8f0*/  ISETP.GE.AND P5, PT, R44, RZ, PT ;  /* 0x000000ff2c00720c */ /* 0x000fe20003fa6270 */
[----:B------:R-:W-:Y:S01]  /*c900*/  @!P6 IMAD.MOV R109, RZ, RZ, -R109 ;  /* 0x000000ffff6de224 */ /* 0x000fe200078e0a6d */
[----:B------:R-:W3:Y:S07]  /*c910*/  LDL R44, [R1+0x950] ;  /* 0x00095000012c7983 */ /* 0x000eee0000100800 */
[--C-:B------:R-:W-:Y:S01]  /*c920*/  @!P3 IMAD.IADD R107, R107, 0x1, -R72.reuse ;  /* 0x000000016b6bb824 */ /* 0x100fe200078e0a48 */
[----:B------:R-:W-:Y:S01]  /*c930*/  ISETP.GT.U32.AND P3, PT, R72, R110, PT ;  /* 0x0000006e4800720c */ /* 0x000fe20003f64070 */
[----:B------:R-:W-:-:S03]  /*c940*/  @!P4 IMAD.IADD R108, R108, 0x1, -R72 ;  /* 0x000000016c6cc824 */ /* 0x000fc600078e0a48 */
[C---:B------:R-:W-:Y:S01]  /*c950*/  ISETP.GT.U32.AND P4, PT, R72.reuse, R107, PT ;  /* 0x0000006b4800720c */ /* 0x040fe20003f84070 */
[----:B------:R-:W-:Y:S01]  /*c960*/  @!P5 IMAD.MOV R108, RZ, RZ, -R108 ;  /* 0x000000ffff6cd224 */ /* 0x000fe200078e0a6c */
[----:B------:R-:W-:-:S07]  /*c970*/  ISETP.GT.U32.AND P5, PT, R72, R112, PT ;  /* 0x000000704800720c */ /* 0x000fce0003fa4070 */
[--C-:B------:R-:W-:Y:S01]  /*c980*/  @!P3 IMAD.IADD R110, R110, 0x1, -R72.reuse ;  /* 0x000000016e6eb824 */ /* 0x100fe200078e0a48 */
[----:B------:R-:W-:Y:S02]  /*c990*/  ISETP.GE.AND P3, PT, R7, RZ, PT ;  /* 0x000000ff0700720c */ /* 0x000fe40003f66270 */
[----:B------:R-:W-:Y:S01]  /*c9a0*/  SEL R109, R75, R109, !P1 ;  /* 0x0000006d4b6d7207 */ /* 0x000fe20004800000 */
[----:B------:R-:W-:Y:S01]  /*c9b0*/  @!P4 IMAD.IADD R107, R107, 0x1, -R72 ;  /* 0x000000016b6bc824 */ /* 0x000fe200078e0a48 */
[----:B------:R-:W-:Y:S02]  /*c9c0*/  ISETP.GT.U32.AND P6, PT, R72, R110, PT ;  /* 0x0000006e4800720c */ /* 0x000fe40003fc4070 */
[----:B------:R-:W-:Y:S01]  /*c9d0*/  SEL R108, R75, R108, !P1 ;  /* 0x0000006c4b6c7207 */ /* 0x000fe20004800000 */
[----:B------:R-:W-:Y:S01]  /*c9e0*/  IMAD R109, R109, UR4, RZ ;  /* 0x000000046d6d7c24 */ /* 0x000fe2000f8e02ff */
[----:B------:R-:W-:Y:S01]  /*c9f0*/  PRMT R70, RZ, 0x7610, R70 ;  /* 0x00007610ff467816 */ /* 0x000fe20000000046 */
[----:B------:R-:W-:Y:S01]  /*ca00*/  @!P5 IMAD.IADD R112, R112, 0x1, -R72 ;  /* 0x000000017070d824 */ /* 0x000fe200078e0a48 */
[----:B------:R-:W-:Y:S01]  /*ca10*/  PRMT R3, RZ, 0x7610, R3 ;  /* 0x00007610ff037816 */ /* 0x000fe20000000003 */
[----:B------:R-:W-:Y:S01]  /*ca20*/  @P0 IMAD.MOV.U32 R4, RZ, RZ, R8 ;  /* 0x000000ffff040224 */ /* 0x000fe200078e0008 */
[----:B------:R-:W3:Y:S01]  /*ca30*/  LDL R7, [R1+0x9b0] ;  /* 0x0009b00001077983 */ /* 0x000ee20000100800 */
[----:B------:R-:W-:Y:S01]  /*ca40*/  @!P3 IMAD.MOV R107, RZ, RZ, -R107 ;  /* 0x000000ffff6bb224 */ /* 0x000fe200078e0a6b */
[----:B------:R-:W-:-:S03]  /*ca50*/  ISETP.GT.U32.AND P3, PT, R72, R111, PT ;  /* 0x0000006f4800720c */ /* 0x000fc60003f64070 */
[--C-:B------:R-:W-:Y:S01]  /*ca60*/  @!P6 IMAD.IADD R110, R110, 0x1, -R72.reuse ;  /* 0x000000016e6ee824 */ /* 0x100fe200078e0a48 */
[----:B------:R-:W-:Y:S01]  /*ca70*/  LEA R146, P6, R109, R69, 0x1 ;  /* 0x000000456d927211 */ /* 0x000fe200078c08ff */
[----:B------:R-:W-:Y:S01]  /*ca80*/  IMAD R108, R108, UR4, RZ ;  /* 0x000000046c6c7c24 */ /* 0x000fe2000f8e02ff */
[----:B------:R-:W-:Y:S01]  /*ca90*/  SEL R107, R75, R107, !P1 ;  /* 0x0000006b4b6b7207 */ /* 0x000fe20004800000 */
[----:B------:R0:W3:Y:S01]  /*caa0*/  @P0 LDG.E.U16 R70, desc[UR20][R4.64] ;  /* 0x0000001404460981 */ /* 0x0000e2000c1e1500 */
[----:B------:R-:W-:Y:S02]  /*cab0*/  LEA.HI.X.SX32 R145, R109, R68, 0x1, P6 ;  /* 0x000000446d917211 */ /* 0x000fe400030f0eff */
[----:B------:R-:W-:Y:S01]  /*cac0*/  ISETP.GT.U32.AND P6, PT, R72, R112, PT ;  /* 0x000000704800720c */ /* 0x000fe20003fc4070 */
[----:B------:R-:W-:Y:S01]  /*cad0*/  IMAD R107, R107, UR5, RZ ;  /* 0x000000056b6b7c24 */ /* 0x000fe2000f8e02ff */
[C---:B------:R-:W-:Y:S01]  /*cae0*/  LEA R162, P5, R108.reuse, R69, 0x1 ;  /* 0x000000456ca27211 */ /* 0x040fe200078a08ff */
[----:B------:R-:W-:Y:S01]  /*caf0*/  @!P3 IMAD.IADD R111, R111, 0x1, -R72 ;  /* 0x000000016f6fb824 */ /* 0x000fe200078e0a48 */
[----:B------:R-:W-:Y:S01]  /*cb00*/  PRMT R2, RZ, 0x7610, R2 ;  /* 0x00007610ff027816 */ /* 0x000fe20000000002 */
[----:B------:R-:W3:Y:S01]  /*cb10*/  LDL R8, [R1+0x984] ;  /* 0x0009840001087983 */ /* 0x000ee20000100800 */
[----:B------:R-:W-:Y:S01]  /*cb20*/  LEA.HI.X.SX32 R161, R108, R68, 0x1, P5 ;  /* 0x000000446ca17211 */ /* 0x000fe200028f0eff */
[----:B0-----:R-:W-:-:S02]  /*cb30*/  @P0 IMAD.MOV.U32 R4, RZ, RZ, R146 ;  /* 0x000000ffff040224 */ /* 0x001fc400078e0092 */
[----:B------:R-:W-:Y:S01]  /*cb40*/  @P0 IMAD.MOV.U32 R5, RZ, RZ, R145 ;  /* 0x000000ffff050224 */ /* 0x000fe200078e0091 */
[C---:B------:R-:W-:Y:S01]  /*cb50*/  LEA R45, P3, R107.reuse, R69, 0x1 ;  /* 0x000000456b2d7211 */ /* 0x040fe200078608ff */
[----:B------:R-:W0:Y:S03]  /*cb60*/  LDCU UR5, c[0x0][0x3b0] ;  /* 0x00007600ff0577ac */ /* 0x000e260008000800 */
[----:B------:R1:W3:Y:S01]  /*cb70*/  @P0 LDG.E.U16 R3, desc[UR20][R4.64] ;  /* 0x0000001404030981 */ /* 0x0002e2000c1e1500 */
[----:B------:R-:W-:Y:S01]  /*cb80*/  LEA.HI.X.SX32 R147, R107, R68, 0x1, P3 ;  /* 0x000000446b937211 */ /* 0x000fe200018f0eff */
[----:B------:R-:W-:Y:S01]  /*cb90*/  @!P6 IMAD.IADD R112, R112, 0x1, -R72 ;  /* 0x000000017070e824 */ /* 0x000fe200078e0a48 */
[----:B------:R-:W-:Y:S01]  /*cba0*/  PRMT R108, RZ, 0x7610, R108 ;  /* 0x00007610ff6c7816 */ /* 0x000fe2000000006c */
[----:B-1----:R-:W-:Y:S02]  /*cbb0*/  @P0 IMAD.MOV.U32 R4, RZ, RZ, R162 ;  /* 0x000000ffff040224 */ /* 0x002fe400078e00a2 */
[----:B------:R-:W-:Y:S01]  /*cbc0*/  @P0 IMAD.MOV.U32 R5, RZ, RZ, R161 ;  /* 0x000000ffff050224 */ /* 0x000fe200078e00a1 */
[----:B------:R-:W-:Y:S04]  /*cbd0*/  STL [R1+0x30], R45 ;  /* 0x0000302d01007387 */ /* 0x000fe80000100800 */
[----:B------:R1:W3:Y:S02]  /*cbe0*/  @P0 LDG.E.U16 R2, desc[UR20][R4.64] ;  /* 0x0000001404020981 */ /* 0x0002e4000c1e1500 */
[----:B-1----:R-:W-:-:S02]  /*cbf0*/  @P0 IMAD.MOV.U32 R4, RZ, RZ, R45 ;  /* 0x000000ffff040224 */ /* 0x002fc400078e002d */
[----:B------:R-:W-:-:S05]  /*cc00*/  @P0 IMAD.MOV.U32 R5, RZ, RZ, R147 ;  /* 0x000000ffff050224 */ /* 0x000fca00078e0093 */
[----:B------:R1:W3:Y:S01]  /*cc10*/  @P0 LDG.E.U16 R108, desc[UR20][R4.64] ;  /* 0x00000014046c0981 */ /* 0x0002e2000c1e1500 */
[----:B--2---:R-:W-:-:S13]  /*cc20*/  ISETP.GE.AND P4, PT, R6, RZ, PT ;  /* 0x000000ff0600720c */ /* 0x004fda0003f86270 */
[----:B------:R-:W-:-:S05]  /*cc30*/  @!P4 IMAD.MOV R110, RZ, RZ, -R110 ;  /* 0x000000ffff6ec224 */ /* 0x000fca00078e0a6e */
[----:B------:R-:W-:-:S05]  /*cc40*/  SEL R110, R75, R110, !P1 ;  /* 0x0000006e4b6e7207 */ /* 0x000fca0004800000 */
[----:B----4-:R-:W-:Y:S01]  /*cc50*/  IMAD R110, R110, UR7, RZ ;  /* 0x000000076e6e7c24 */ /* 0x010fe2000f8e02ff */
[----:B---3--:R-:W-:Y:S01]  /*cc60*/  ISETP.GE.AND P3, PT, R43, RZ, PT ;  /* 0x000000ff2b00720c */ /* 0x008fe20003f66270 */
[----:B------:R-:W2:Y:S03]  /*cc70*/  LDCU UR7, c[0x0][0x3b0] ;  /* 0x00007600ff0777ac */ /* 0x000ea60008000800 */
[----:B------:R-:W-:-:S04]  /*cc80*/  LEA R6, P6, R110, R69, 0x1 ;  /* 0x000000456e067211 */ /* 0x000fc800078c08ff */
[----:B------:R-:W-:Y:S01]  /*cc90*/  LEA.HI.X.SX32 R43, R110, R68, 0x1, P6 ;  /* 0x000000446e2b7211 */ /* 0x000fe200030f0eff */
[----:B------:R3:W-:Y:S01]  /*cca0*/  STL [R1+0x70], R6 ;  /* 0x0000700601007387 */ /* 0x0007e20000100800 */
[----:B-1----:R-:W-:-:S03]  /*ccb0*/  @P0 IMAD.MOV.U32 R4, RZ, RZ, R6 ;  /* 0x000000ffff040224 */ /* 0x002fc600078e0006 */
[----:B------:R-:W-:Y:S04]  /*ccc0*/  STL [R1+0x2c], R147 ;  /* 0x00002c9301007387 */ /* 0x000fe80000100800 */
[----:B------:R-:W-:Y:S04]  /*ccd0*/  STL [R1+0x6c], R43 ;  /* 0x00006c2b01007387 */ /* 0x000fe80000100800 */
[----:B---3--:R-:W3:Y:S01]  /*cce0*/  LDL R6, [R1+0x9e0] ;  /* 0x0009e00001067983 */ /* 0x008ee20000100800 */
[C---:B------:R-:W-:Y:S02]  /*ccf0*/  ISETP.GT.U32.AND P4, PT, R72.reuse, R113, PT ;  /* 0x000000714800720c */ /* 0x040fe40003f84070 */
[----:B------:R-:W-:-:S02]  /*cd00*/  ISETP.GT.U32.AND P5, PT, R72, R115, PT ;  /* 0x000000734800720c */ /* 0x000fc40003fa4070 */
[----:B------:R-:W-:-:S09]  /*cd10*/  ISETP.GE.AND P6, PT, R44, RZ, PT ;  /* 0x000000ff2c00720c */ /* 0x000fd20003fc6270 */
[--C-:B------:R-:W-:Y:S01]  /*cd20*/  @!P4 IMAD.IADD R113, R113, 0x1, -R72.reuse ;  /* 0x000000017171c824 */ /* 0x100fe200078e0a48 */
[----:B------:R-:W-:Y:S01]  /*cd30*/  ISETP.GT.U32.AND P4, PT, R72, R111, PT ;  /* 0x0000006f4800720c */ /* 0x000fe20003f84070 */
[----:B------:R-:W-:-:S03]  /*cd40*/  @!P5 IMAD.IADD R115, R115, 0x1, -R72 ;  /* 0x000000017373d824 */ /* 0x000fc600078e0a48 */
[C---:B------:R-:W-:Y:S01]  /*cd50*/  ISETP.GT.U32.AND P5, PT, R72.reuse, R113, PT ;  /* 0x000000714800720c */ /* 0x040fe20003fa4070 */
[----:B------:R-:W-:Y:S01]  /*cd60*/  @!P3 IMAD.MOV R112, RZ, RZ, -R112 ;  /* 0x000000ffff70b224 */ /* 0x000fe200078e0a70 */
[----:B------:R-:W-:-:S07]  /*cd70*/  ISETP.GT.U32.AND P3, PT, R72, R114, PT ;  /* 0x000000724800720c */ /* 0x000fce0003f64070 */
[----:B------:R-:W-:Y:S01]  /*cd80*/  @!P4 IMAD.IADD R111, R111, 0x1, -R72 ;  /* 0x000000016f6fc824 */ /* 0x000fe200078e0a48 */
[----:B------:R-:W-:-:S03]  /*cd90*/  ISETP.GT.U32.AND P4, PT, R72, R115, PT ;  /* 0x000000734800720c */ /* 0x000fc60003f84070 */
[----:B------:R-:W-:Y:S01]  /*cda0*/  @!P6 IMAD.MOV R111, RZ, RZ, -R111 ;  /* 0x000000ffff6fe224 */ /* 0x000fe200078e0a6f */
[C---:B------:R-:W-:Y:S01]  /*cdb0*/  SEL R112, R75.reuse, R112, !P1 ;  /* 0x000000704b707207 */ /* 0x040fe20004800000 */
[----:B------:R-:W-:Y:S01]  /*cdc0*/  @P0 IMAD.MOV.U32 R5, RZ, RZ, R43 ;  /* 0x000000ffff050224 */ /* 0x000fe200078e002b */
[----:B------:R-:W-:Y:S02]  /*cdd0*/  PRMT R107, RZ, 0x7610, R107 ;  /* 0x00007610ff6b7816 */ /* 0x000fe4000000006b */
[----:B------:R-:W-:Y:S01]  /*cde0*/  SEL R111, R75, R111, !P1 ;  /* 0x0000006f4b6f7207 */ /* 0x000fe20004800000 */
[----:B------:R-:W-:Y:S02]  /*cdf0*/  IMAD R112, R112, UR11, RZ ;  /* 0x0000000b70707c24 */ /* 0x000fe4000f8e02ff */
[--C-:B------:R-:W-:Y:S01]  /*ce00*/  @!P5 IMAD.IADD R113, R113, 0x1, -R72.reuse ;  /* 0x000000017171d824 */ /* 0x100fe200078e0a48 */
[----:B------:R-:W-:Y:S01]  /*ce10*/  ISETP.GE.AND P5, PT, R7, RZ, PT ;  /* 0x000000ff0700720c */ /* 0x000fe20003fa6270 */
[----:B0-----:R-:W-:Y:S01]  /*ce20*/  IMAD R111, R111, UR5, RZ ;  /* 0x000000056f6f7c24 */ /* 0x001fe2000f8e02ff */
[----:B------:R0:W4:Y:S01]  /*ce30*/  @P0 LDG.E.U16 R107, desc[UR20][R4.64] ;  /* 0x00000014046b0981 */ /* 0x000122000c1e1500 */
[----:B------:R-:W-:-:S02]  /*ce40*/  @!P4 IMAD.IADD R115, R115, 0x1, -R72 ;  /* 0x000000017373c824 */ /* 0x000fc400078e0a48 */
[----:B------:R-:W-:Y:S01]  /*ce50*/  @!P3 IMAD.IADD R114, R114, 0x1, -R72 ;  /* 0x000000017272b824 */ /* 0x000fe200078e0a48 */
[CC--:B------:R-:W-:Y:S01]  /*ce60*/  LEA R7, P3, R111.reuse, R69.reuse, 0x1 ;  /* 0x000000456f077211 */ /* 0x0c0fe200078608ff */
[----:B------:R-:W1:Y:S01]  /*ce70*/  LDCU UR5, c[0x0][0x3b0] ;  /* 0x00007600ff0577ac */ /* 0x000e620008000800 */
[----:B------:R-:W-:Y:S02]  /*ce80*/  ISETP.GE.AND P6, PT, R8, RZ, PT ;  /* 0x000000ff0800720c */ /* 0x000fe40003fc6270 */
[----:B------:R-:W-:Y:S01]  /*ce90*/  PRMT R106, RZ, 0x7610, R106 ;  /* 0x00007610ff6a7816 */ /* 0x000fe2000000006a */
[----:B------:R-:W1:Y:S01]  /*cea0*/  LDCU UR11, c[0x0][0x3b0] ;  /* 0x00007600ff0b77ac */ /* 0x000e620008000800 */
[C---:B0-----:R-:W-:Y:S02]  /*ceb0*/  LEA R4, P4, R112.reuse, R69, 0x1 ;  /* 0x0000004570047211 */ /* 0x041fe400078808ff */
[-C--:B------:R-:W-:Y:S02]  /*cec0*/  LEA.HI.X.SX32 R8, R111, R68.reuse, 0x1, P3 ;  /* 0x000000446f087211 */ /* 0x080fe400018f0eff */
[----:B------:R-:W-:Y:S01]  /*ced0*/  LEA.HI.X.SX32 R5, R112, R68, 0x1, P4 ;  /* 0x0000004470057211 */ /* 0x000fe200020f0eff */
[----:B------:R-:W-:Y:S01]  /*cee0*/  STL [R1+0xb0], R4 ;  /* 0x0000b00401007387 */ /* 0x000fe20000100800 */
[----:B------:R-:W-:-:S03]  /*cef0*/  @!P5 IMAD.MOV R115, RZ, RZ, -R115 ;  /* 0x000000ffff73d224 */ /* 0x000fc600078e0a73 */
[----:B------:R-:W-:Y:S04]  /*cf00*/  STL [R1+0xf0], R7 ;  /* 0x0000f00701007387 */ /* 0x000fe80000100800 */
[----:B------:R0:W-:Y:S04]  /*cf10*/  STL [R1+0xac], R5 ;  /* 0x0000ac0501007387 */ /* 0x0001e80000100800 */
[----:B------:R0:W-:Y:S01]  /*cf20*/  STL [R1+0xec], R8 ;  /* 0x0000ec0801007387 */ /* 0x0001e20000100800 */
[C---:B------:R-:W-:Y:S01]  /*cf30*/  ISETP.GT.U32.AND P4, PT, R72.reuse, R114, PT ;  /* 0x000000724800720c */ /* 0x040fe20003f84070 */
[----:B------:R-:W-:Y:S01]  /*cf40*/  @!P6 IMAD.MOV R113, RZ, RZ, -R113 ;  /* 0x000000ffff71e224 */ /* 0x000fe200078e0a71 */
[----:B------:R-:W-:Y:S01]  /*cf50*/  ISETP.GT.U32.AND P3, PT, R72, R117, PT ;  /* 0x000000754800720c */ /* 0x000fe20003f64070 */
[----:B------:R0:W4:Y:S01]  /*cf60*/  @P0 LDG.E.U16 R106, desc[UR20][R4.64] ;  /* 0x00000014046a0981 */ /* 0x000122000c1e1500 */
[----:B---3--:R-:W-:-:S03]  /*cf70*/  ISETP.GE.AND P5, PT, R6, RZ, PT ;  /* 0x000000ff0600720c */ /* 0x008fc60003fa6270 */
[----:B------:R-:W3:Y:S01]  /*cf80*/  LDL R6, [R1+0x9dc] ;  /* 0x0009dc0001067983 */ /* 0x000ee20000100800 */
[----:B0-----:R-:W-:-:S03]  /*cf90*/  @P0 IMAD.MOV.U32 R5, RZ, RZ, R8 ;  /* 0x000000ffff050224 */ /* 0x001fc600078e0008 */
[----:B------:R-:W4:Y:S01]  /*cfa0*/  LDL R8, [R1+0xa14] ;  /* 0x000a140001087983 */ /* 0x000f220000100800 */
[----:B------:R-:W-:Y:S02]  /*cfb0*/  ISETP.GT.U32.AND P6, PT, R72, R118, PT ;  /* 0x000000764800720c */ /* 0x000fe40003fc4070 */
[C---:B------:R-:W-:Y:S02]  /*cfc0*/  SEL R113, R75.reuse, R113, !P1 ;  /* 0x000000714b717207 */ /* 0x040fe40004800000 */
[----:B------:R-:W-:Y:S01]  /*cfd0*/  SEL R115, R75, R115, !P1 ;  /* 0x000000734b737207 */ /* 0x000fe20004800000 */
[----:B------:R-:W-:Y:S01]  /*cfe0*/  @P0 IMAD.MOV.U32 R4, RZ, RZ, R7 ;  /* 0x000000ffff040224 */ /* 0x000fe200078e0007 */
[----:B------:R-:W-:Y:S01]  /*cff0*/  PRMT R105, RZ, 0x7610, R105 ;  /* 0x00007610ff697816 */ /* 0x000fe20000000069 */
[----:B--2---:R-:W-:Y:S01]  /*d000*/  IMAD R113, R113, UR7, RZ ;  /* 0x0000000771717c24 */ /* 0x004fe2000f8e02ff */
[----:B------:R-:W-:Y:S01]  /*d010*/  PRMT R104, RZ, 0x7610, R104 ;  /* 0x00007610ff687816 */ /* 0x000fe20000000068 */
[--C-:B------:R-:W-:Y:S01]  /*d020*/  @!P4 IMAD.IADD R114, R114, 0x1, -R72.reuse ;  /* 0x000000017272c824 */ /* 0x100fe200078e0a48 */
[----:B------:R-:W2:Y:S01]  /*d030*/  LDL R7, [R1+0x9a0] ;  /* 0x0009a00001077983 */ /* 0x000ea20000100800 */
[----:B------:R-:W-:Y:S01]  /*d040*/  IMAD R115, R115, UR12, RZ ;  /* 0x0000000c73737c24 */ /* 0x000fe2000f8e02ff */
[----:B------:R-:W-:Y:S01]  /*d050*/  PRMT R103, RZ, 0x7610, R103 ;  /* 0x00007610ff677816 */ /* 0x000fe20000000067 */
[----:B------:R-:W-:Y:S01]  /*d060*/  @!P3 IMAD.IADD R117, R117, 0x1, -R72 ;  /* 0x000000017575b824 */ /* 0x000fe200078e0a48 */
[----:B------:R0:W2:Y:S01]  /*d070*/  @P0 LDG.E.U16 R105, desc[UR20][R4.64] ;  /* 0x0000001404690981 */ /* 0x0000a2000c1e1500 */
[----:B------:R-:W-:Y:S01]  /*d080*/  @!P5 IMAD.MOV R114, RZ, RZ, -R114 ;  /* 0x000000ffff72d224 */ /* 0x000fe200078e0a72 */
[----:B------:R-:W-:Y:S01]  /*d090*/  LEA R43, P5, R115, R69, 0x1 ;  /* 0x00000045732b7211 */ /* 0x000fe200078a08ff */
[----:B------:R-:W-:Y:S01]  /*d0a0*/  @!P6 IMAD.IADD R118, R118, 0x1, -R72 ;  /* 0x000000017676e824 */ /* 0x000fe200078e0a48 */
[----:B------:R-:W-:Y:S01]  /*d0b0*/  ISETP.GT.U32.AND P6, PT, R72, R117, PT ;  /* 0x000000754800720c */ /* 0x000fe20003fc4070 */
[----:B------:R-:W2:Y:S01]  /*d0c0*/  LDCU UR7, c[0x0][0x3b0] ;  /* 0x00007600ff0777ac */ /* 0x000ea20008000800 */
[----:B------:R-:W-:-:S02]  /*d0d0*/  PRMT R102, RZ, 0x7610, R102 ;  /* 0x00007610ff667816 */ /* 0x000fc40000000066 */
[----:B------:R-:W-:Y:S01]  /*d0e0*/  PRMT R101, RZ, 0x7610, R101 ;  /* 0x00007610ff657816 */ /* 0x000fe20000000065 */
[----:B------:R-:W2:Y:S01]  /*d0f0*/  LDCU UR12, c[0x0][0x3b0] ;  /* 0x00007600ff0c77ac */ /* 0x000ea20008000800 */
[----:B0-----:R-:W-:Y:S02]  /*d100*/  LEA R4, P4, R113, R69, 0x1 ;  /* 0x0000004571047211 */ /* 0x001fe400078808ff */
[-C--:B------:R-:W-:Y:S02]  /*d110*/  LEA.HI.X.SX32 R44, R115, R68.reuse, 0x1, P5 ;  /* 0x00000044732c7211 */ /* 0x080fe400028f0eff */
[----:B------:R-:W-:Y:S01]  /*d120*/  LEA.HI.X.SX32 R5, R113, R68, 0x1, P4 ;  /* 0x0000004471057211 */ /* 0x000fe200020f0eff */
[----:B------:R0:W-:Y:S01]  /*d130*/  STL [R1+0x150], R4 ;  /* 0x0001500401007387 */ /* 0x0001e20000100800 */
[----:B------:R-:W-:Y:S02]  /*d140*/  SEL R114, R75, R114, !P1 ;  /* 0x000000724b727207 */ /* 0x000fe40004800000 */
[----:B------:R-:W-:Y:S01]  /*d150*/  ISETP.GT.U32.AND P4, PT, R72, R116, PT ;  /* 0x000000744800720c */ /* 0x000fe20003f84070 */
[----:B------:R-:W-:Y:S02]  /*d160*/  STL [R1+0x190], R43 ;  /* 0x0001902b01007387 */ /* 0x000fe40000100800 */
[----:B-1----:R-:W-:Y:S01]  /*d170*/  IMAD R114, R114, UR5, RZ ;  /* 0x0000000572727c24 */ /* 0x002fe2000f8e02ff */
[----:B------:R-:W-:Y:S01]  /*d180*/  ISETP.GT.U32.AND P3, PT, R72, R118, PT ;  /* 0x000000764800720c */ /* 0x000fe20003f64070 */
[----:B------:R1:W-:Y:S01]  /*d190*/  STL [R1+0x14c], R5 ;  /* 0x00014c0501007387 */ /* 0x0003e20000100800 */
[----:B------:R-:W-:Y:S01]  /*d1a0*/  @!P6 IMAD.IADD R117, R117, 0x1, -R72 ;  /* 0x000000017575e824 */ /* 0x000fe200078e0a48 */
[----:B------:R-:W2:Y:S02]  /*d1b0*/  LDCU UR5, c[0x0][0x3b0] ;  /* 0x00007600ff0577ac */ /* 0x000ea40008000800 */
[----:B------:R0:W2:Y:S02]  /*d1c0*/  @P0 LDG.E.U16 R104, desc[UR20][R4.64] ;  /* 0x0000001404680981 */ /* 0x0000a4000c1e1500 */
[----:B0-----:R-:W-:-:S02]  /*d1d0*/  @P0 IMAD.MOV.U32 R4, RZ, RZ, R43 ;  /* 0x000000ffff040224 */ /* 0x001fc400078e002b */
[----:B-1----:R-:W-:-:S05]  /*d1e0*/  @P0 IMAD.MOV.U32 R5, RZ, RZ, R44 ;  /* 0x000000ffff050224 */ /* 0x002fca00078e002c */
[----:B------:R0:W2:Y:S01]  /*d1f0*/  @P0 LDG.E.U16 R103, desc[UR20][R4.64] ;  /* 0x0000001404670981 */ /* 0x0000a2000c1e1500 */
[----:B------:R-:W-:-:S03]  /*d200*/  @!P4 IMAD.IADD R116, R116, 0x1, -R72 ;  /* 0x000000017474c824 */ /* 0x000fc600078e0a48 */
[----:B------:R-:W-:Y:S01]  /*d210*/  STL [R1+0x18c], R44 ;  /* 0x00018c2c01007387 */ /* 0x000fe20000100800 */
[----:B0-----:R-:W-:-:S05]  /*d220*/  LEA R4, P6, R114, R69, 0x1 ;  /* 0x0000004572047211 */ /* 0x001fca00078c08ff */
[----:B------:R0:W-:Y:S01]  /*d230*/  STL [R1+0x1d0], R4 ;  /* 0x0001d00401007387 */ /* 0x0001e20000100800 */
[----:B---3--:R-:W-:-:S03]  /*d240*/  ISETP.GE.AND P4, PT, R6, RZ, PT ;  /* 0x000000ff0600720c */ /* 0x008fc60003f86270 */
[----:B------:R-:W3:Y:S01]  /*d250*/  LDL R6, [R1+0x95c] ;  /* 0x00095c0001067983 */ /* 0x000ee20000100800 */
[--C-:B------:R-:W-:Y:S01]  /*d260*/  @!P3 IMAD.IADD R118, R118, 0x1, -R72.reuse ;  /* 0x000000017676b824 */ /* 0x100fe200078e0a48 */
[----:B------:R-:W-:Y:S02]  /*d270*/  ISETP.GT.U32.AND P3, PT, R72, R120, PT ;  /* 0x000000784800720c */ /* 0x000fe40003f64070 */
[----:B----4-:R-:W-:Y:S02]  /*d280*/  ISETP.GE.AND P5, PT, R8, RZ, PT ;  /* 0x000000ff0800720c */ /* 0x010fe40003fa6270 */
[----:B------:R-:W-:Y:S02]  /*d290*/  LEA.HI.X.SX32 R5, R114, R68, 0x1, P6 ;  /* 0x0000004472057211 */ /* 0x000fe400030f0eff */
[----:B------:R-:W-:Y:S02]  /*d2a0*/  ISETP.GT.U32.AND P6, PT, R72, R116, PT ;  /* 0x000000744800720c */ /* 0x000fe40003fc4070 */
[----:B------:R-:W-:Y:S01]  /*d2b0*/  @!P4 IMAD.MOV R117, RZ, RZ, -R117 ;  /* 0x000000ffff75c224 */ /* 0x000fe200078e0a75 */
[----:B------:R0:W4:Y:S04]  /*d2c0*/  @P0 LDG.E.U16 R102, desc[UR20][R4.64] ;  /* 0x0000001404660981 */ /* 0x000128000c1e1500 */
[----:B------:R-:W-:-:S02]  /*d2d0*/  @!P3 IMAD.IADD R120, R120, 0x1, -R72 ;  /* 0x000000017878b824 */ /* 0x000fc400078e0a48 */
[----:B------:R-:W-:-:S03]  /*d2e0*/  @!P5 IMAD.MOV R118, RZ, RZ, -R118 ;  /* 0x000000ffff76d224 */ /* 0x000fc600078e0a76 */
[----:B------:R-:W-:Y:S02]  /*d2f0*/  ISETP.GT.U32.AND P3, PT, R72, R120, PT ;  /* 0x000000784800720c */ /* 0x000fe40003f64070 */
[C---:B------:R-:W-:Y:S02]  /*d300*/  SEL R118, R75.reuse, R118, !P1 ;  /* 0x000000764b767207 */ /* 0x040fe40004800000 */
[----:B------:R-:W-:Y:S02]  /*d310*/  SEL R117, R75, R117, !P1 ;  /* 0x000000754b757207 */ /* 0x000fe40004800000 */
[----:B--2---:R-:W-:Y:S01]  /*d320*/  ISETP.GE.AND P5, PT, R7, RZ, PT ;  /* 0x000000ff0700720c */ /* 0x004fe20003fa6270 */
[----:B------:R-:W-:Y:S02]  /*d330*/  IMAD R118, R118, UR5, RZ ;  /* 0x0000000576767c24 */ /* 0x000fe4000f8e02ff */
[--C-:B------:R-:W-:Y:S01]  /*d340*/  @!P6 IMAD.IADD R116, R116, 0x1, -R72.reuse ;  /* 0x000000017474e824 */ /* 0x100fe200078e0a48 */
[----:B------:R1:W-:Y:S01]  /*d350*/  STL [R1+0x1cc], R5 ;  /* 0x0001cc0501007387 */ /* 0x0003e20000100800 */
[----:B------:R-:W-:Y:S01]  /*d360*/  IMAD R117, R117, UR7, RZ ;  /* 0x0000000775757c24 */ /* 0x000fe2000f8e02ff */
[----:B0-----:R-:W-:Y:S01]  /*d370*/  LEA R4, P6, R118, R69, 0x1 ;  /* 0x0000004576047211 */ /* 0x001fe200078c08ff */
[----:B------:R-:W-:Y:S01]  /*d380*/  @!P3 IMAD.IADD R120, R120, 0x1, -R72 ;  /* 0x000000017878b824 */ /* 0x000fe200078e0a48 */
[----:B------:R-:W2:Y:S01]  /*d390*/  LDL R43, [R1+0x914] ;  /* 0x00091400012b7983 */ /* 0x000ea20000100800 */
[----:B------:R-:W-:Y:S01]  /*d3a0*/  ISETP.GT.U32.AND P4, PT, R72, R123, PT ;  /* 0x0000007b4800720c */ /* 0x000fe20003f84070 */
[----:B------:R-:W0:Y:S01]  /*d3b0*/  LDCU UR5, c[0x0][0x3b0] ;  /* 0x00007600ff0577ac */ /* 0x000e220008000800 */
[----:B------:R-:W-:-:S02]  /*d3c0*/  LEA R7, P3, R117, R69, 0x1 ;  /* 0x0000004575077211 */ /* 0x000fc400078608ff */
[----:B-1----:R-:W-:Y:S01]  /*d3d0*/  LEA.HI.X.SX32 R5, R118, R68, 0x1, P6 ;  /* 0x0000004476057211 */ /* 0x002fe200030f0eff */
[----:B------:R1:W-:Y:S01]  /*d3e0*/  STL [R1+0x210], R4 ;  /* 0x0002100401007387 */ /* 0x0003e20000100800 */
[----:B------:R-:W-:Y:S01]  /*d3f0*/  @!P5 IMAD.MOV R116, RZ, RZ, -R116 ;  /* 0x000000ffff74d224 */ /* 0x000fe200078e0a74 */
[----:B------:R-:W-:Y:S01]  /*d400*/  PRMT R100, RZ, 0x7610, R100 ;  /* 0x00007610ff647816 */ /* 0x000fe20000000064 */
[----:B------:R-:W0:Y:S01]  /*d410*/  LDCU UR7, c[0x0][0x3b0] ;  /* 0x00007600ff0777ac */ /* 0x000e220008000800 */
[----:B------:R-:W-:Y:S04]  /*d420*/  STL [R1+0x250], R7 ;  /* 0x0002500701007387 */ /* 0x000fe80000100800 */
[----:B------:R0:W-:Y:S01]  /*d430*/  STL [R1+0x20c], R5 ;  /* 0x00020c0501007387 */ /* 0x0001e20000100800 */
[----:B------:R-:W-:Y:S01]  /*d440*/  SEL R116, R75, R116, !P1 ;  /* 0x000000744b747207 */ /* 0x000fe20004800000 */
[----:B------:R-:W-:Y:S01]  /*d450*/  @!P4 IMAD.IADD R123, R123, 0x1, -R72 ;  /* 0x000000017b7bc824 */ /* 0x000fe200078e0a48 */
[----:B------:R-:W-:Y:S01]  /*d460*/  LEA.HI.X.SX32 R8, R117, R68, 0x1, P3 ;  /* 0x0000004475087211 */ /* 0x000fe200018f0eff */
[----:B------:R1:W2:Y:S01]  /*d470*/  @P0 LDG.E.U16 R101, desc[UR20][R4.64] ;  /* 0x0000001404650981 */ /* 0x0002a2000c1e1500 */
[----:B---3--:R-:W-:-:S03]  /*d480*/  ISETP.GE.AND P5, PT, R6, RZ, PT ;  /* 0x000000ff0600720c */ /* 0x008fc60003fa6270 */
[----:B------:R-:W3:Y:S01]  /*d490*/  LDL R6, [R1+0x8b4] ;  /* 0x0008b40001067983 */ /* 0x000ee20000100800 */
[----:B------:R-:W-:Y:S01]  /*d4a0*/  IMAD R116, R116, UR11, RZ ;  /* 0x0000000b74747c24 */ /* 0x000fe2000f8e02ff */
[----:B------:R-:W-:Y:S01]  /*d4b0*/  ISETP.GT.U32.AND P6, PT, R72, R122, PT ;  /* 0x0000007a4800720c */ /* 0x000fe20003fc4070 */
[----:B-1----:R-:W-:Y:S02]  /*d4c0*/  @P0 IMAD.MOV.U32 R4, RZ, RZ, R7 ;  /* 0x000000ffff040224 */ /* 0x002fe400078e0007 */
[----:B0-----:R-:W-:Y:S01]  /*d4d0*/  @P0 IMAD.MOV.U32 R5, RZ, RZ, R8 ;  /* 0x000000ffff050224 */ /* 0x001fe200078e0008 */
[C---:B------:R-:W-:Y:S01]  /*d4e0*/  LEA R7, P4, R116.reuse, R69, 0x1 ;  /* 0x0000004574077211 */ /* 0x040fe200078808ff */
[----:B------:R0:W-:Y:S01]  /*d4f0*/  STL [R1+0x24c], R8 ;  /* 0x00024c0801007387 */ /* 0x0001e20000100800 */
[----:B------:R-:W-:Y:S01]  /*d500*/  PRMT R99, RZ, 0x7610, R99 ;  /* 0x00007610ff637816 */ /* 0x000fe20000000063 */
[----:B------:R-:W1:Y:S01]  /*d510*/  LDCU UR11, c[0x0][0x3b0] ;  /* 0x00007600ff0b77ac */ /* 0x000e620008000800 */
[----:B------:R-:W-:Y:S01]  /*d520*/  LEA.HI.X.SX32 R44, R116, R68, 0x1, P4 ;  /* 0x00000044742c7211 */ /* 0x000fe200020f0eff */
[----:B------:R4:W2:Y:S04]  /*d530*/  @P0 LDG.E.U16 R100, desc[UR20][R4.64] ;  /* 0x0000001404640981 */ /* 0x0008a8000c1e1500 */
[----:B0-----:R-:W2:Y:S04]  /*d540*/  LDL R8, [R1+0x88c] ;  /* 0x00088c0001087983 */ /* 0x001ea80000100800 */
[----:B------:R0:W-:Y:S01]  /*d550*/  STL [R1+0x290], R7 ;  /* 0x0002900701007387 */ /* 0x0001e20000100800 */
[----:B----4-:R-:W-:-:S03]  /*d560*/  @P0 IMAD.MOV.U32 R4, RZ, RZ, R7 ;  /* 0x000000ffff040224 */ /* 0x010fc600078e0007 */
[----:B------:R-:W-:Y:S04]  /*d570*/  STL [R1+0x28c], R44 ;  /* 0x00028c2c01007387 */ /* 0x000fe80000100800 */
[----:B0-----:R-:W4:Y:S01]  /*d580*/  LDL R7, [R1+0x860] ;  /* 0x0008600001077983 */ /* 0x001f220000100800 */
[----:B------:R-:W-:Y:S01]  /*d590*/  @!P6 IMAD.IADD R122, R122, 0x1, -R72 ;  /* 0x000000017a7ae824 */ /* 0x000fe200078e0a48 */
[----:B------:R-:W-:Y:S01]  /*d5a0*/  ISETP.GT.U32.AND P6, PT, R72, R123, PT ;  /* 0x0000007b4800720c */ /* 0x000fe20003fc4070 */
[----:B------:R-:W-:-:S05]  /*d5b0*/  @!P5 IMAD.MOV R120, RZ, RZ, -R120 ;  /* 0x000000ffff78d224 */ /* 0x000fca00078e0a78 */
[----:B------:R-:W-:Y:S01]  /*d5c0*/  SEL R120, R75, R120, !P1 ;  /* 0x000000784b787207 */ /* 0x000fe20004800000 */
[----:B------:R-:W-:Y:S01]  /*d5d0*/  @P0 IMAD.MOV.U32 R5, RZ, RZ, R44 ;  /* 0x000000ffff050224 */ /* 0x000fe200078e002c */
[----:B------:R-:W-:-:S03]  /*d5e0*/  ISETP.GT.U32.AND P5, PT, R72, R121, PT ;  /* 0x000000794800720c */ /* 0x000fc60003fa4070 */
[----:B------:R-:W-:Y:S01]  /*d5f0*/  IMAD R120, R120, UR5, RZ ;  /* 0x0000000578787c24 */ /* 0x000fe2000f8e02ff */
[----:B------:R0:W4:Y:S01]  /*d600*/  @P0 LDG.E.U16 R99, desc[UR20][R4.64] ;  /* 0x0000001404630981 */ /* 0x000122000c1e1500 */
[----:B------:R-:W-:Y:S01]  /*d610*/  @!P6 IMAD.IADD R123, R123, 0x1, -R72 ;  /* 0x000000017b7be824 */ /* 0x000fe200078e0a48 */
[----:B------:R-:W-:Y:S01]  /*d620*/  ISETP.GT.U32.AND P4, PT, R72, R122, PT ;  /* 0x0000007a4800720c */ /* 0x000fe20003f84070 */
[----:B------:R-:W1:Y:S01]  /*d630*/  LDCU UR5, c[0x0][0x3b0] ;  /* 0x00007600ff0577ac */ /* 0x000e620008000800 */
[----:B0-----:R-:W-:-:S04]  /*d640*/  LEA R4, P6, R120, R69, 0x1 ;  /* 0x0000004578047211 */ /* 0x001fc800078c08ff */
[----:B------:R-:W-:Y:S01]  /*d650*/  LEA.HI.X.SX32 R5, R120, R68, 0x1, P6 ;  /* 0x0000004478057211 */ /* 0x000fe200030f0eff */
[----:B------:R-:W-:Y:S01]  /*d660*/  @!P5 IMAD.IADD R121, R121, 0x1, -R72 ;  /* 0x000000017979d824 */ /* 0x000fe200078e0a48 */
[----:B------:R0:W-:Y:S04]  /*d670*/  STL [R1+0x2d0], R4 ;  /* 0x0002d00401007387 */ /* 0x0001e80000100800 */
[----:B------:R0:W-:Y:S01]  /*d680*/  STL [R1+0x2cc], R5 ;  /* 0x0002cc0501007387 */ /* 0x0001e20000100800 */
[----:B---3--:R-:W-:-:S03]  /*d690*/  ISETP.GE.AND P5, PT, R6, RZ, PT ;  /* 0x000000ff0600720c */ /* 0x008fc60003fa6270 */
[----:B------:R-:W3:Y:S01]  /*d6a0*/  LDL R6, [R1+0x888] ;  /* 0x0008880001067983 */ /* 0x000ee20000100800 */
[----:B------:R-:W-:Y:S01]  /*d6b0*/  ISETP.GT.U32.AND P3, PT, R72, R124, PT ;  /* 0x0000007c4800720c */ /* 0x000fe20003f64070 */
[----:B------:R-:W-:Y:S01]  /*d6c0*/  @!P4 IMAD.IADD R122, R122, 0x1, -R72 ;  /* 0x000000017a7ac824 */ /* 0x000fe200078e0a48 */
[----:B------:R-:W-:-:S11]  /*d6d0*/  ISETP.GT.U32.AND P4, PT, R72, R121, PT ;  /* 0x000000794800720c */ /* 0x000fd60003f84070 */
[--C-:B------:R-:W-:Y:S01]  /*d6e0*/  @!P3 IMAD.IADD R124, R124, 0x1, -R72.reuse ;  /* 0x000000017c7cb824 */ /* 0x100fe200078e0a48 */
[----:B--2---:R-:W-:Y:S01]  /*d6f0*/  ISETP.GE.AND P3, PT, R43, RZ, PT ;  /* 0x000000ff2b00720c */ /* 0x004fe20003f66270 */
[----:B------:R-:W-:Y:S01]  /*d700*/  @!P4 IMAD.IADD R121, R121, 0x1, -R72 ;  /* 0x000000017979c824 */ /* 0x000fe200078e0a48 */
[----:B------:R-:W-:Y:S02]  /*d710*/  ISETP.GT.U32.AND P6, PT, R72, R125, PT ;  /* 0x0000007d4800720c */ /* 0x000fe40003fc4070 */
[----:B----4-:R-:W-:Y:S02]  /*d720*/  ISETP.GE.AND P4, PT, R7, RZ, PT ;  /* 0x000000ff0700720c */ /* 0x010fe40003f86270 */
[----:B------:R-:W2:Y:S07]  /*d730*/  LDL R7, [R1+0x8dc] ;  /* 0x0008dc0001077983 */ /* 0x000eae0000100800 */
[----:B------:R-:W-:-:S02]  /*d740*/  @!P3 IMAD.MOV R123, RZ, RZ, -R123 ;  /* 0x000000ffff7bb224 */ /* 0x000fc400078e0a7b */
[----:B------:R-:W-:Y:S01]  /*d750*/  @!P5 IMAD.MOV R122, RZ, RZ, -R122 ;  /* 0x000000ffff7ad224 */ /* 0x000fe200078e0a7a */
[----:B------:R-:W-:Y:S02]  /*d760*/  ISETP.GE.AND P5, PT, R8, RZ, PT ;  /* 0x000000ff0800720c */ /* 0x000fe40003fa6270 */
[C---:B------:R-:W-:Y:S02]  /*d770*/  SEL R123, R75.reuse, R123, !P1 ;  /* 0x0000007b4b7b7207 */ /* 0x040fe40004800000 */
[----:B------:R-:W-:Y:S02]  /*d780*/  SEL R122, R75, R122, !P1 ;  /* 0x0000007a4b7a7207 */ /* 0x000fe40004800000 */
[----:B------:R-:W-:Y:S01]  /*d790*/  PRMT R98, RZ, 0x7610, R98 ;  /* 0x00007610ff627816 */ /* 0x000fe20000000062 */
[----:B------:R-:W-:Y:S02]  /*d7a0*/  IMAD R123, R123, UR7, RZ ;  /* 0x000000077b7b7c24 */ /* 0x000fe4000f8e02ff */
[----:B------:R-:W-:Y:S01]  /*d7b0*/  @!P6 IMAD.IADD R125, R125, 0x1, -R72 ;  /* 0x000000017d7de824 */ /* 0x000fe200078e0a48 */
[----:B------:R-:W-:Y:S01]  /*d7c0*/  ISETP.GT.U32.AND P3, PT, R72, R124, PT ;  /* 0x0000007c4800720c */ /* 0x000fe20003f64070 */
[----:B-1----:R-:W-:Y:S01]  /*d7d0*/  IMAD R122, R122, UR5, RZ ;  /* 0x000000057a7a7c24 */ /* 0x002fe2000f8e02ff */
[----:B------:R0:W4:Y:S01]  /*d7e0*/  @P0 LDG.E.U16 R98, desc[UR20][R4.64] ;  /* 0x0000001404620981 */ /* 0x000122000c1e1500 */
[----:B------:R-:W-:Y:S01]  /*d7f0*/  @!P5 IMAD.MOV R121, RZ, RZ, -R121 ;  /* 0x000000ffff79d224 */ /* 0x000fe200078e0a79 */
[----:B------:R-:W-:Y:S01]  /*d800*/  PRMT R97, RZ, 0x7610, R97 ;  /* 0x00007610ff617816 */ /* 0x000fe20000000061 */
[----:B------:R-:W1:Y:S01]  /*d810*/  LDCU UR5, c[0x0][0x3b0] ;  /* 0x00007600ff0577ac */ /* 0x000e620008000800 */
[----:B------:R-:W-:-:S02]  /*d820*/  LEA R8, P5, R122, R69, 0x1 ;  /* 0x000000457a087211 */ /* 0x000fc400078a08ff */
[----:B------:R-:W-:Y:S01]  /*d830*/  PRMT R96, RZ, 0x7610, R96 ;  /* 0x00007610ff607816 */ /* 0x000fe20000000060 */
[----:B------:R-:W1:Y:S01]  /*d840*/  LDCU UR7, c[0x0][0x3b0] ;  /* 0x00007600ff0777ac */ /* 0x000e620008000800 */
[C---:B0-----:R-:W-:Y:S02]  /*d850*/  LEA R4, P6, R123.reuse, R69, 0x1 ;  /* 0x000000457b047211 */ /* 0x041fe400078c08ff */
[-C--:B------:R-:W-:Y:S02]  /*d860*/  LEA.HI.X.SX32 R43, R122, R68.reuse, 0x1, P5 ;  /* 0x000000447a2b7211 */ /* 0x080fe400028f0eff */
[----:B------:R-:W-:Y:S01]  /*d870*/  LEA.HI.X.SX32 R5, R123, R68, 0x1, P6 ;  /* 0x000000447b057211 */ /* 0x000fe200030f0eff */
[----:B------:R0:W-:Y:S04]  /*d880*/  STL [R1+0x308], R4 ;  /* 0x0003080401007387 */ /* 0x0001e80000100800 */
[----:B------:R-:W-:Y:S04]  /*d890*/  STL [R1+0x340], R8 ;  /* 0x0003400801007387 */ /* 0x000fe80000100800 */
[----:B------:R0:W-:Y:S04]  /*d8a0*/  STL [R1+0x304], R5 ;  /* 0x0003040501007387 */ /* 0x0001e80000100800 */
[----:B------:R0:W-:Y:S01]  /*d8b0*/  STL [R1+0x33c], R43 ;  /* 0x00033c2b01007387 */ /* 0x0001e20000100800 */
[----:B------:R-:W-:Y:S01]  /*d8c0*/  SEL R121, R75, R121, !P1 ;  /* 0x000000794b797207 */ /* 0x000fe20004800000 */
[----:B------:R-:W-:-:S02]  /*d8d0*/  @!P3 IMAD.IADD R124, R124, 0x1, -R72 ;  /* 0x000000017c7cb824 */ /* 0x000fc400078e0a48 */
[----:B------:R0:W4:Y:S01]  /*d8e0*/  @P0 LDG.E.U16 R97, desc[UR20][R4.64] ;  /* 0x0000001404610981 */ /* 0x000122000c1e1500 */
[----:B---3--:R-:W-:-:S03]  /*d8f0*/  ISETP.GE.AND P5, PT, R6, RZ, PT ;  /* 0x000000ff0600720c */ /* 0x008fc60003fa6270 */
[----:B------:R-:W3:Y:S01]  /*d900*/  LDL R6, [R1+0x900] ;  /* 0x0009000001067983 */ /* 0x000ee20000100800 */
[----:B0-----:R-:W-:Y:S01]  /*d910*/  @P0 IMAD.MOV.U32 R4, RZ, RZ, R8 ;  /* 0x000000ffff040224 */ /* 0x001fe200078e0008 */
[C---:B------:R-:W-:Y:S01]  /*d920*/  ISETP.GT.U32.AND P3, PT, R72.reuse, R125, PT ;  /* 0x0000007d4800720c */ /* 0x040fe20003f64070 */
[----:B------:R-:W-:Y:S02]  /*d930*/  @P0 IMAD.MOV.U32 R5, RZ, RZ, R43 ;  /* 0x000000ffff050224 */ /* 0x000fe400078e002b */
[----:B------:R-:W-:Y:S01]  /*d940*/  IMAD R121, R121, UR11, RZ ;  /* 0x0000000b79797c24 */ /* 0x000fe2000f8e02ff */
[----:B------:R-:W-:Y:S01]  /*d950*/  ISETP.GT.U32.AND P6, PT, R72, R126, PT ;  /* 0x0000007e4800720c */ /* 0x000fe20003fc4070 */
[----:B------:R-:W-:Y:S01]  /*d960*/  @!P4 IMAD.MOV R124, RZ, RZ, -R124 ;  /* 0x000000ffff7cc224 */ /* 0x000fe200078e0a7c */
[----:B------:R0:W4:Y:S01]  /*d970*/  @P0 LDG.E.U16 R96, desc[UR20][R4.64] ;  /* 0x0000001404600981 */ /* 0x000122000c1e1500 */
[----:B------:R-:W-:Y:S01]  /*d980*/  PRMT R95, RZ, 0x7610, R95 ;  /* 0x00007610ff5f7816 */ /* 0x000fe2000000005f */
[----:B------:R-:W1:Y:S01]  /*d990*/  LDCU UR11, c[0x0][0x3b0] ;  /* 0x00007600ff0b77ac */ /* 0x000e620008000800 */
[----:B0-----:R-:W-:-:S04]  /*d9a0*/  LEA R4, P4, R121, R69, 0x1 ;  /* 0x0000004579047211 */ /* 0x001fc800078808ff */
[----:B------:R-:W-:Y:S01]  /*d9b0*/  LEA.HI.X.SX32 R5, R121, R68, 0x1, P4 ;  /* 0x0000004479057211 */ /* 0x000fe200020f0eff */
[----:B------:R-:W-:Y:S01]  /*d9c0*/  @!P3 IMAD.IADD R125, R125, 0x1, -R72 ;  /* 0x000000017d7db824 */ /* 0x000fe200078e0a48 */
[----:B------:R0:W-:Y:S01]  /*d9d0*/  STL [R1+0x378], R4 ;  /* 0x0003780401007387 */ /* 0x0001e20000100800 */
[----:B------:R-:W-:-:S03]  /*d9e0*/  ISETP.GT.U32.AND P3, PT, R72, R127, PT ;  /* 0x0000007f4800720c */ /* 0x000fc60003f64070 */
[----:B------:R0:W-:Y:S04]  /*d9f0*/  STL [R1+0x374], R5 ;  /* 0x0003740501007387 */ /* 0x0001e80000100800 */
[----:B------:R-:W4:Y:S01]  /*da00*/  LDL R43, [R1+0x928] ;  /* 0x00092800012b7983 */ /* 0x000f220000100800 */
[--C-:B------:R-:W-:Y:S01]  /*da10*/  @!P6 IMAD.IADD R126, R126, 0x1, -R72.reuse ;  /* 0x000000017e7ee824 */ /* 0x100fe200078e0a48 */
[----:B------:R-:W-:Y:S02]  /*da20*/  ISETP.GT.U32.AND P4, PT, R72, R128, PT ;  /* 0x000000804800720c */ /* 0x000fe40003f84070 */
[----:B------:R-:W-:Y:S01]  /*da30*/  SEL R124, R75, R124, !P1 ;  /* 0x0000007c4b7c7207 */ /* 0x000fe20004800000 */
[----:B------:R0:W4:Y:S01]  /*da40*/  @P0 LDG.E.U16 R95, desc[UR20][R4.64] ;  /* 0x00000014045f0981 */ /* 0x000122000c1e1500 */
[----:B------:R-:W-:Y:S01]  /*da50*/  @!P3 IMAD.IADD R127, R127, 0x1, -R72 ;  /* 0x000000017f7fb824 */ /* 0x000fe200078e0a48 */
[----:B--2---:R-:W-:-:S02]  /*da60*/  ISETP.GE.AND P3, PT, R7, RZ, PT ;  /* 0x000000ff0700720c */ /* 0x004fc40003f66270 */
[----:B------:R-:W2:Y:S01]  /*da70*/  LDL R7, [R1+0x958] ;  /* 0x0009580001077983 */ /* 0x000ea20000100800 */
[----:B------:R-:W-:Y:S01]  /*da80*/  @!P5 IMAD.MOV R125, RZ, RZ, -R125 ;  /* 0x000000ffff7dd224 */ /* 0x000fe200078e0a7d */
[----:B------:R-:W-:-:S04]  /*da90*/  ISETP.GT.U32.AND P6, PT, R72, R126, PT ;  /* 0x0000007e4800720c */ /* 0x000fc80003fc4070 */
[----:B------:R-:W-:-:S05]  /*daa0*/  SEL R125, R75, R125, !P1 ;  /* 0x0000007d4b7d7207 */ /* 0x000fca0004800000 */
[----:B------:R-:W-:-:S04]  /*dab0*/  IMAD R125, R125, UR4, RZ ;  /* 0x000000047d7d7c24 */ /* 0x000fc8000f8e02ff */
[----:B------:R-:W-:Y:S01]  /*dac0*/  @!P6 IMAD.IADD R126, R126, 0x1, -R72 ;  /* 0x000000017e7ee824 */ /* 0x000fe200078e0a48 */
[----:B------:R-:W-:-:S04]  /*dad0*/  LEA R164, P6, R125, R69, 0x1 ;  /* 0x000000457da47211 */ /* 0x000fc800078c08ff */
[----:B------:R-:W-:Y:S01]  /*dae0*/  LEA.HI.X.SX32 R163, R125, R68, 0x1, P6 ;  /* 0x000000447da37211 */ /* 0x000fe200030f0eff */
[----:B------:R-:W-:Y:S02]  /*daf0*/  IMAD R124, R124, UR4, RZ ;  /* 0x000000047c7c7c24 */ /* 0x000fe4000f8e02ff */
[----:B------:R-:W-:Y:S01]  /*db00*/  @!P3 IMAD.MOV R126, RZ, RZ, -R126 ;  /* 0x000000ffff7eb224 */ /* 0x000fe200078e0a7e */
[----:B---3--:R-:W-:Y:S02]  /*db10*/  ISETP.GE.AND P6, PT, R6, RZ, PT ;  /* 0x000000ff0600720c */ /* 0x008fe40003fc6270 */
[----:B------:R-:W3:Y:S01]  /*db20*/  LDL R6, [R1+0x990] ;  /* 0x0009900001067983 */ /* 0x000ee20000100800 */
[----:B------:R-:W-:Y:S01]  /*db30*/  @!P4 IMAD.IADD R128, R128, 0x1, -R72 ;  /* 0x000000018080c824 */ /* 0x000fe200078e0a48 */
[----:B------:R-:W-:Y:S02]  /*db40*/  ISETP.GT.U32.AND P3, PT, R72, R129, PT ;  /* 0x000000814800720c */ /* 0x000fe40003f64070 */
[----:B------:R-:W-:-:S02]  /*db50*/  LEA R148, P5, R124, R69, 0x1 ;  /* 0x000000457c947211 */ /* 0x000fc400078a08ff */
[----:B------:R-:W-:Y:S02]  /*db60*/  ISETP.GT.U32.AND P4, PT, R72, R128, PT ;  /* 0x000000804800720c */ /* 0x000fe40003f84070 */
[----:B------:R-:W-:Y:S02]  /*db70*/  LEA.HI.X.SX32 R147, R124, R68, 0x1, P5 ;  /* 0x000000447c937211 */ /* 0x000fe400028f0eff */
[----:B------:R-:W-:Y:S02]  /*db80*/  ISETP.GT.U32.AND P5, PT, R72, R127, PT ;  /* 0x0000007f4800720c */ /* 0x000fe40003fa4070 */
[----:B------:R-:W-:Y:S01]  /*db90*/  SEL R126, R75, R126, !P1 ;  /* 0x0000007e4b7e7207 */ /* 0x000fe20004800000 */
[----:B0-----:R-:W-:Y:S01]  /*dba0*/  @P0 IMAD.MOV.U32 R4, RZ, RZ, R148 ;  /* 0x000000ffff040224 */ /* 0x001fe200078e0094 */
[----:B------:R-:W-:Y:S01]  /*dbb0*/  PRMT R94, RZ, 0x7610, R94 ;  /* 0x00007610ff5e7816 */ /* 0x000fe2000000005e */
[----:B------:R-:W-:Y:S02]  /*dbc0*/  @P0 IMAD.MOV.U32 R5, RZ, RZ, R147 ;  /* 0x000000ffff050224 */ /* 0x000fe400078e0093 */
[----:B------:R-:W-:-:S02]  /*dbd0*/  @!P3 IMAD.IADD R129, R129, 0x1, -R72 ;  /* 0x000000018181b824 */ /* 0x000fc400078e0a48 */
[----:B-1----:R-:W-:Y:S01]  /*dbe0*/  IMAD R126, R126, UR5, RZ ;  /* 0x000000057e7e7c24 */ /* 0x002fe2000f8e02ff */
[----:B------:R0:W3:Y:S01]  /*dbf0*/  @P0 LDG.E.U16 R94, desc[UR20][R4.64] ;  /* 0x00000014045e0981 */ /* 0x0000e2000c1e1500 */
[----:B------:R-:W-:Y:S01]  /*dc00*/  PRMT R93, RZ, 0x7610, R93 ;  /* 0x00007610ff5d7816 */ /* 0x000fe2000000005d */
[----:B------:R-:W-:Y:S01]  /*dc10*/  @!P4 IMAD.IADD R128, R128, 0x1, -R72 ;  /* 0x000000018080c824 */ /* 0x000fe200078e0a48 */
[----:B------:R-:W-:Y:S01]  /*dc20*/  PRMT R92, RZ, 0x7610, R92 ;  /* 0x00007610ff5c7816 */ /* 0x000fe2000000005c */
[----:B------:R-:W-:Y:S01]  /*dc30*/  @!P5 IMAD.IADD R127, R127, 0x1, -R72 ;  /* 0x000000017f7fd824 */ /* 0x000fe200078e0a48 */
[----:B------:R-:W-:Y:S01]  /*dc40*/  LEA R8, P4, R126, R69, 0x1 ;  /* 0x000000457e087211 */ /* 0x000fe200078808ff */
[----:B------:R-:W1:Y:S01]  /*dc50*/  LDCU UR5, c[0x0][0x3b0] ;  /* 0x00007600ff0577ac */ /* 0x000e620008000800 */
[----:B----4-:R-:W-:Y:S01]  /*dc60*/  ISETP.GE.AND P3, PT, R43, RZ, PT ;  /* 0x000000ff2b00720c */ /* 0x010fe20003f66270 */
[----:B0-----:R-:W-:Y:S02]  /*dc70*/  @P0 IMAD.MOV.U32 R4, RZ, RZ, R164 ;  /* 0x000000ffff040224 */ /* 0x001fe400078e00a4 */
[----:B------:R-:W-:-:S02]  /*dc80*/  @P0 IMAD.MOV.U32 R5, RZ, RZ, R163 ;  /* 0x000000ffff050224 */ /* 0x000fc400078e00a3 */
[----:B------:R-:W-:Y:S01]  /*dc90*/  @!P6 IMAD.MOV R127, RZ, RZ, -R127 ;  /* 0x000000ffff7fe224 */ /* 0x000fe200078e0a7f */
[----:B------:R-:W-:Y:S02]  /*dca0*/  ISETP.GT.U32.AND P6, PT, R72, R130, PT ;  /* 0x000000824800720c */ /* 0x000fe40003fc4070 */
[----:B------:R0:W4:Y:S02]  /*dcb0*/  @P0 LDG.E.U16 R93, desc[UR20][R4.64] ;  /* 0x00000014045d0981 */ /* 0x000124000c1e1500 */
[----:B------:R-:W-:Y:S02]  /*dcc0*/  SEL R127, R75, R127, !P1 ;  /* 0x0000007f4b7f7207 */ /* 0x000fe40004800000 */
[----:B------:R-:W-:Y:S01]  /*dcd0*/  STL [R1+0x38], R8 ;  /* 0x0000380801007387 */ /* 0x000fe20000100800 */
[----:B------:R-:W-:Y:S01]  /*dce0*/  @!P3 IMAD.MOV R128, RZ, RZ, -R128 ;  /* 0x000000ffff80b224 */ /* 0x000fe200078e0a80 */
[----:B0-----:R-:W-:Y:S02]  /*dcf0*/  LEA.HI.X.SX32 R4, R126, R68, 0x1, P4 ;  /* 0x000000447e047211 */ /* 0x001fe400020f0eff */
[----:B--2---:R-:W-:-:S03]  /*dd00*/  ISETP.GE.AND P3, PT, R7, RZ, PT ;  /* 0x000000ff0700720c */ /* 0x004fc60003f66270 */
[----:B------:R0:W-:Y:S01]  /*dd10*/  STL [R1+0x34], R4 ;  /* 0x0000340401007387 */ /* 0x0001e20000100800 */
[----:B------:R-:W-:-:S03]  /*dd20*/  @P0 IMAD.MOV.U32 R5, RZ, RZ, R4 ;  /* 0x000000ffff050224 */ /* 0x000fc600078e0004 */
[----:B------:R-:W2:Y:S01]  /*dd30*/  LDL R7, [R1+0x9b8] ;  /* 0x0009b80001077983 */ /* 0x000ea20000100800 */
[----:B------:R-:W-:Y:S02]  /*dd40*/  IMAD R127, R127, UR7, RZ ;  /* 0x000000077f7f7c24 */ /* 0x000fe4000f8e02ff */
[----:B------:R-:W-:Y:S01]  /*dd50*/  @!P6 IMAD.IADD R130, R130, 0x1, -R72 ;  /* 0x000000018282e824 */ /* 0x000fe200078e0a48 */
[----:B------:R-:W-:Y:S01]  /*dd60*/  ISETP.GT.U32.AND P4, PT, R72, R129, PT ;  /* 0x000000814800720c */ /* 0x000fe20003f84070 */
[----:B------:R-:W1:Y:S01]  /*dd70*/  LDCU UR7, c[0x0][0x3b0] ;  /* 0x00007600ff0777ac */ /* 0x000e620008000800 */
[----:B0-----:R-:W-:-:S05]  /*dd80*/  @P0 IMAD.MOV.U32 R4, RZ, RZ, R8 ;  /* 0x000000ffff040224 */ /* 0x001fca00078e0008 */
[----:B------:R0:W4:Y:S02]  /*dd90*/  @P0 LDG.E.U16 R92, desc[UR20][R4.64] ;  /* 0x00000014045c0981 */ /* 0x000124000c1e1500 */
[----:B0-----:R-:W-:-:S04]  /*dda0*/  LEA R4, P6, R127, R69, 0x1 ;  /* 0x000000457f047211 */ /* 0x001fc800078c08ff */
[----:B------:R-:W-:Y:S01]  /*ddb0*/  LEA.HI.X.SX32 R5, R127, R68, 0x1, P6 ;  /* 0x000000447f057211 */ /* 0x000fe200030f0eff */
[----:B------:R0:W-:Y:S04]  /*ddc0*/  STL [R1+0x78], R4 ;  /* 0x0000780401007387 */ /* 0x0001e80000100800 */
[----:B------:R-:W-:Y:S04]  /*ddd0*/  STL [R1+0x74], R5 ;  /* 0x0000740501007387 */ /* 0x000fe80000100800 */
[----:B------:R-:W4:Y:S01]  /*dde0*/  LDL R8, [R1+0x9e8] ;  /* 0x0009e80001087983 */ /* 0x000f220000100800 */
[----:B------:R-:W-:Y:S01]  /*ddf0*/  SEL R128, R75, R128, !P1 ;  /* 0x000000804b807207 */ /* 0x000fe20004800000 */
[----:B------:R-:W-:-:S04]  /*de00*/  @!P4 IMAD.IADD R129, R129, 0x1, -R72 ;  /* 0x000000018181c824 */ /* 0x000fc800078e0a48 */
[----:B-1----:R-:W-:Y:S01]  /*de10*/  IMAD R128, R128, UR5, RZ ;  /* 0x0000000580807c24 */ /* 0x002fe2000f8e02ff */
[----:B------:R-:W-:Y:S01]  /*de20*/  PRMT R91, RZ, 0x7610, R91 ;  /* 0x00007610ff5b7816 */ /* 0x000fe2000000005b */
[----:B------:R-:W-:Y:S01]  /*de30*/  @!P3 IMAD.MOV R129, RZ, RZ, -R129 ;  /* 0x000000ffff81b224 */ /* 0x000fe200078e0a81 */
[----:B------:R-:W-:Y:S01]  /*de40*/  ISETP.GT.U32.AND P5, PT, R72, R131, PT ;  /* 0x000000834800720c */ /* 0x000fe20003fa4070 */
[----:B------:R-:W1:Y:S03]  /*de50*/  LDCU UR5, c[0x0][0x3b0] ;  /* 0x00007600ff0577ac */ /* 0x000e660008000800 */
[----:B------:R0:W4:Y:S01]  /*de60*/  @P0 LDG.E.U16 R91, desc[UR20][R4.64] ;  /* 0x00000014045b0981 */ /* 0x000122000c1e1500 */
[----:B---3--:R-:W-:Y:S02]  /*de70*/  ISETP.GE.AND P4, PT, R6, RZ, PT ;  /* 0x000000ff0600720c */ /* 0x008fe40003f86270 */
[----:B------:R-:W-:-:S04]  /*de80*/  LEA R6, P3, R128, R69, 0x1 ;  /* 0x0000004580067211 */ /* 0x000fc800078608ff */
[----:B------:R-:W-:Y:S01]  /*de90*/  LEA.HI.X.SX32 R43, R128, R68, 0x1, P3 ;  /* 0x00000044802b7211 */ /* 0x000fe200018f0eff */
[----:B------:R3:W-:Y:S01]  /*dea0*/  STL [R1+0xb8], R6 ;  /* 0x0000b80601007387 */ /* 0x0007e20000100800 */
[----:B0-----:R-:W-:-:S03]  /*deb0*/  @P0 IMAD.MOV.U32 R4, RZ, RZ, R6 ;  /* 0x000000ffff040224 */ /* 0x001fc600078e0006 */
[----:B------:R0:W-:Y:S04]  /*dec0*/  STL [R1+0xb4], R43 ;  /* 0x0000b42b01007387 */ /* 0x0001e80000100800 */
[----:B---3--:R-:W3:Y:S01]  /*ded0*/  LDL R6, [R1+0xa18] ;  /* 0x000a180001067983 */ /* 0x008ee20000100800 */
[----:B------:R-:W-:-:S05]  /*dee0*/  @!P5 IMAD.IADD R131, R131, 0x1, -R72 ;  /* 0x000000018383d824 */ /* 0x000fca00078e0a48 */
[C---:B------:R-:W-:Y:S02]  /*def0*/  ISETP.GT.U32.AND P5, PT, R72.reuse, R131, PT ;  /* 0x000000834800720c */ /* 0x040fe40003fa4070 */
[----:B------:R-:W-:-:S11]  /*df00*/  ISETP.GT.U32.AND P6, PT, R72, R130, PT ;  /* 0x000000824800720c */ /* 0x000fd60003fc4070 */
[----:B------:R-:W-:Y:S01]  /*df10*/  @!P5 IMAD.IADD R131, R131, 0x1, -R72 ;  /* 0x000000018383d824 */ /* 0x000fe200078e0a48 */
[----:B------:R-:W-:-:S03]  /*df20*/  ISETP.GT.U32.AND P5, PT, R72, R133, PT ;  /* 0x000000854800720c */ /* 0x000fc60003fa4070 */
[----:B------:R-:W-:Y:S01]  /*df30*/  @!P4 IMAD.MOV R131, RZ, RZ, -R131 ;  /* 0x000000ffff83c224 */ /* 0x000fe200078e0a83 */
[C---:B------:R-:W-:Y:S01]  /*df40*/  SEL R129, R75.reuse, R129, !P1 ;  /* 0x000000814b817207 */ /* 0x040fe20004800000 */
[----:B------:R-:W-:Y:S01]  /*df50*/  @P0 IMAD.MOV.U32 R5, RZ, RZ, R43 ;  /* 0x000000ffff050224 */ /* 0x000fe200078e002b */
[----:B------:R-:W-:Y:S02]  /*df60*/  PRMT R90, RZ, 0x7610, R90 ;  /* 0x00007610ff5a7816 */ /* 0x000fe4000000005a */
[----:B------:R-:W-:-:S05]  /*df70*/  SEL R131, R75, R131, !P1 ;  /* 0x000000834b837207 */ /* 0x000fca0004800000 */
[----:B------:R-:W-:Y:S01]  /*df80*/  @!P5 IMAD.IADD R133, R133, 0x1, -R72 ;  /* 0x000000018585d824 */ /* 0x000fe200078e0a48 */
[----:B------:R0:W3:Y:S01]  /*df90*/  @P0 LDG.E.U16 R90, desc[UR20][R4.64] ;  /* 0x00000014045a0981 */ /* 0x0000e2000c1e1500 */
[----:B--2---:R-:W-:-:S03]  /*dfa0*/  ISETP.GE.AND P5, PT, R7, RZ, PT ;  /* 0x000000ff0700720c */ /* 0x004fc60003fa6270 */
[----:B------:R-:W-:Y:S01]  /*dfb0*/  ISETP.GT.U32.AND P4, PT, R72, R133, PT ;  /* 0x000000854800720c */ /* 0x000fe20003f84070 */
[----:B------:R-:W-:Y:S01]  /*dfc0*/  IMAD R129, R129, UR11, RZ ;  /* 0x0000000b81817c24 */ /* 0x000fe2000f8e02ff */
[----:B------:R-:W-:Y:S01]  /*dfd0*/  PRMT R89, RZ, 0x7610, R89 ;  /* 0x00007610ff597816 */ /* 0x000fe20000000059 */
[----:B------:R-:W-:Y:S01]  /*dfe0*/  @!P6 IMAD.IADD R130, R130, 0x1, -R72 ;  /* 0x000000018282e824 */ /* 0x000fe200078e0a48 */
[----:B------:R-:W-:Y:S01]  /*dff0*/  ISETP.GT.U32.AND P3, PT, R72, R134, PT ;  /* 0x000000864800720c */ /* 0x000fe20003f64070 */
[----:B-1----:R-:W-:Y:S01]  /*e000*/  IMAD R131, R131, UR5, RZ ;  /* 0x0000000583837c24 */ /* 0x002fe2000f8e02ff */
[-C--:B0-----:R-:W-:Y:S01]  /*e010*/  LEA R4, P6, R129, R69.reuse, 0x1 ;  /* 0x0000004581047211 */ /* 0x081fe200078c08ff */
[----:B------:R-:W0:Y:S03]  /*e020*/  LDCU UR5, c[0x0][0x3b0] ;  /* 0x00007600ff0577ac */ /* 0x000e260008000800 */
[----:B------:R-:W-:Y:S01]  /*e030*/  @!P5 IMAD.MOV R130, RZ, RZ, -R130 ;  /* 0x000000ffff82d224 */ /* 0x000fe200078e0a82 */
[----:B------:R-:W-:-:S02]  /*e040*/  LEA R7, P5, R131, R69, 0x1 ;  /* 0x0000004583077211 */ /* 0x000fc400078a08ff */
[----:B------:R-:W-:Y:S01]  /*e050*/  @!P4 IMAD.IADD R133, R133, 0x1, -R72 ;  /* 0x000000018585c824 */ /* 0x000fe200078e0a48 */
[----:B------:R1:W-:Y:S01]  /*e060*/  STL [R1+0xf8], R4 ;  /* 0x0000f80401007387 */ /* 0x0003e20000100800 */
[----:B------:R-:W-:Y:S01]  /*e070*/  PRMT R88, RZ, 0x7610, R88 ;  /* 0x00007610ff587816 */ /* 0x000fe20000000058 */
[----:B------:R-:W2:Y:S02]  /*e080*/  LDCU UR11, c[0x0][0x3b0] ;  /* 0x00007600ff0b77ac */ /* 0x000ea40008000800 */
[----:B------:R-:W-:Y:S01]  /*e090*/  STL [R1+0x158], R7 ;  /* 0x0001580701007387 */ /* 0x000fe20000100800 */
[-C--:B------:R-:W-:Y:S02]  /*e0a0*/  LEA.HI.X.SX32 R5, R129, R68.reuse, 0x1, P6 ;  /* 0x0000004481057211 */ /* 0x080fe400030f0eff */
[----:B------:R-:W-:Y:S02]  /*e0b0*/  LEA.HI.X.SX32 R43, R131, R68, 0x1, P5 ;  /* 0x00000044832b7211 */ /* 0x000fe400028f0eff */
[----:B------:R-:W-:Y:S01]  /*e0c0*/  SEL R130, R75, R130, !P1 ;  /* 0x000000824b827207 */ /* 0x000fe20004800000 */
[----:B------:R1:W2:Y:S01]  /*e0d0*/  @P0 LDG.E.U16 R89, desc[UR20][R4.64] ;  /* 0x0000001404590981 */ /* 0x0002a2000c1e1500 */
[----:B----4-:R-:W-:-:S03]  /*e0e0*/  ISETP.GE.AND P4, PT, R8, RZ, PT ;  /* 0x000000ff0800720c */ /* 0x010fc60003f86270 */
[----:B------:R-:W4:Y:S01]  /*e0f0*/  LDL R8, [R1+0x9d4] ;  /* 0x0009d40001087983 */ /* 0x000f220000100800 */
[----:B-1----:R-:W-:-:S03]  /*e100*/  @P0 IMAD.MOV.U32 R4, RZ, RZ, R7 ;  /* 0x000000ffff040224 */ /* 0x002fc600078e0007 */
[----:B------:R1:W-:Y:S01]  /*e110*/  STL [R1+0xf4], R5 ;  /* 0x0000f40501007387 */ /* 0x0003e20000100800 */
[----:B------:R-:W-:Y:S02]  /*e120*/  IMAD R130, R130, UR7, RZ ;  /* 0x0000000782827c24 */ /* 0x000fe4000f8e02ff */
[----:B------:R-:W-:Y:S02]  /*e130*/  @!P3 IMAD.IADD R134, R134, 0x1, -R72 ;  /* 0x000000018686b824 */ /* 0x000fe400078e0a48 */
[----:B-1----:R-:W-:Y:S02]  /*e140*/  @P0 IMAD.MOV.U32 R5, RZ, RZ, R43 ;  /* 0x000000ffff050224 */ /* 0x002fe400078e002b */
[----:B------:R-:W-:Y:S01]  /*e150*/  @!P4 IMAD.MOV R133, RZ, RZ, -R133 ;  /* 0x000000ffff85c224 */ /* 0x000fe200078e0a85 */
[----:B------:R-:W-:Y:S01]  /*e160*/  STL [R1+0x154], R43 ;  /* 0x0001542b01007387 */ /* 0x000fe20000100800 */
[----:B------:R-:W-:Y:S01]  /*e170*/  PRMT R87, RZ, 0x7610, R87 ;  /* 0x00007610ff577816 */ /* 0x000fe20000000057 */
[----:B------:R-:W1:Y:S02]  /*e180*/  LDCU UR7, c[0x0][0x3b0] ;  /* 0x00007600ff0777ac */ /* 0x000e640008000800 */
[----:B------:R0:W2:Y:S01]  /*e190*/  @P0 LDG.E.U16 R88, desc[UR20][R4.64] ;  /* 0x0000001404580981 */ /* 0x0000a2000c1e1500 */
[----:B------:R-:W-:-:S03]  /*e1a0*/  ISETP.GT.U32.AND P3, PT, R72, R134, PT ;  /* 0x000000864800720c */ /* 0x000fc60003f64070 */
[----:B------:R-:W2:Y:S01]  /*e1b0*/  LDL R44, [R1+0x994] ;  /* 0x00099400012c7983 */ /* 0x000ea20000100800 */
[----:B0-----:R-:W-:-:S04]  /*e1c0*/  LEA R4, P4, R130, R69, 0x1 ;  /* 0x0000004582047211 */ /* 0x001fc800078808ff */
[----:B------:R-:W-:Y:S01]  /*e1d0*/  LEA.HI.X.SX32 R5, R130, R68, 0x1, P4 ;  /* 0x0000004482057211 */ /* 0x000fe200020f0eff */
[----:B------:R0:W-:Y:S04]  /*e1e0*/  STL [R1+0x198], R4 ;  /* 0x0001980401007387 */ /* 0x0001e80000100800 */
[----:B------:R0:W-:Y:S01]  /*e1f0*/  STL [R1+0x194], R5 ;  /* 0x0001940501007387 */ /* 0x0001e20000100800 */
[----:B------:R-:W-:Y:S01]  /*e200*/  SEL R133, R75, R133, !P1 ;  /* 0x000000854b857207 */ /* 0x000fe20004800000 */
[----:B------:R-:W-:Y:S02]  /*e210*/  @!P3 IMAD.IADD R134, R134, 0x1, -R72 ;  /* 0x000000018686b824 */ /* 0x000fe400078e0a48 */
[----:B------:R0:W2:Y:S02]  /*e220*/  @P0 LDG.E.U16 R87, desc[UR20][R4.64] ;  /* 0x0000001404570981 */ /* 0x0000a4000c1e1500 */
[----:B------:R-:W-:Y:S01]  /*e230*/  IMAD R133, R133, UR12, RZ ;  /* 0x0000000c85857c24 */ /* 0x000fe2000f8e02ff */
[----:B---3--:R-:W-:Y:S01]  /*e240*/  ISETP.GE.AND P5, PT, R6, RZ, PT ;  /* 0x000000ff0600720c */ /* 0x008fe20003fa6270 */
[----:B------:R-:W3:Y:S01]  /*e250*/  LDCU UR12, c[0x0][0x3b0] ;  /* 0x00007600ff0c77ac */ /* 0x000ee20008000800 */
[----:B------:R-:W3:Y:S11]  /*e260*/  LDL R6, [R1+0x94c] ;  /* 0x00094c0001067983 */ /* 0x000ef60000100800 */
[----:B------:R-:W-:Y:S01]  /*e270*/  @!P5 IMAD.MOV R134, RZ, RZ, -R134 ;  /* 0x000000ffff86d224 */ /* 0x000fe200078e0a86 */
[----:B------:R-:W-:-:S04]  /*e280*/  LEA R7, P5, R133, R69, 0x1 ;  /* 0x0000004585077211 */ /* 0x000fc800078a08ff */
[----:B0-----:R-:W-:Y:S01]  /*e290*/  LEA.HI.X.SX32 R4, R133, R68, 0x1, P5 ;  /* 0x0000004485047211 */ /* 0x001fe200028f0eff */
[----:B------:R-:W-:Y:S04]  /*e2a0*/  STL [R1+0x1d8], R7 ;  /* 0x0001d80701007387 */ /* 0x000fe80000100800 */
[----:B------:R0:W-:Y:S01]  /*e2b0*/  STL [R1+0x1d4], R4 ;  /* 0x0001d40401007387 */ /* 0x0001e20000100800 */
[----:B------:R-:W-:Y:S02]  /*e2c0*/  @P0 IMAD.MOV.U32 R5, RZ, RZ, R4 ;  /* 0x000000ffff050224 */ /* 0x000fe400078e0004 */
[----:B0-----:R-:W-:Y:S02]  /*e2d0*/  @P0 IMAD.MOV.U32 R4, RZ, RZ, R7 ;  /* 0x000000ffff040224 */ /* 0x001fe400078e0007 */
[----:B------:R-:W3:Y:S01]  /*e2e0*/  LDL R7, [R1+0x904] ;  /* 0x0009040001077983 */ /* 0x000ee20000100800 */
[----:B------:R-:W-:-:S02]  /*e2f0*/  ISETP.GT.U32.AND P6, PT, R72, R135, PT ;  /* 0x000000874800720c */ /* 0x000fc40003fc4070 */
[C---:B------:R-:W-:Y:S02]  /*e300*/  ISETP.GT.U32.AND P3, PT, R72.reuse, R136, PT ;  /* 0x000000884800720c */ /* 0x040fe40003f64070 */
[----:B------:R-:W-:-:S09]  /*e310*/  ISETP.GT.U32.AND P4, PT, R72, R137, PT ;  /* 0x000000894800720c */ /* 0x000fd20003f84070 */
[--C-:B------:R-:W-:Y:S02]  /*e320*/  @!P6 IMAD.IADD R135, R135, 0x1, -R72.reuse ;  /* 0x000000018787e824 */ /* 0x100fe400078e0a48 */
[----:B------:R-:W-:-:S03]  /*e330*/  @!P3 IMAD.IADD R136, R136, 0x1, -R72 ;  /* 0x000000018888b824 */ /* 0x000fc600078e0a48 */
[----:B------:R-:W-:Y:S02]  /*e340*/  ISETP.GT.U32.AND P6, PT, R72, R135, PT ;  /* 0x000000874800720c */ /* 0x000fe40003fc4070 */
[----:B------:R-:W-:Y:S01]  /*e350*/  SEL R134, R75, R134, !P1 ;  /* 0x000000864b867207 */ /* 0x000fe20004800000 */
[----:B------:R-:W-:-:S04]  /*e360*/  @!P4 IMAD.IADD R137, R137, 0x1, -R72 ;  /* 0x000000018989c824 */ /* 0x000fc800078e0a48 */
[----:B------:R-:W-:Y:S01]  /*e370*/  IMAD R134, R134, UR5, RZ ;  /* 0x0000000586867c24 */ /* 0x000fe2000f8e02ff */
[----:B------:R-:W-:Y:S01]  /*e380*/  ISETP.GT.U32.AND P5, PT, R72, R136, PT ;  /* 0x000000884800720c */ /* 0x000fe20003fa4070 */
[----:B------:R-:W0:Y:S04]  /*e390*/  LDCU UR5, c[0x0][0x3b0] ;  /* 0x00007600ff0577ac */ /* 0x000e280008000800 */
[----:B------:R-:W-:Y:S01]  /*e3a0*/  @!P6 IMAD.IADD R135, R135, 0x1, -R72 ;  /* 0x000000018787e824 */ /* 0x000fe200078e0a48 */
[----:B----4-:R-:W-:Y:S02]  /*e3b0*/  ISETP.GE.AND P3, PT, R8, RZ, PT ;  /* 0x000000ff0800720c */ /* 0x010fe40003f66270 */
[----:B------:R-:W-:Y:S02]  /*e3c0*/  LEA R8, P6, R134, R69, 0x1 ;  /* 0x0000004586087211 */ /* 0x000fe400078c08ff */
[----:B------:R-:W-:-:S02]  /*e3d0*/  ISETP.GT.U32.AND P4, PT, R72, R137, PT ;  /* 0x000000894800720c */ /* 0x000fc40003f84070 */
[----:B------:R-:W-:Y:S02]  /*e3e0*/  PRMT R86, RZ, 0x7610, R86 ;  /* 0x00007610ff567816 */ /* 0x000fe40000000056 */
[----:B------:R-:W-:Y:S02]  /*e3f0*/  LEA.HI.X.SX32 R43, R134, R68, 0x1, P6 ;  /* 0x00000044862b7211 */ /* 0x000fe400030f0eff */
[----:B------:R-:W-:Y:S02]  /*e400*/  PRMT R85, RZ, 0x7610, R85 ;  /* 0x00007610ff557816 */ /* 0x000fe40000000055 */
[----:B------:R4:W3:Y:S01]  /*e410*/  @P0 LDG.E.U16 R86, desc[UR20][R4.64] ;  /* 0x0000001404560981 */ /* 0x0008e2000c1e1500 */
[----:B------:R-:W-:Y:S01]  /*e420*/  @!P3 IMAD.MOV R135, RZ, RZ, -R135 ;  /* 0x000000ffff87b224 */ /* 0x000fe200078e0a87 */
[----:B------:R-:W-:-:S04]  /*e430*/  ISETP.GT.U32.AND P3, PT, R72, R138, PT ;  /* 0x0000008a4800720c */ /* 0x000fc80003f64070 */
[----:B------:R-:W-:Y:S01]  /*e440*/  SEL R135, R75, R135, !P1 ;  /* 0x000000874b877207 */ /* 0x000fe20004800000 */
[----:B----4-:R-:W-:Y:S02]  /*e450*/  @P0 IMAD.MOV.U32 R4, RZ, RZ, R8 ;  /* 0x000000ffff040224 */ /* 0x010fe400078e0008 */
[----:B------:R-:W-:Y:S01]  /*e460*/  @P0 IMAD.MOV.U32 R5, RZ, RZ, R43 ;  /* 0x000000ffff050224 */ /* 0x000fe200078e002b */
[----:B--2---:R-:W-:Y:S01]  /*e470*/  ISETP.GE.AND P6, PT, R44, RZ, PT ;  /* 0x000000ff2c00720c */ /* 0x004fe20003fc6270 */
[----:B-1----:R-:W-:Y:S02]  /*e480*/  IMAD R135, R135, UR7, RZ ;  /* 0x0000000787877c24 */ /* 0x002fe4000f8e02ff */
[--C-:B------:R-:W-:Y:S01]  /*e490*/  @!P5 IMAD.IADD R136, R136, 0x1, -R72.reuse ;  /* 0x000000018888d824 */ /* 0x100fe200078e0a48 */
[----:B------:R1:W2:Y:S01]  /*e4a0*/  @P0 LDG.E.U16 R85, desc[UR20][R4.64] ;  /* 0x0000001404550981 */ /* 0x0002a2000c1e1500 */
[--C-:B------:R-:W-:Y:S01]  /*e4b0*/  @!P4 IMAD.IADD R137, R137, 0x1, -R72.reuse ;  /* 0x000000018989c824 */ /* 0x100fe200078e0a48 */
[----:B------:R-:W4:Y:S01]  /*e4c0*/  LDCU UR7, c[0x0][0x3b0] ;  /* 0x00007600ff0777ac */ /* 0x000f220008000800 */
[----:B------:R-:W-:Y:S01]  /*e4d0*/  @!P3 IMAD.IADD R138, R138, 0x1, -R72 ;  /* 0x000000018a8ab824 */ /* 0x000fe200078e0a48 */
[----:B------:R-:W-:Y:S01]  /*e4e0*/  STL [R1+0x218], R8 ;  /* 0x0002180801007387 */ /* 0x000fe20000100800 */
[----:B-1----:R-:W-:-:S03]  /*e4f0*/  LEA R4, P4, R135, R69, 0x1 ;  /* 0x0000004587047211 */ /* 0x002fc600078808ff */
[----:B------:R1:W-:Y:S01]  /*e500*/  STL [R1+0x214], R43 ;  /* 0x0002142b01007387 */ /* 0x0003e20000100800 */
[----:B------:R-:W-:Y:S01]  /*e510*/  LEA.HI.X.SX32 R5, R135, R68, 0x1, P4 ;  /* 0x0000004487057211 */ /* 0x000fe200020f0eff */
[----:B------:R-:W-:Y:S01]  /*e520*/  @!P6 IMAD.MOV R136, RZ, RZ, -R136 ;  /* 0x000000ffff88e224 */ /* 0x000fe200078e0a88 */
[----:B------:R-:W-:Y:S01]  /*e530*/  ISETP.GT.U32.AND P6, PT, R72, R138, PT ;  /* 0x0000008a4800720c */ /* 0x000fe20003fc4070 */
[----:B-1----:R-:W2:Y:S04]  /*e540*/  LDL R43, [R1+0x8ac] ;  /* 0x0008ac00012b7983 */ /* 0x002ea80000100800 */
[----:B------:R1:W-:Y:S01]  /*e550*/  STL [R1+0x258], R4 ;  /* 0x0002580401007387 */ /* 0x0003e20000100800 */
[----:B------:R-:W-:-:S03]  /*e560*/  SEL R136, R75, R136, !P1 ;  /* 0x000000884b887207 */ /* 0x000fc60004800000 */
[----:B------:R1:W-:Y:S01]  /*e570*/  STL [R1+0x254], R5 ;  /* 0x0002540501007387 */ /* 0x0003e20000100800 */
[----:B------:R-:W-:Y:S01]  /*e580*/  PRMT R84, RZ, 0x7610, R84 ;  /* 0x00007610ff547816 */ /* 0x000fe20000000054 */
[----:B0-----:R-:W-:Y:S01]  /*e590*/  IMAD R136, R136, UR5, RZ ;  /* 0x0000000588887c24 */ /* 0x001fe2000f8e02ff */
[----:B------:R-:W-:Y:S01]  /*e5a0*/  PRMT R83, RZ, 0x7610, R83 ;  /* 0x00007610ff537816 */ /* 0x000fe20000000053 */
[----:B------:R-:W-:Y:S01]  /*e5b0*/  @!P6 IMAD.IADD R138, R138, 0x1, -R72 ;  /* 0x000000018a8ae824 */ /* 0x000fe200078e0a48 */
[----:B---3--:R-:W-:Y:S02]  /*e5c0*/  ISETP.GE.AND P5, PT, R6, RZ, PT ;  /* 0x000000ff0600720c */ /* 0x008fe40003fa6270 */
[----:B------:R1:W3:Y:S01]  /*e5d0*/  @P0 LDG.E.U16 R84, desc[UR20][R4.64] ;  /* 0x0000001404540981 */ /* 0x0002e2000c1e1500 */
[----:B------:R-:W-:Y:S01]  /*e5e0*/  ISETP.GT.U32.AND P4, PT, R72, R119, PT ;  /* 0x000000774800720c */ /* 0x000fe20003f84070 */
[----:B------:R-:W0:Y:S02]  /*e5f0*/  LDCU UR5, c[0x0][0x3b0] ;  /* 0x00007600ff0577ac */ /* 0x000e240008000800 */
[----:B------:R-:W3:Y:S07]  /*e600*/  LDL R6, [R1+0x85c] ;  /* 0x00085c0001067983 */ /* 0x000eee0000100800 */
[----:B------:R-:W-:-:S05]  /*e610*/  @!P5 IMAD.MOV R137, RZ, RZ, -R137 ;  /* 0x000000ffff89d224 */ /* 0x000fca00078e0a89 */
[----:B------:R-:W-:Y:S02]  /*e620*/  SEL R137, R75, R137, !P1 ;  /* 0x000000894b897207 */ /* 0x000fe40004800000 */
[----:B-1----:R-:W-:-:S03]  /*e630*/  LEA R4, P6, R136, R69, 0x1 ;  /* 0x0000004588047211 */ /* 0x002fc600078c08ff */
[----:B----4-:R-:W-:Y:S01]  /*e640*/  IMAD R137, R137, UR7, RZ ;  /* 0x0000000789897c24 */ /* 0x010fe2000f8e02ff */
[-C--:B------:R-:W-:Y:S01]  /*e650*/  LEA.HI.X.SX32 R5, R136, R68.reuse, 0x1, P6 ;  /* 0x0000004488057211 */ /* 0x080fe200030f0eff */
[----:B------:R-:W-:Y:S01]  /*e660*/  STL [R1+0x298], R4 ;  /* 0x0002980401007387 */ /* 0x000fe20000100800 */
[----:B------:R-:W-:Y:S01]  /*e670*/  ISETP.GT.U32.AND P3, PT, R72, R139, PT ;  /* 0x0000008b4800720c */ /* 0x000fe20003f64070 */
[----:B------:R-:W-:Y:S01]  /*e680*/  @!P4 IMAD.IADD R119, R119, 0x1, -R72 ;  /* 0x000000017777c824 */ /* 0x000fe200078e0a48 */
[----:B------:R-:W-:Y:S02]  /*e690*/  PRMT R82, RZ, 0x7610, R82 ;  /* 0x00007610ff527816 */ /* 0x000fe40000000052 */
[----:B------:R-:W-:Y:S01]  /*e6a0*/  ISETP.GE.AND P5, PT, R7, RZ, PT ;  /* 0x000000ff0700720c */ /* 0x000fe20003fa6270 */
[----:B------:R1:W4:Y:S01]  /*e6b0*/  @P0 LDG.E.U16 R83, desc[UR20][R4.64] ;  /* 0x0000001404530981 */ /* 0x000322000c1e1500 */
[C---:B------:R-:W-:Y:S01]  /*e6c0*/  LEA R7, P6, R137.reuse, R69, 0x1 ;  /* 0x0000004589077211 */ /* 0x040fe200078c08ff */
[----:B------:R-:W0:Y:S03]  /*e6d0*/  LDCU UR7, c[0x0][0x3b0] ;  /* 0x00007600ff0777ac */ /* 0x000e260008000800 */
[----:B------:R-:W-:Y:S01]  /*e6e0*/  LEA.HI.X.SX32 R8, R137, R68, 0x1, P6 ;  /* 0x0000004489087211 */ /* 0x000fe200030f0eff */
[----:B------:R1:W-:Y:S04]  /*e6f0*/  STL [R1+0x294], R5 ;  /* 0x0002940501007387 */ /* 0x0003e80000100800 */
[----:B------:R-:W-:Y:S04]  /*e700*/  STL [R1+0x2d8], R7 ;  /* 0x0002d80701007387 */ /* 0x000fe80000100800 */
[----:B------:R0:W-:Y:S01]  /*e710*/  STL [R1+0x2d4], R8 ;  /* 0x0002d40801007387 */ /* 0x0001e20000100800 */
[----:B-1----:R-:W-:-:S03]  /*e720*/  @P0 IMAD.MOV.U32 R5, RZ, RZ, R8 ;  /* 0x000000ffff050224 */ /* 0x002fc600078e0008 */
[----:B------:R-:W4:Y:S04]  /*e730*/  LDL R44, [R1+0x890] ;  /* 0x00089000012c7983 */ /* 0x000f280000100800 */
[----:B0-----:R-:W4:Y:S01]  /*e740*/  LDL R8, [R1+0x870] ;  /* 0x0008700001087983 */ /* 0x001f220000100800 */
[----:B------:R-:W-:Y:S01]  /*e750*/  @!P3 IMAD.IADD R139, R139, 0x1, -R72 ;  /* 0x000000018b8bb824 */ /* 0x000fe200078e0a48 */
[C---:B------:R-:W-:Y:S01]  /*e760*/  ISETP.GT.U32.AND P6, PT, R72.reuse, R119, PT ;  /* 0x000000774800720c */ /* 0x040fe20003fc4070 */
[----:B------:R-:W-:Y:S01]  /*e770*/  @!P5 IMAD.MOV R138, RZ, RZ, -R138 ;  /* 0x000000ffff8ad224 */ /* 0x000fe200078e0a8a */
[C---:B------:R-:W-:Y:S02]  /*e780*/  ISETP.GT.U32.AND P3, PT, R72.reuse, R150, PT ;  /* 0x000000964800720c */ /* 0x040fe40003f64070 */
[----:B------:R-:W-:-:S02]  /*e790*/  ISETP.GT.U32.AND P4, PT, R72, R139, PT ;  /* 0x0000008b4800720c */ /* 0x000fc40003f84070 */
[----:B------:R-:W-:Y:S01]  /*e7a0*/  SEL R138, R75, R138, !P1 ;  /* 0x0000008a4b8a7207 */ /* 0x000fe20004800000 */
[----:B------:R-:W-:Y:S02]  /*e7b0*/  @P0 IMAD.MOV.U32 R4, RZ, RZ, R7 ;  /* 0x000000ffff040224 */ /* 0x000fe400078e0007 */
[----:B------:R-:W4:Y:S02]  /*e7c0*/  LDL R7, [R1+0x8d8] ;  /* 0x0008d80001077983 */ /* 0x000f240000100800 */
[----:B------:R-:W-:Y:S01]  /*e7d0*/  IMAD R138, R138, UR11, RZ ;  /* 0x0000000b8a8a7c24 */ /* 0x000fe2000f8e02ff */
[----:B------:R-:W-:Y:S01]  /*e7e0*/  PRMT R81, RZ, 0x7610, R81 ;  /* 0x00007610ff517816 */ /* 0x000fe20000000051 */
[----:B------:R0:W4:Y:S01]  /*e7f0*/  @P0 LDG.E.U16 R82, desc[UR20][R4.64] ;  /* 0x0000001404520981 */ /* 0x000122000c1e1500 */
[----:B------:R-:W-:Y:S01]  /*e800*/  @!P6 IMAD.IADD R119, R119, 0x1, -R72 ;  /* 0x000000017777e824 */ /* 0x000fe200078e0a48 */
[----:B------:R-:W-:Y:S01]  /*e810*/  PRMT R80, RZ, 0x7610, R80 ;  /* 0x00007610ff507816 */ /* 0x000fe20000000050 */
[--C-:B------:R-:W-:Y:S01]  /*e820*/  @!P3 IMAD.IADD R150, R150, 0x1, -R72.reuse ;  /* 0x000000019696b824 */ /* 0x100fe200078e0a48 */
[----:B------:R-:W-:Y:S01]  /*e830*/  PRMT R79, RZ, 0x7610, R79 ;  /* 0x00007610ff4f7816 */ /* 0x000fe2000000004f */
[----:B------:R-:W-:Y:S01]  /*e840*/  @!P4 IMAD.IADD R139, R139, 0x1, -R72 ;  /* 0x000000018b8bc824 */ /* 0x000fe200078e0a48 */
[----:B------:R-:W-:Y:S01]  /*e850*/  ISETP.GT.U32.AND P4, PT, R72, R149, PT ;  /* 0x000000954800720c */ /* 0x000fe20003f84070 */
[----:B------:R-:W1:Y:S01]  /*e860*/  LDCU UR11, c[0x0][0x3b0] ;  /* 0x00007600ff0b77ac */ /* 0x000e620008000800 */
[----:B0-----:R-:W-:-:S04]  /*e870*/  LEA R4, P6, R138, R69, 0x1 ;  /* 0x000000458a047211 */ /* 0x001fc800078c08ff */
[----:B------:R-:W-:Y:S01]  /*e880*/  LEA.HI.X.SX32 R5, R138, R68, 0x1, P6 ;  /* 0x000000448a057211 */ /* 0x000fe200030f0eff */
[----:B------:R0:W-:Y:S04]  /*e890*/  STL [R1+0x310], R4 ;  /* 0x0003100401007387 */ /* 0x0001e80000100800 */
[----:B------:R0:W-:Y:S02]  /*e8a0*/  STL [R1+0x30c], R5 ;  /* 0x00030c0501007387 */ /* 0x0001e40000100800 */
[----:B------:R-:W-:Y:S01]  /*e8b0*/  @!P4 IMAD.IADD R149, R149, 0x1, -R72 ;  /* 0x000000019595c824 */ /* 0x000fe200078e0a48 */
[----:B------:R-:W-:Y:S01]  /*e8c0*/  ISETP.GT.U32.AND P4, PT, R72, R150, PT ;  /* 0x000000964800720c */ /* 0x000fe20003f84070 */
[----:B------:R0:W4:Y:S01]  /*e8d0*/  @P0 LDG.E.U16 R81, desc[UR20][R4.64] ;  /* 0x0000001404510981 */ /* 0x000122000c1e1500 */
[----:B--2---:R-:W-:-:S13]  /*e8e0*/  ISETP.GE.AND P5, PT, R43, RZ, PT ;  /* 0x000000ff2b00720c */ /* 0x004fda0003fa6270 */
[----:B------:R-:W-:-:S05]  /*e8f0*/  @!P5 IMAD.MOV R139, RZ, RZ, -R139 ;  /* 0x000000ffff8bd224 */ /* 0x000fca00078e0a8b */
[----:B------:R-:W-:-:S05]  /*e900*/  SEL R139, R75, R139, !P1 ;  /* 0x0000008b4b8b7207 */ /* 0x000fca0004800000 */
[----:B------:R-:W-:Y:S02]  /*e910*/  IMAD R139, R139, UR5, RZ ;  /* 0x000000058b8b7c24 */ /* 0x000fe4000f8e02ff */
[----:B------:R-:W-:Y:S01]  /*e920*/  @!P4 IMAD.IADD R150, R150, 0x1, -R72 ;  /* 0x000000019696c824 */ /* 0x000fe200078e0a48 */
[----:B---3--:R-:W-:Y:S01]  /*e930*/  ISETP.GE.AND P3, PT, R6, RZ, PT ;  /* 0x000000ff0600720c */ /* 0x008fe20003f66270 */
[----:B------:R-:W2:Y:S01]  /*e940*/  LDCU UR5, c[0x0][0x3b0] ;  /* 0x00007600ff0577ac */ /* 0x000ea20008000800 */
[----:B------:R-:W3:Y:S01]  /*e950*/  LDL R6, [R1+0x8fc] ;  /* 0x0008fc0001067983 */ /* 0x000ee20000100800 */
[----:B------:R-:W-:-:S10]  /*e960*/  LEA R43, P6, R139, R69, 0x1 ;  /* 0x000000458b2b7211 */ /* 0x000fd400078c08ff */
[----:B------:R-:W-:-:S05]  /*e970*/  @!P3 IMAD.MOV R119, RZ, RZ, -R119 ;  /* 0x000000ffff77b224 */ /* 0x000fca00078e0a77 */
[----:B------:R-:W-:Y:S02]  /*e980*/  SEL R119, R75, R119, !P1 ;  /* 0x000000774b777207 */ /* 0x000fe40004800000 */
[----:B------:R-:W-:-:S03]  /*e990*/  ISETP.GT.U32.AND P3, PT, R72, R149, PT ;  /* 0x000000954800720c */ /* 0x000fc60003f64070 */
[----:B------:R-:W-:Y:S01]  /*e9a0*/  IMAD R119, R119, UR7, RZ ;  /* 0x0000000777777c24 */ /* 0x000fe2000f8e02ff */
[----:B------:R-:W-:Y:S01]  /*e9b0*/  LEA.HI.X.SX32 R45, R139, R68, 0x1, P6 ;  /* 0x000000448b2d7211 */ /* 0x000fe200030f0eff */
[----:B------:R1:W-:Y:S01]  /*e9c0*/  STL [R1+0x348], R43 ;  /* 0x0003482b01007387 */ /* 0x0003e20000100800 */
[----:B0-----:R-:W-:Y:S01]  /*e9d0*/  @P0 IMAD.MOV.U32 R4, RZ, RZ, R43 ;  /* 0x000000ffff040224 */ /* 0x001fe200078e002b */
[----:B------:R-:W-:Y:S01]  /*e9e0*/  ISETP.GT.U32.AND P5, PT, R72, R140, PT ;  /* 0x0000008c4800720c */ /* 0x000fe20003fa4070 */
[----:B------:R-:W0:Y:S01]  /*e9f0*/  LDCU UR7, c[0x0][0x3b0] ;  /* 0x00007600ff0777ac */ /* 0x000e220008000800 */
[----:B------:R-:W-:Y:S01]  /*ea00*/  @P0 IMAD.MOV.U32 R5, RZ, RZ, R45 ;  /* 0x000000ffff050224 */ /* 0x000fe200078e002d */
[----:B------:R-:W-:Y:S03]  /*ea10*/  STL [R1+0x344], R45 ;  /* 0x0003442d01007387 */ /* 0x000fe60000100800 */
[----:B------:R-:W-:Y:S01]  /*ea20*/  @!P3 IMAD.IADD R149, R149, 0x1, -R72 ;  /* 0x000000019595b824 */ /* 0x000fe200078e0a48 */
[----:B------:R0:W3:Y:S01]  /*ea30*/  @P0 LDG.E.U16 R80, desc[UR20][R4.64] ;  /* 0x0000001404500981 */ /* 0x0000e2000c1e1500 */
[----:B----4-:R-:W-:-:S02]  /*ea40*/  ISETP.GE.AND P4, PT, R8, RZ, PT ;  /* 0x000000ff0800720c */ /* 0x010fc40003f86270 */
[----:B------:R-:W-:-:S04]  /*ea50*/  LEA R8, P6, R119, R69, 0x1 ;  /* 0x0000004577087211 */ /* 0x000fc800078c08ff */
[----:B-1----:R-:W-:Y:S01]  /*ea60*/  LEA.HI.X.SX32 R43, R119, R68, 0x1, P6 ;  /* 0x00000044772b7211 */ /* 0x002fe200030f0eff */
[----:B------:R1:W-:Y:S01]  /*ea70*/  STL [R1+0x380], R8 ;  /* 0x0003800801007387 */ /* 0x0003e20000100800 */
[----:B0-----:R-:W-:Y:S01]  /*ea80*/  @P0 IMAD.MOV.U32 R4, RZ, RZ, R8 ;  /* 0x000000ffff040224 */ /* 0x001fe200078e0008 */
[----:B------:R-:W-:Y:S02]  /*ea90*/  ISETP.GE.AND P3, PT, R44, RZ, PT ;  /* 0x000000ff2c00720c */ /* 0x000fe40003f66270 */
[----:B------:R-:W-:Y:S04]  /*eaa0*/  STL [R1+0x37c], R43 ;  /* 0x00037c2b01007387 */ /* 0x000fe80000100800 */
[----:B-1----:R-:W4:Y:S04]  /*eab0*/  LDL.LU R8, [R1+0x4] ;  /* 0x0000040001087983 */ /* 0x002f280000300800 */
[----:B------:R-:W4:Y:S04]  /*eac0*/  LDL R44, [R1+0x930] ;  /* 0x00093000012c7983 */ /* 0x000f280000100800 */
[----:B------:R-:W4:Y:S01]  /*ead0*/  LDL R45, [R1+0x960] ;  /* 0x00096000012d7983 */ /* 0x000f220000100800 */
[----:B------:R-:W-:Y:S01]  /*eae0*/  @!P5 IMAD.IADD R140, R140, 0x1, -R72 ;  /* 0x000000018c8cd824 */ /* 0x000fe200078e0a48 */
[----:B------:R-:W-:-:S04]  /*eaf0*/  ISETP.GT.U32.AND P5, PT, R72, R151, PT ;  /* 0x000000974800720c */ /* 0x000fc80003fa4070 */
[C---:B------:R-:W-:Y:S01]  /*eb00*/  ISETP.GT.U32.AND P6, PT, R72.reuse, R140, PT ;  /* 0x0000008c4800720c */ /* 0x040fe20003fc4070 */
[----:B------:R-:W-:Y:S02]  /*eb10*/  @!P4 IMAD.MOV R150, RZ, RZ, -R150 ;  /* 0x000000ffff96c224 */ /* 0x000fe400078e0a96 */
[----:B------:R-:W-:Y:S01]  /*eb20*/  @!P3 IMAD.MOV R149, RZ, RZ, -R149 ;  /* 0x000000ffff95b224 */ /* 0x000fe200078e0a95 */
[----:B------:R-:W-:-:S05]  /*eb30*/  ISETP.GT.U32.AND P3, PT, R72, R154, PT ;  /* 0x0000009a4800720c */ /* 0x000fca0003f64070 */
[--C-:B------:R-:W-:Y:S01]  /*eb40*/  @!P5 IMAD.IADD R151, R151, 0x1, -R72.reuse ;  /* 0x000000019797d824 */ /* 0x100fe200078e0a48 */
[----:B------:R-:W-:Y:S01]  /*eb50*/  ISETP.GE.AND P5, PT, R7, RZ, PT ;  /* 0x000000ff0700720c */ /* 0x000fe20003fa6270 */
[----:B------:R-:W-:Y:S01]  /*eb60*/  @P0 IMAD.MOV.U32 R5, RZ, RZ, R43 ;  /* 0x000000ffff050224 */ /* 0x000fe200078e002b */
[C---:B------:R-:W-:Y:S02]  /*eb70*/  SEL R150, R75.reuse, R150, !P1 ;  /* 0x000000964b967207 */ /* 0x040fe40004800000 */
[----:B------:R-:W-:Y:S01]  /*eb80*/  ISETP.GT.U32.AND P4, PT, R72, R151, PT ;  /* 0x000000974800720c */ /* 0x000fe20003f84070 */
[--C-:B------:R-:W-:Y:S01]  /*eb90*/  @!P6 IMAD.IADD R140, R140, 0x1, -R72.reuse ;  /* 0x000000018c8ce824 */ /* 0x100fe200078e0a48 */
[----:B------:R0:W4:Y:S01]  /*eba0*/  @P0 LDG.E.U16 R79, desc[UR20][R4.64] ;  /* 0x00000014044f0981 */ /* 0x000122000c1e1500 */
[----:B------:R-:W-:Y:S01]  /*ebb0*/  SEL R149, R75, R149, !P1 ;  /* 0x000000954b957207 */ /* 0x000fe20004800000 */
[----:B------:R-:W-:Y:S02]  /*ebc0*/  @!P3 IMAD.IADD R154, R154, 0x1, -R72 ;  /* 0x000000019a9ab824 */ /* 0x000fe400078e0a48 */
[----:B0-----:R-:W-:-:S03]  /*ebd0*/  IMAD R4, R150, UR4, RZ ;  /* 0x0000000496047c24 */ /* 0x001fc6000f8e02ff */
[----:B------:R-:W-:-:S04]  /*ebe0*/  @!P5 IMAD.MOV R140, RZ, RZ, -R140 ;  /* 0x000000ffff8cd224 */ /* 0x000fc800078e0a8c */
[----:B------:R-:W-:Y:S01]  /*ebf0*/  @!P4 IMAD.IADD R151, R151, 0x1, -R72 ;  /* 0x000000019797c824 */ /* 0x000fe200078e0a48 */
[----:B------:R-:W-:Y:S01]  /*ec00*/  LEA R150, P5, R4, R69, 0x1 ;  /* 0x0000004504967211 */ /* 0x000fe200078a08ff */
[----:B------:R-:W-:Y:S01]  /*ec10*/  IMAD R165, R149, UR4, RZ ;  /* 0x0000000495a57c24 */ /* 0x000fe2000f8e02ff */
[----:B------:R-:W-:Y:S02]  /*ec20*/  ISETP.GT.U32.AND P4, PT, R72, R152, PT ;  /* 0x000000984800720c */ /* 0x000fe40003f84070 */
[----:B------:R-:W-:Y:S01]  /*ec30*/  LEA.HI.X.SX32 R149, R4, R68, 0x1, P5 ;  /* 0x0000004404957211 */ /* 0x000fe200028f0eff */
[----:B------:R-:W-:Y:S01]  /*ec40*/  @P0 IMAD.MOV.U32 R4, RZ, RZ, R150 ;  /* 0x000000ffff040224 */ /* 0x000fe200078e0096 */
[----:B------:R-:W-:Y:S02]  /*ec50*/  PRMT R78, RZ, 0x7610, R78 ;  /* 0x00007610ff4e7816 */ /* 0x000fe4000000004e */
[----:B------:R-:W-:Y:S01]  /*ec60*/  SEL R140, R75, R140, !P1 ;  /* 0x0000008c4b8c7207 */ /* 0x000fe20004800000 */
[----:B------:R-:W-:-:S04]  /*ec70*/  @P0 IMAD.MOV.U32 R5, RZ, RZ, R149 ;  /* 0x000000ffff050224 */ /* 0x000fc800078e0095 */
[----:B--2---:R-:W-:Y:S01]  /*ec80*/  IMAD R140, R140, UR5, RZ ;  /* 0x000000058c8c7c24 */ /* 0x004fe2000f8e02ff */
[----:B------:R0:W2:Y:S01]  /*ec90*/  @P0 LDG.E.U16 R78, desc[UR20][R4.64] ;  /* 0x00000014044e0981 */ /* 0x0000a2000c1e1500 */
[----:B------:R-:W-:Y:S01]  /*eca0*/  @!P4 IMAD.IADD R152, R152, 0x1, -R72 ;  /* 0x000000019898c824 */ /* 0x000fe200078e0a48 */
[----:B---3--:R-:W-:Y:S01]  /*ecb0*/  ISETP.GE.AND P6, PT, R6, RZ, PT ;  /* 0x000000ff0600720c */ /* 0x008fe20003fc6270 */
[----:B------:R-:W1:Y:S01]  /*ecc0*/  LDCU UR5, c[0x0][0x3b0] ;  /* 0x00007600ff0577ac */ /* 0x000e620008000800 */
[----:B------:R-:W-:-:S11]  /*ecd0*/  LEA R6, P3, R165, R69, 0x1 ;  /* 0x00000045a5067211 */ /* 0x000fd600078608ff */
[----:B------:R-:W-:Y:S01]  /*ece0*/  @!P6 IMAD.MOV R151, RZ, RZ, -R151 ;  /* 0x000000ffff97e224 */ /* 0x000fe200078e0a97 */
[----:B------:R-:W-:-:S04]  /*ecf0*/  ISETP.GT.U32.AND P6, PT, R72, R154, PT ;  /* 0x0000009a4800720c */ /* 0x000fc80003fc4070 */
[----:B------:R-:W-:Y:S01]  /*ed00*/  SEL R151, R75, R151, !P1 ;  /* 0x000000974b977207 */ /* 0x000fe20004800000 */
[----:B------:R3:W-:Y:S01]  /*ed10*/  STL [R1], R6 ;  /* 0x0000000601007387 */ /* 0x0007e20000100800 */
[----:B0-----:R-:W-:-:S03]  /*ed20*/  @P0 IMAD.MOV.U32 R4, RZ, RZ, R6 ;  /* 0x000000ffff040224 */ /* 0x001fc600078e0006 */
[----:B------:R-:W-:Y:S01]  /*ed30*/  IMAD R151, R151, UR7, RZ ;  /* 0x0000000797977c24 */ /* 0x000fe2000f8e02ff */
[----:B------:R-:W-:Y:S01]  /*ed40*/  LEA R109, P4, R140, R69, 0x1 ;  /* 0x000000458c6d7211 */ /* 0x000fe200078808ff */
[----:B------:R-:W2:Y:S01]  /*ed50*/  LDL R7, [R1+0x98c] ;  /* 0x00098c0001077983 */ /* 0x000ea20000100800 */
[----:B------:R-:W-:Y:S01]  /*ed60*/  ISETP.GT.U32.AND P5, PT, R72, R155, PT ;  /* 0x0000009b4800720c */ /* 0x000fe20003fa4070 */
[----:B------:R-:W-:Y:S02]  /*ed70*/  @!P6 IMAD.IADD R154, R154, 0x1, -R72 ;  /* 0x000000019a9ae824 */ /* 0x000fe400078e0a48 */
[----:B---3--:R-:W3:Y:S01]  /*ed80*/  LDL R6, [R1+0x9c0] ;  /* 0x0009c00001067983 */ /* 0x008ee20000100800 */
[----:B------:R-:W-:Y:S01]  /*ed90*/  LEA R43, P6, R151, R69, 0x1 ;  /* 0x00000045972b7211 */ /* 0x000fe200078c08ff */
[----:B------:R-:W0:Y:S01]  /*eda0*/  LDCU UR7, c[0x0][0x3b0] ;  /* 0x00007600ff0777ac */ /* 0x000e220008000800 */
[----:B------:R-:W-:Y:S01]  /*edb0*/  LEA.HI.X.SX32 R110, R140, R68, 0x1, P4 ;  /* 0x000000448c6e7211 */ /* 0x000fe200020f0eff */
[----:B------:R0:W-:Y:S04]  /*edc0*/  STL [R1+0x40], R109 ;  /* 0x0000406d01007387 */ /* 0x0001e80000100800 */
[----:B------:R-:W-:Y:S04]  /*edd0*/  STL [R1+0x80], R43 ;  /* 0x0000802b01007387 */ /* 0x000fe80000100800 */
[----:B------:R-:W-:Y:S01]  /*ede0*/  STL [R1+0x3c], R110 ;  /* 0x00003c6e01007387 */ /* 0x000fe20000100800 */
[----:B----4-:R-:W-:-:S02]  /*edf0*/  ISETP.GE.AND P4, PT, R44, RZ, PT ;  /* 0x000000ff2c00720c */ /* 0x010fc40003f86270 */
[----:B------:R-:W-:Y:S02]  /*ee00*/  LEA.HI.X.SX32 R44, R151, R68, 0x1, P6 ;  /* 0x00000044972c7211 */ /* 0x000fe400030f0eff */
[----:B------:R-:W-:-:S03]  /*ee10*/  ISETP.GE.AND P6, PT, R45, RZ, PT ;  /* 0x000000ff2d00720c */ /* 0x000fc60003fc6270 */
[----:B------:R4:W-:Y:S04]  /*ee20*/  STL [R1+0x7c], R44 ;  /* 0x00007c2c01007387 */ /* 0x0009e80000100800 */
[----:B------:R-:W2:Y:S01]  /*ee30*/  LDL R45, [R1+0x9f0] ;  /* 0x0009f000012d7983 */ /* 0x000ea20000100800 */
[----:B------:R-:W-:Y:S02]  /*ee40*/  LEA.HI.X.SX32 R165, R165, R68, 0x1, P3 ;  /* 0x00000044a5a57211 */ /* 0x000fe400018f0eff */
[----:B------:R-:W-:Y:S01]  /*ee50*/  PRMT R77, RZ, 0x7610, R77 ;  /* 0x00007610ff4d7816 */ /* 0x000fe2000000004d */
[----:B------:R-:W-:Y:S01]  /*ee60*/  @!P5 IMAD.IADD R155, R155, 0x1, -R72 ;  /* 0x000000019b9bd824 */ /* 0x000fe200078e0a48 */
[C---:B------:R-:W-:Y:S01]  /*ee70*/  ISETP.GT.U32.AND P3, PT, R72.reuse, R8, PT ;  /* 0x000000084800720c */ /* 0x040fe20003f64070 */
[----:B------:R-:W-:Y:S01]  /*ee80*/  @P0 IMAD.MOV.U32 R5, RZ, RZ, R165 ;  /* 0x000000ffff050224 */ /* 0x000fe200078e00a5 */
[----:B------:R-:W-:Y:S01]  /*ee90*/  ISETP.GT.U32.AND P5, PT, R72, R152, PT ;  /* 0x000000984800720c */ /* 0x000fe20003fa4070 */
[----:B------:R-:W2:Y:S04]  /*eea0*/  LDL.LU R111, [R1+0x10] ;  /* 0x00001000016f7983 */ /* 0x000ea80000300800 */
[----:B------:R0:W2:Y:S02]  /*eeb0*/  @P0 LDG.E.U16 R77, desc[UR20][R4.64] ;  /* 0x00000014044d0981 */ /* 0x0000a4000c1e1500 */
[----:B0-----:R-:W-:-:S02]  /*eec0*/  @P0 IMAD.MOV.U32 R4, RZ, RZ, R109 ;  /* 0x000000ffff040224 */ /* 0x001fc400078e006d */
[----:B------:R-:W2:Y:S02]  /*eed0*/  LDL.LU R109, [R1+0xc] ;  /* 0x00000c00016d7983 */ /* 0x000ea40000300800 */
[--C-:B------:R-:W-:Y:S02]  /*eee0*/  @!P3 IMAD.IADD R8, R8, 0x1, -R72.reuse ;  /* 0x000000010808b824 */ /* 0x100fe400078e0a48 */
[----:B------:R-:W-:Y:S02]  /*eef0*/  @!P5 IMAD.IADD R152, R152, 0x1, -R72 ;  /* 0x000000019898d824 */ /* 0x000fe400078e0a48 */
[----:B------:R-:W-:Y:S01]  /*ef00*/  @!P4 IMAD.MOV R154, RZ, RZ, -R154 ;  /* 0x000000ffff9ac224 */ /* 0x000fe200078e0a9a */
[C---:B------:R-:W-:Y:S01]  /*ef10*/  ISETP.GT.U32.AND P3, PT, R72.reuse, R8, PT ;  /* 0x000000084800720c */ /* 0x040fe20003f64070 */
[----:B------:R-:W-:Y:S01]  /*ef20*/  @P0 IMAD.MOV.U32 R5, RZ, RZ, R110 ;  /* 0x000000ffff050224 */ /* 0x000fe200078e006e */
[----:B------:R-:W-:Y:S02]  /*ef30*/  PRMT R76, RZ, 0x7610, R76 ;  /* 0x00007610ff4c7816 */ /* 0x000fe4000000004c */
[C---:B------:R-:W-:Y:S01]  /*ef40*/  ISETP.GT.U32.AND P5, PT, R72.reuse, R155, PT ;  /* 0x0000009b4800720c */ /* 0x040fe20003fa4070 */
[----:B------:R-:W-:Y:S01]  /*ef50*/  @!P6 IMAD.MOV R152, RZ, RZ, -R152 ;  /* 0x000000ffff98e224 */ /* 0x000fe200078e0a98 */
[----:B------:R-:W-:-:S02]  /*ef60*/  ISETP.GT.U32.AND P4, PT, R72, R156, PT ;  /* 0x0000009c4800720c */ /* 0x000fc40003f84070 */
[C---:B------:R-:W-:Y:S01]  /*ef70*/  SEL R154, R75.reuse, R154, !P1 ;  /* 0x0000009a4b9a7207 */ /* 0x040fe20004800000 */
[----:B------:R0:W2:Y:S01]  /*ef80*/  @P0 LDG.E.U16 R76, desc[UR20][R4.64] ;  /* 0x00000014044c0981 */ /* 0x0000a2000c1e1500 */
[----:B------:R-:W-:Y:S02]  /*ef90*/  PRMT R74, RZ, 0x7610, R74 ;  /* 0x00007610ff4a7816 */ /* 0x000fe4000000004a */
[----:B------:R-:W-:Y:S01]  /*efa0*/  SEL R152, R75, R152, !P1 ;  /* 0x000000984b987207 */ /* 0x000fe20004800000 */
[----:B------:R-:W-:Y:S01]  /*efb0*/  IMAD R154, R154, UR11, RZ ;  /* 0x0000000b9a9a7c24 */ /* 0x000fe2000f8e02ff */
[----:B------:R-:W-:Y:S01]  /*efc0*/  PRMT R67, RZ, 0x7610, R67 ;  /* 0x00007610ff437816 */ /* 0x000fe20000000043 */
[----:B------:R-:W-:Y:S01]  /*efd0*/  @!P3 IMAD.IADD R8, R8, 0x1, -R72 ;  /* 0x000000010808b824 */ /* 0x000fe200078e0a48 */
[----:B------:R-:W-:Y:S01]  /*efe0*/  PRMT R66, RZ, 0x7610, R66 ;  /* 0x00007610ff427816 */ /* 0x000fe20000000042 */
[----:B0-----:R-:W-:Y:S01]  /*eff0*/  @P0 IMAD.MOV.U32 R4, RZ, RZ, R43 ;  /* 0x000000ffff040224 */ /* 0x001fe200078e002b */
[----:B------:R-:W-:Y:S01]  /*f000*/  PRMT R65, RZ, 0x7610, R65 ;  /* 0x00007610ff417816 */ /* 0x000fe20000000041 */
[----:B------:R-:W-:Y:S01]  /*f010*/  @P0 IMAD.MOV.U32 R5, RZ, RZ, R44 ;  /* 0x000000ffff050224 */ /* 0x000fe200078e002c */
[----:B------:R-:W-:Y:S01]  /*f020*/  PRMT R64, RZ, 0x7610, R64 ;  /* 0x00007610ff407816 */ /* 0x000fe20000000040 */
[----:B-1----:R-:W-:Y:S01]  /*f030*/  IMAD R152, R152, UR5, RZ ;  /* 0x0000000598987c24 */ /* 0x002fe2000f8e02ff */
[----:B----4-:R-:W4:Y:S01]  /*f040*/  LDL.LU R44, [R1+0x8] ;  /* 0x00000800012c7983 */ /* 0x010f220000300800 */
[--C-:B------:R-:W-:Y:S01]  /*f050*/  @!P5 IMAD.IADD R155, R155, 0x1, -R72.reuse ;  /* 0x000000019b9bd824 */ /* 0x100fe200078e0a48 */
[----:B------:R-:W0:Y:S02]  /*f060*/  LDCU UR5, c[0x0][0x3b0] ;  /* 0x00007600ff0577ac */ /* 0x000e240008000800 */
[----:B------:R1:W4:Y:S01]  /*f070*/  @P0 LDG.E.U16 R74, desc[UR20][R4.64] ;  /* 0x00000014044a0981 */ /* 0x000322000c1e1500 */
[----:B------:R-:W-:Y:S01]  /*f080*/  @!P4 IMAD.IADD R156, R156, 0x1, -R72 ;  /* 0x000000019c9cc824 */ /* 0x000fe200078e0a48 */
[----:B------:R-:W-:Y:S01]  /*f090*/  PRMT R63, RZ, 0x7610, R63 ;  /* 0x00007610ff3f7816 */ /* 0x000fe2000000003f */
[----:B------:R-:W0:Y:S01]  /*f0a0*/  LDCU UR11, c[0x0][0x3b0] ;  /* 0x00007600ff0b77ac */ /* 0x000e220008000800 */
[----:B-1----:R-:W-:-:S04]  /*f0b0*/  LEA R4, P3, R154, R69, 0x1 ;  /* 0x000000459a047211 */ /* 0x002fc800078608ff */
[----:B------:R-:W-:Y:S01]  /*f0c0*/  LEA.HI.X.SX32 R5, R154, R68, 0x1, P3 ;  /* 0x000000449a057211 */ /* 0x000fe200018f0eff */
[----:B------:R-:W-:Y:S04]  /*f0d0*/  STL [R1+0x4], R8 ;  /* 0x0000040801007387 */ /* 0x000fe80000100800 */
[----:B------:R1:W-:Y:S04]  /*f0e0*/  STL [R1+0xc0], R4 ;  /* 0x0000c00401007387 */ /* 0x0003e80000100800 */
[----:B------:R1:W4:Y:S02]  /*f0f0*/  @P0 LDG.E.U16 R67, desc[UR20][R4.64] ;  /* 0x0000001404430981 */ /* 0x000324000c1e1500 */
[----:B-1----:R-:W-:Y:S01]  /*f100*/  IMAD.MOV.U32 R4, RZ, RZ, R8 ;  /* 0x000000ffff047224 */ /* 0x002fe200078e0008 */
[----:B---3--:R-:W-:-:S02]  /*f110*/  ISETP.GE.AND P5, PT, R6, RZ, PT ;  /* 0x000000ff0600720c */ /* 0x008fc40003fa6270 */
[C---:B------:R-:W-:Y:S02]  /*f120*/  LEA R6, P4, R152.reuse, R69, 0x1 ;  /* 0x0000004598067211 */ /* 0x040fe400078808ff */
[----:B--2---:R-:W-:Y:S02]  /*f130*/  ISETP.GE.AND P6, PT, R7, RZ, PT ;  /* 0x000000ff0700720c */ /* 0x004fe40003fc6270 */
[----:B------:R-:W-:Y:S01]  /*f140*/  LEA.HI.X.SX32 R7, R152, R68, 0x1, P4 ;  /* 0x0000004498077211 */ /* 0x000fe200020f0eff */
[----:B------:R1:W-:Y:S04]  /*f150*/  STL [R1+0x100], R6 ;  /* 0x0001000601007387 */ /* 0x0003e80000100800 */
[----:B------:R2:W-:Y:S02]  /*f160*/  STL [R1+0xbc], R5 ;  /* 0x0000bc0501007387 */ /* 0x0005e40000100800 */
[----:B------:R-:W-:-:S02]  /*f170*/  @!P5 IMAD.MOV R4, RZ, RZ, -R4 ;  /* 0x000000ffff04d224 */ /* 0x000fc400078e0a04 */
[----:B------:R3:W-:Y:S04]  /*f180*/  STL [R1+0xfc], R7 ;  /* 0x0000fc0701007387 */ /* 0x0007e80000100800 */
[----:B------:R-:W4:Y:S04]  /*f190*/  LDL R8, [R1+0xa10] ;  /* 0x000a100001087983 */ /* 0x000f280000100800 */
[----:B------:R-:W4:Y:S01]  /*f1a0*/  LDL.LU R43, [R1+0x14] ;  /* 0x00001400012b7983 */ /* 0x000f220000300800 */
[----:B------:R-:W-:Y:S01]  /*f1b0*/  @!P6 IMAD.MOV R155, RZ, RZ, -R155 ;  /* 0x000000ffff9be224 */ /* 0x000fe200078e0a9b */
[----:B------:R-:W-:-:S02]  /*f1c0*/  ISETP.GT.U32.AND P3, PT, R72, R156, PT ;  /* 0x0000009c4800720c */ /* 0x000fc40003f64070 */
[----:B------:R1:W4:Y:S01]  /*f1d0*/  @P0 LDG.E.U16 R66, desc[UR20][R6.64] ;  /* 0x0000001406420981 */ /* 0x000322000c1e1500 */
[----:B------:R-:W-:-:S03]  /*f1e0*/  ISETP.GE.AND P5, PT, R45, RZ, PT ;  /* 0x000000ff2d00720c */ /* 0x000fc60003fa6270 */
[----:B------:R-:W4:Y:S04]  /*f1f0*/  LDL R110, [R1+0x988] ;  /* 0x00098800016e7983 */ /* 0x000f280000100800 */
[----:B------:R-:W4:Y:S01]  /*f200*/  LDL R45, [R1+0x9d0] ;  /* 0x0009d000012d7983 */ /* 0x000f220000100800 */
[C---:B------:R-:W-:Y:S02]  /*f210*/  SEL R155, R75.reuse, R155, !P1 ;  /* 0x0000009b4b9b7207 */ /* 0x040fe40004800000 */
[C---:B------:R-:W-:Y:S02]  /*f220*/  ISETP.GT.U32.AND P6, PT, R72.reuse, R111, PT ;  /* 0x0000006f4800720c */ /* 0x040fe40003fc4070 */
[----:B------:R-:W-:Y:S01]  /*f230*/  SEL R4, R75, R4, !P1 ;  /* 0x000000044b047207 */ /* 0x000fe20004800000 */
[----:B------:R-:W-:Y:S01]  /*f240*/  IMAD R155, R155, UR7, RZ ;  /* 0x000000079b9b7c24 */ /* 0x000fe2000f8e02ff */
[----:B------:R-:W0:Y:S01]  /*f250*/  LDCU UR7, c[0x0][0x3b0] ;  /* 0x00007600ff0777ac */ /* 0x000e220008000800 */
[----:B------:R-:W-:Y:S01]  /*f260*/  ISETP.GT.U32.AND P4, PT, R72, R109, PT ;  /* 0x0000006d4800720c */ /* 0x000fe20003f84070 */
[----:B------:R-:W-:-:S02]  /*f270*/  @!P3 IMAD.IADD R156, R156, 0x1, -R72 ;  /* 0x000000019c9cb824 */ /* 0x000fc400078e0a48 */
[----:B------:R-:W-:Y:S01]  /*f280*/  IMAD R4, R4, UR12, RZ ;  /* 0x0000000c04047c24 */ /* 0x000fe2000f8e02ff */
[----:B------:R-:W-:Y:S01]  /*f290*/  PRMT R62, RZ, 0x7610, R62 ;  /* 0x00007610ff3e7816 */ /* 0x000fe2000000003e */
[----:B------:R-:W-:Y:S01]  /*f2a0*/  @!P5 IMAD.MOV R156, RZ, RZ, -R156 ;  /* 0x000000ffff9cd224 */ /* 0x000fe200078e0a9c */
[----:B------:R-:W-:Y:S02]  /*f2b0*/  PRMT R61, RZ, 0x7610, R61 ;  /* 0x00007610ff3d7816 */ /* 0x000fe4000000003d */
[--C-:B------:R-:W-:Y:S01]  /*f2c0*/  @!P6 IMAD.IADD R111, R111, 0x1, -R72.reuse ;  /* 0x000000016f6fe824 */ /* 0x100fe200078e0a48 */
[-C--:B-1----:R-:W-:Y:S01]  /*f2d0*/  LEA R6, P5, R4, R69.reuse, 0x1 ;  /* 0x0000004504067211 */ /* 0x082fe200078a08ff */
[----:B------:R-:W1:Y:S03]  /*f2e0*/  LDCU UR12, c[0x0][0x3b0] ;  /* 0x00007600ff0c77ac */ /* 0x000e660008000800 */
[----:B------:R-:W-:Y:S01]  /*f2f0*/  @!P4 IMAD.IADD R109, R109, 0x1, -R72 ;  /* 0x000000016d6dc824 */ /* 0x000fe200078e0a48 */
[----:B--2---:R-:W-:-:S04]  /*f300*/  LEA R5, P4, R155, R69, 0x1 ;  /* 0x000000459b057211 */ /* 0x004fc800078808ff */
[-C--:B------:R-:W-:Y:S01]  /*f310*/  LEA.HI.X.SX32 R112, R155, R68.reuse, 0x1, P4 ;  /* 0x000000449b707211 */ /* 0x080fe200020f0eff */
[----:B------:R2:W-:Y:S01]  /*f320*/  STL [R1+0x160], R5 ;  /* 0x0001600501007387 */ /* 0x0005e20000100800 */
[----:B------:R-:W-:Y:S02]  /*f330*/  ISETP.GT.U32.AND P6, PT, R72, R109, PT ;  /* 0x0000006d4800720c */ /* 0x000fe40003fc4070 */
[----:B---3--:R-:W-:Y:S01]  /*f340*/  LEA.HI.X.SX32 R7, R4, R68, 0x1, P5 ;  /* 0x0000004404077211 */ /* 0x008fe200028f0eff */
[----:B------:R-:W-:Y:S01]  /*f350*/  @P0 IMAD.MOV.U32 R4, RZ, RZ, R5 ;  /* 0x000000ffff040224 */ /* 0x000fe200078e0005 */
[----:B------:R-:W-:Y:S01]  /*f360*/  SEL R156, R75, R156, !P1 ;  /* 0x0000009c4b9c7207 */ /* 0x000fe20004800000 */
[----:B--2---:R-:W-:Y:S01]  /*f370*/  @P0 IMAD.MOV.U32 R5, RZ, RZ, R112 ;  /* 0x000000ffff050224 */ /* 0x004fe200078e0070 */
[----:B----4-:R-:W-:-:S03]  /*f380*/  ISETP.GT.U32.AND P4, PT, R72, R44, PT ;  /* 0x0000002c4800720c */ /* 0x010fc60003f84070 */
[----:B0-----:R-:W-:Y:S01]  /*f390*/  IMAD R156, R156, UR5, RZ ;  /* 0x000000059c9c7c24 */ /* 0x001fe2000f8e02ff */
[----:B------:R-:W-:Y:S03]  /*f3a0*/  STL [R1+0x1a0], R6 ;  /* 0x0001a00601007387 */ /* 0x000fe60000100800 */
[----:B------:R-:W-:Y:S01]  /*f3b0*/  @!P6 IMAD.IADD R109, R109, 0x1, -R72 ;  /* 0x000000016d6de824 */ /* 0x000fe200078e0a48 */
[----:B------:R-:W-:Y:S01]  /*f3c0*/  ISETP.GT.U32.AND P3, PT, R72, R111, PT ;  /* 0x0000006f4800720c */ /* 0x000fe20003f64070 */
[----:B------:R-:W0:Y:S01]  /*f3d0*/  LDCU UR5, c[0x0][0x3b0] ;  /* 0x00007600ff0577ac */ /* 0x000e220008000800 */
[----:B------:R2:W3:Y:S02]  /*f3e0*/  @P0 LDG.E.U16 R65, desc[UR20][R4.64] ;  /* 0x0000001404410981 */ /* 0x0004e4000c1e1500 */
[----:B--2---:R-:W-:Y:S02]  /*f3f0*/  @P0 IMAD.MOV.U32 R4, RZ, RZ, R6 ;  /* 0x000000ffff040224 */ /* 0x004fe400078e0006 */
[----:B------:R-:W-:Y:S01]  /*f400*/  @P0 IMAD.MOV.U32 R5, RZ, RZ, R7 ;  /* 0x000000ffff050224 */ /* 0x000fe200078e0007 */
[----:B------:R2:W-:Y:S04]  /*f410*/  STL [R1+0x15c], R112 ;  /* 0x00015c7001007387 */ /* 0x0005e80000100800 */
[----:B------:R4:W3:Y:S01]  /*f420*/  @P0 LDG.E.U16 R64, desc[UR20][R4.64] ;  /* 0x0000001404400981 */ /* 0x0008e2000c1e1500 */
[----:B------:R-:W-:-:S03]  /*f430*/  @!P4 IMAD.IADD R44, R44, 0x1, -R72 ;  /* 0x000000012c2cc824 */ /* 0x000fc600078e0a48 */
[----:B------:R0:W-:Y:S04]  /*f440*/  STL [R1+0x19c], R7 ;  /* 0x00019c0701007387 */ /* 0x0001e80000100800 */
[----:B--2---:R-:W2:Y:S01]  /*f450*/  LDL.LU R112, [R1+0x44] ;  /* 0x0000440001707983 */ /* 0x004ea20000300800 */
[----:B----4-:R-:W-:Y:S02]  /*f460*/  LEA R4, P6, R156, R69, 0x1 ;  /* 0x000000459c047211 */ /* 0x010fe400078c08ff */
[----:B------:R-:W-:Y:S02]  /*f470*/  ISETP.GE.AND P5, PT, R8, RZ, PT ;  /* 0x000000ff0800720c */ /* 0x000fe40003fa6270 */
[----:B------:R-:W4:Y:S04]  /*f480*/  LDL.LU R8, [R1+0x18] ;  /* 0x0000180001087983 */ /* 0x000f280000300800 */
[----:B------:R-:W-:Y:S01]  /*f490*/  STL [R1+0x1e0], R4 ;  /* 0x0001e00401007387 */ /* 0x000fe20000100800 */
[----:B------:R-:W-:-:S03]  /*f4a0*/  ISETP.GE.AND P4, PT, R45, RZ, PT ;  /* 0x000000ff2d00720c */ /* 0x000fc60003f86270 */
[----:B------:R-:W3:Y:S01]  /*f4b0*/  LDL R45, [R1+0x944] ;  /* 0x00094400012d7983 */ /* 0x000ee20000100800 */
[----:B------:R-:W-:Y:S01]  /*f4c0*/  @!P3 IMAD.IADD R111, R111, 0x1, -R72 ;  /* 0x000000016f6fb824 */ /* 0x000fe200078e0a48 */
[----:B------:R-:W-:Y:S02]  /*f4d0*/  ISETP.GT.U32.AND P3, PT, R72, R43, PT ;  /* 0x0000002b4800720c */ /* 0x000fe40003f64070 */
[----:B------:R-:W-:Y:S01]  /*f4e0*/  LEA.HI.X.SX32 R6, R156, R68, 0x1, P6 ;  /* 0x000000449c067211 */ /* 0x000fe200030f0eff */
[----:B------:R-:W-:Y:S01]  /*f4f0*/  IMAD.MOV.U32 R5, RZ, RZ, R111 ;  /* 0x000000ffff057224 */ /* 0x000fe200078e006f */
[----:B------:R-:W-:-:S03]  /*f500*/  ISETP.GT.U32.AND P6, PT, R72, R44, PT ;  /* 0x0000002c4800720c */ /* 0x000fc60003fc4070 */
[----:B------:R1:W-:Y:S01]  /*f510*/  STL [R1+0x1dc], R6 ;  /* 0x0001dc0601007387 */ /* 0x0003e20000100800 */
[----:B0-----:R-:W-:Y:S02]  /*f520*/  @P0 IMAD.MOV.U32 R7, RZ, RZ, R6 ;  /* 0x000000ffff070224 */ /* 0x001fe400078e0006 */
[----:B------:R-:W-:-:S03]  /*f530*/  @!P5 IMAD.MOV R5, RZ, RZ, -R5 ;  /* 0x000000ffff05d224 */ /* 0x000fc600078e0a05 */
[----:B------:R-:W-:Y:S02]  /*f540*/  @!P3 IMAD.IADD R43, R43, 0x1, -R72 ;  /* 0x000000012b2bb824 */ /* 0x000fe400078e0a48 */
[----:B-1----:R-:W-:Y:S02]  /*f550*/  @P0 IMAD.MOV.U32 R6, RZ, RZ, R4 ;  /* 0x000000ffff060224 */ /* 0x002fe400078e0004 */
[----:B------:R-:W-:Y:S01]  /*f560*/  IMAD.MOV.U32 R4, RZ, RZ, R109 ;  /* 0x000000ffff047224 */ /* 0x000fe200078e006d */
[----:B------:R-:W-:Y:S01]  /*f570*/  ISETP.GT.U32.AND P3, PT, R72, R43, PT ;  /* 0x0000002b4800720c */ /* 0x000fe20003f64070 */
[----:B------:R-:W-:Y:S01]  /*f580*/  @!P6 IMAD.IADD R44, R44, 0x1, -R72 ;  /* 0x000000012c2ce824 */ /* 0x000fe200078e0a48 */
[----:B------:R0:W4:Y:S01]  /*f590*/  @P0 LDG.E.U16 R63, desc[UR20][R6.64] ;  /* 0x00000014063f0981 */ /* 0x000122000c1e1500 */
[----:B------:R-:W-:Y:S01]  /*f5a0*/  @!P4 IMAD.MOV R4, RZ, RZ, -R4 ;  /* 0x000000ffff04c224 */ /* 0x000fe200078e0a04 */
[----:B------:R-:W-:Y:S02]  /*f5b0*/  ISETP.GE.AND P5, PT, R110, RZ, PT ;  /* 0x000000ff6e00720c */ /* 0x000fe40003fa6270 */
[----:B------:R-:W4:Y:S01]  /*f5c0*/  LDL.LU R109, [R1+0x48] ;  /* 0x00004800016d7983 */ /* 0x000f220000300800 */
[----:B0-----:R-:W-:-:S02]  /*f5d0*/  SEL R6, R75, R5, !P1 ;  /* 0x000000054b067207 */ /* 0x001fc40004800000 */
[----:B------:R-:W-:-:S03]  /*f5e0*/  SEL R5, R75, R4, !P1 ;  /* 0x000000044b057207 */ /* 0x000fc60004800000 */
[----:B------:R-:W-:Y:S01]  /*f5f0*/  IMAD R6, R6, UR5, RZ ;  /* 0x0000000506067c24 */ /* 0x000fe2000f8e02ff */
[----:B------:R0:W-:Y:S01]  /*f600*/  STL [R1+0x8], R44 ;  /* 0x0000082c01007387 */ /* 0x0001e20000100800 */
[----:B------:R-:W-:Y:S01]  /*f610*/  IMAD R5, R5, UR7, RZ ;  /* 0x0000000705057c24 */ /* 0x000fe2000f8e02ff */
[----:B------:R-:W1:Y:S01]  /*f620*/  LDCU UR5, c[0x0][0x3b0] ;  /* 0x00007600ff0577ac */ /* 0x000e620008000800 */
[----:B------:R-:W-:Y:S02]  /*f630*/  IMAD.MOV.U32 R4, RZ, RZ, R44 ;  /* 0x000000ffff047224 */ /* 0x000fe400078e002c */
[----:B------:R-:W-:Y:S01]  /*f640*/  @!P3 IMAD.IADD R43, R43, 0x1, -R72 ;  /* 0x000000012b2bb824 */ /* 0x000fe200078e0a48 */
[-C--:B------:R-:W-:Y:S01]  /*f650*/  LEA R7, P3, R5, R69.reuse, 0x1 ;  /* 0x0000004505077211 */ /* 0x080fe200078608ff */
[----:B------:R-:W-:Y:S01]  /*f660*/  @!P5 IMAD.MOV R4, RZ, RZ, -R4 ;  /* 0x000000ffff04d224 */ /* 0x000fe200078e0a04 */
[----:B------:R-:W-:Y:S01]  /*f670*/  PRMT R60, RZ, 0x7610, R60 ;  /* 0x00007610ff3c7816 */ /* 0x000fe2000000003c */
[----:B------:R-:W1:Y:S01]  /*f680*/  LDCU UR7, c[0x0][0x3b0] ;  /* 0x00007600ff0777ac */ /* 0x000e620008000800 */
[----:B0-----:R-:W-:-:S04]  /*f690*/  LEA R44, P6, R6, R69, 0x1 ;  /* 0x00000045062c7211 */ /* 0x001fc800078c08ff */
[----:B------:R-:W-:Y:S01]  /*f6a0*/  LEA.HI.X.SX32 R110, R6, R68, 0x1, P6 ;  /* 0x00000044066e7211 */ /* 0x000fe200030f0eff */
[----:B------:R0:W-:Y:S01]  /*f6b0*/  STL [R1+0x220], R44 ;  /* 0x0002202c01007387 */ /* 0x0001e20000100800 */
[----:B------:R-:W-:Y:S01]  /*f6c0*/  SEL R6, R75, R4, !P1 ;  /* 0x000000044b067207 */ /* 0x000fe20004800000 */
[----:B------:R-:W-:Y:S02]  /*f6d0*/  @P0 IMAD.MOV.U32 R4, RZ, RZ, R44 ;  /* 0x000000ffff040224 */ /* 0x000fe400078e002c */
[----:B------:R-:W-:Y:S04]  /*f6e0*/  STL [R1+0x14], R43 ;  /* 0x0000142b01007387 */ /* 0x000fe80000100800 */
[----:B------:R1:W-:Y:S04]  /*f6f0*/  STL [R1+0x260], R7 ;  /* 0x0002600701007387 */ /* 0x0003e80000100800 */
[----:B------:R-:W-:Y:S04]  /*f700*/  STL [R1+0x21c], R110 ;  /* 0x00021c6e01007387 */ /* 0x000fe80000100800 */
[----:B0-----:R-:W4:Y:S01]  /*f710*/  LDL R44, [R1+0x8a8] ;  /* 0x0008a800012c7983 */ /* 0x001f220000100800 */
[----:B--2---:R-:W-:Y:S01]  /*f720*/  ISETP.GT.U32.AND P4, PT, R72, R112, PT ;  /* 0x000000704800720c */ /* 0x004fe20003f84070 */
[----:B------:R-:W-:-:S02]  /*f730*/  IMAD R6, R6, UR11, RZ ;  /* 0x0000000b06067c24 */ /* 0x000fc4000f8e02ff */
[----:B------:R-:W2:Y:S01]  /*f740*/  LDL R111, [R1+0x8f8] ;  /* 0x0008f800016f7983 */ /* 0x000ea20000100800 */
[----:B------:R-:W-:Y:S01]  /*f750*/  PRMT R59, RZ, 0x7610, R59 ;  /* 0x00007610ff3b7816 */ /* 0x000fe2000000003b */
[----:B------:R-:W0:Y:S08]  /*f760*/  LDCU UR11, c[0x0][0x3b0] ;  /* 0x00007600ff0b77ac */ /* 0x000e300008000800 */
[----:B------:R-:W-:Y:S01]  /*f770*/  @!P4 IMAD.IADD R112, R112, 0x1, -R72 ;  /* 0x000000017070c824 */ /* 0x000fe200078e0a48 */
[----:B---3--:R-:W-:-:S02]  /*f780*/  ISETP.GE.AND P5, PT, R45, RZ, PT ;  /* 0x000000ff2d00720c */ /* 0x008fc40003fa6270 */
[----:B------:R-:W-:Y:S01]  /*f790*/  LEA.HI.X.SX32 R45, R5, R68, 0x1, P3 ;  /* 0x00000044052d7211 */ /* 0x000fe200018f0eff */
[----:B------:R-:W-:-:S05]  /*f7a0*/  @P0 IMAD.MOV.U32 R5, RZ, RZ, R110 ;  /* 0x000000ffff050224 */ /* 0x000fca00078e006e */
[----:B------:R3:W2:Y:S02]  /*f7b0*/  @P0 LDG.E.U16 R62, desc[UR20][R4.64] ;  /* 0x00000014043e0981 */ /* 0x0006a4000c1e1500 */
[----:B---3--:R-:W-:Y:S02]  /*f7c0*/  @P0 IMAD.MOV.U32 R4, RZ, RZ, R7 ;  /* 0x000000ffff040224 */ /* 0x008fe400078e0007 */
[----:B------:R-:W-:-:S05]  /*f7d0*/  @P0 IMAD.MOV.U32 R5, RZ, RZ, R45 ;  /* 0x000000ffff050224 */ /* 0x000fca00078e002d */
[----:B------:R3:W2:Y:S04]  /*f7e0*/  @P0 LDG.E.U16 R61, desc[UR20][R4.64] ;  /* 0x00000014043d0981 */ /* 0x0006a8000c1e1500 */
[----:B------:R0:W-:Y:S01]  /*f7f0*/  STL [R1+0x25c], R45 ;  /* 0x00025c2d01007387 */ /* 0x0001e20000100800 */
[----:B---3--:R-:W-:-:S04]  /*f800*/  LEA R5, P4, R6, R69, 0x1 ;  /* 0x0000004506057211 */ /* 0x008fc800078808ff */
[----:B-1----:R-:W-:Y:S01]  /*f810*/  LEA.HI.X.SX32 R7, R6, R68, 0x1, P4 ;  /* 0x0000004406077211 */ /* 0x002fe200020f0eff */
[----:B0-----:R-:W3:Y:S01]  /*f820*/  LDL.LU R45, [R1+0x4c] ;  /* 0x00004c00012d7983 */ /* 0x001ee20000300800 */
[----:B------:R-:W-:-:S03]  /*f830*/  IMAD.MOV.U32 R4, RZ, RZ, R43 ;  /* 0x000000ffff047224 */ /* 0x000fc600078e002b */
[----:B------:R-:W3:Y:S04]  /*f840*/  LDL R110, [R1+0x858] ;  /* 0x00085800016e7983 */ /* 0x000ee80000100800 */
[----:B------:R0:W-:Y:S04]  /*f850*/  STL [R1+0x2a0], R5 ;  /* 0x0002a00501007387 */ /* 0x0001e80000100800 */
[----:B------:R1:W-:Y:S04]  /*f860*/  STL [R1+0x29c], R7 ;  /* 0x00029c0701007387 */ /* 0x0003e80000100800 */
[----:B------:R-:W3:Y:S01]  /*f870*/  LDL R43, [R1+0x86c] ;  /* 0x00086c00012b7983 */ /* 0x000ee20000100800 */
[C---:B----4-:R-:W-:Y:S01]  /*f880*/  ISETP.GT.U32.AND P6, PT, R72.reuse, R8, PT ;  /* 0x000000084800720c */ /* 0x050fe20003fc4070 */
[----:B------:R-:W-:Y:S01]  /*f890*/  @!P5 IMAD.MOV R4, RZ, RZ, -R4 ;  /* 0x000000ffff04d224 */ /* 0x000fe200078e0a04 */
[----:B------:R-:W-:-:S04]  /*f8a0*/  ISETP.GT.U32.AND P5, PT, R72, R132, PT ;  /* 0x000000844800720c */ /* 0x000fc80003fa4070 */
[----:B------:R-:W-:-:S07]  /*f8b0*/  SEL R6, R75, R4, !P1 ;  /* 0x000000044b067207 */ /* 0x000fce0004800000 */
[--C-:B------:R-:W-:Y:S01]  /*f8c0*/  @!P6 IMAD.IADD R8, R8, 0x1, -R72.reuse ;  /* 0x000000010808e824 */ /* 0x100fe200078e0a48 */
[C---:B------:R-:W-:Y:S01]  /*f8d0*/  ISETP.GT.U32.AND P6, PT, R72.reuse, R112, PT ;  /* 0x000000704800720c */ /* 0x040fe20003fc4070 */
[----:B------:R-:W-:Y:S02]  /*f8e0*/  @P0 IMAD.MOV.U32 R4, RZ, RZ, R5 ;  /* 0x000000ffff040224 */ /* 0x000fe400078e0005 */
[----:B0-----:R-:W-:Y:S01]  /*f8f0*/  @P0 IMAD.MOV.U32 R5, RZ, RZ, R7 ;  /* 0x000000ffff050224 */ /* 0x001fe200078e0007 */
[----:B------:R-:W-:Y:S01]  /*f900*/  ISETP.GT.U32.AND P4, PT, R72, R8, PT ;  /* 0x000000084800720c */ /* 0x000fe20003f84070 */
[----:B------:R-:W-:Y:S01]  /*f910*/  IMAD R6, R6, UR5, RZ ;  /* 0x0000000506067c24 */ /* 0x000fe2000f8e02ff */
[----:B------:R-:W-:Y:S01]  /*f920*/  ISETP.GT.U32.AND P3, PT, R72, R109, PT ;  /* 0x0000006d4800720c */ /* 0x000fe20003f64070 */
[--C-:B------:R-:W-:Y:S01]  /*f930*/  @!P5 IMAD.IADD R132, R132, 0x1, -R72.reuse ;  /* 0x000000018484d824 */ /* 0x100fe200078e0a48 */
[----:B------:R0:W4:Y:S05]  /*f940*/  @P0 LDG.E.U16 R60, desc[UR20][R4.64] ;  /* 0x00000014043c0981 */ /* 0x00012a000c1e1500 */
[----:B------:R-:W-:Y:S01]  /*f950*/  @!P6 IMAD.IADD R112, R112, 0x1, -R72 ;  /* 0x000000017070e824 */ /* 0x000fe200078e0a48 */
[----:B------:R-:W2:Y:S01]  /*f960*/  LDCU UR5, c[0x0][0x3b0] ;  /* 0x00007600ff0577ac */ /* 0x000ea20008000800 */
[----:B0-----:R-:W-:-:S02]  /*f970*/  LEA R4, P6, R6, R69, 0x1 ;  /* 0x0000004506047211 */ /* 0x001fc400078c08ff */
[----:B------:R-:W-:Y:S01]  /*f980*/  @!P4 IMAD.IADD R8, R8, 0x1, -R72 ;  /* 0x000000010808c824 */ /* 0x000fe200078e0a48 */
[----:B------:R-:W-:Y:S02]  /*f990*/  ISETP.GE.AND P5, PT, R44, RZ, PT ;  /* 0x000000ff2c00720c */ /* 0x000fe40003fa6270 */
[----:B------:R-:W-:Y:S01]  /*f9a0*/  LEA.HI.X.SX32 R6, R6, R68, 0x1, P6 ;  /* 0x0000004406067211 */ /* 0x000fe200030f0eff */
[----:B------:R-:W4:Y:S04]  /*f9b0*/  LDL.LU R44, [R1+0x50] ;  /* 0x00005000012c7983 */ /* 0x000f280000300800 */
[----:B------:R-:W-:Y:S01]  /*f9c0*/  STL [R1+0x2e0], R4 ;  /* 0x0002e00401007387 */ /* 0x000fe20000100800 */
[----:B-1----:R-:W-:-:S03]  /*f9d0*/  @P0 IMAD.MOV.U32 R7, RZ, RZ, R6 ;  /* 0x000000ffff070224 */ /* 0x002fc600078e0006 */
[----:B------:R0:W-:Y:S04]  /*f9e0*/  STL [R1+0x2dc], R6 ;  /* 0x0002dc0601007387 */ /* 0x0001e80000100800 */
[----:B------:R1:W-:Y:S01]  /*f9f0*/  STL [R1+0x18], R8 ;  /* 0x0000180801007387 */ /* 0x0003e20000100800 */
[----:B0-----:R-:W-:Y:S02]  /*fa00*/  @P0 IMAD.MOV.U32 R6, RZ, RZ, R4 ;  /* 0x000000ffff060224 */ /* 0x001fe400078e0004 */
[----:B------:R-:W-:Y:S02]  /*fa10*/  IMAD.MOV.U32 R4, RZ, RZ, R8 ;  /* 0x000000ffff047224 */ /* 0x000fe400078e0008 */
[----:B-1----:R-:W4:Y:S01]  /*fa20*/  LDL R8, [R1+0x8a4] ;  /* 0x0008a40001087983 */ /* 0x002f220000100800 */
[----:B------:R-:W-:Y:S01]  /*fa30*/  @!P3 IMAD.IADD R109, R109, 0x1, -R72 ;  /* 0x000000016d6db824 */ /* 0x000fe200078e0a48 */
[----:B--2---:R-:W-:-:S02]  /*fa40*/  ISETP.GE.AND P3, PT, R111, RZ, PT ;  /* 0x000000ff6f00720c */ /* 0x004fc40003f66270 */
[----:B------:R-:W-:Y:S01]  /*fa50*/  ISETP.GT.U32.AND P4, PT, R72, R132, PT ;  /* 0x000000844800720c */ /* 0x000fe20003f84070 */
[----:B------:R-:W2:Y:S01]  /*fa60*/  LDL.LU R111, [R1+0x58] ;  /* 0x00005800016f7983 */ /* 0x000ea20000300800 */
[----:B------:R-:W-:-:S03]  /*fa70*/  IMAD.MOV.U32 R5, RZ, RZ, R112 ;  /* 0x000000ffff057224 */ /* 0x000fc600078e0070 */
[----:B------:R0:W2:Y:S08]  /*fa80*/  @P0 LDG.E.U16 R59, desc[UR20][R6.64] ;  /* 0x00000014063b0981 */ /* 0x0000b0000c1e1500 */
[----:B------:R-:W-:Y:S01]  /*fa90*/  @!P4 IMAD.IADD R132, R132, 0x1, -R72 ;  /* 0x000000018484c824 */ /* 0x000fe200078e0a48 */
[----:B---3--:R-:W-:Y:S02]  /*faa0*/  ISETP.GE.AND P4, PT, R43, RZ, PT ;  /* 0x000000ff2b00720c */ /* 0x008fe40003f86270 */
[----:B------:R-:W3:Y:S01]  /*fab0*/  LDL R43, [R1+0x8d4] ;  /* 0x0008d400012b7983 */ /* 0x000ee20000100800 */
[----:B------:R-:W-:Y:S01]  /*fac0*/  @!P3 IMAD.MOV R5, RZ, RZ, -R5 ;  /* 0x000000ffff05b224 */ /* 0x000fe200078e0a05 */
[----:B------:R-:W-:Y:S01]  /*fad0*/  ISETP.GT.U32.AND P6, PT, R72, R45, PT ;  /* 0x0000002d4800720c */ /* 0x000fe20003fc4070 */
[----:B------:R-:W-:Y:S01]  /*fae0*/  @!P5 IMAD.MOV R4, RZ, RZ, -R4 ;  /* 0x000000ffff04d224 */ /* 0x000fe200078e0a04 */
[----:B------:R-:W-:-:S02]  /*faf0*/  ISETP.GE.AND P5, PT, R110, RZ, PT ;  /* 0x000000ff6e00720c */ /* 0x000fc40003fa6270 */
[C---:B------:R-:W-:Y:S01]  /*fb00*/  SEL R5, R75.reuse, R5, !P1 ;  /* 0x000000054b057207 */ /* 0x040fe20004800000 */
[----:B------:R-:W3:Y:S01]  /*fb10*/  LDL.LU R110, [R1+0x84] ;  /* 0x00008400016e7983 */ /* 0x000ee20000300800 */
[----:B------:R-:W-:-:S03]  /*fb20*/  SEL R4, R75, R4, !P1 ;  /* 0x000000044b047207 */ /* 0x000fc60004800000 */
[----:B------:R-:W-:Y:S01]  /*fb30*/  IMAD R5, R5, UR7, RZ ;  /* 0x0000000705057c24 */ /* 0x000fe2000f8e02ff */
[----:B------:R-:W-:Y:S01]  /*fb40*/  ISETP.GT.U32.AND P3, PT, R72, R109, PT ;  /* 0x0000006d4800720c */ /* 0x000fe20003f64070 */
[----:B------:R-:W-:Y:S01]  /*fb50*/  IMAD R4, R4, UR5, RZ ;  /* 0x0000000504047c24 */ /* 0x000fe2000f8e02ff */
[----:B------:R-:W-:Y:S01]  /*fb60*/  PRMT R58, RZ, 0x7610, R58 ;  /* 0x00007610ff3a7816 */ /* 0x000fe2000000003a */
[----:B------:R-:W-:Y:S01]  /*fb70*/  @!P6 IMAD.IADD R45, R45, 0x1, -R72 ;  /* 0x000000012d2de824 */ /* 0x000fe200078e0a48 */
[CC--:B------:R-:W-:Y:S01]  /*fb80*/  LEA R112, P6, R5.reuse, R69.reuse, 0x1 ;  /* 0x0000004505707211 */ /* 0x0c0fe200078c08ff */
[----:B------:R-:W-:Y:S01]  /*fb90*/  @!P5 IMAD.MOV R132, RZ, RZ, -R132 ;  /* 0x000000ffff84d224 */ /* 0x000fe200078e0a84 */
[C---:B0-----:R-:W-:Y:S01]  /*fba0*/  LEA R6, P5, R4.reuse, R69, 0x1 ;  /* 0x0000004504067211 */ /* 0x041fe200078a08ff */
[----:B------:R-:W0:Y:S01]  /*fbb0*/  LDCU UR5, c[0x0][0x3b0] ;  /* 0x00007600ff0577ac */ /* 0x000e220008000800 */
[-C--:B------:R-:W-:Y:S02]  /*fbc0*/  LEA.HI.X.SX32 R113, R5, R68.reuse, 0x1, P6 ;  /* 0x0000004405717211 */ /* 0x080fe400030f0eff */
[----:B------:R-:W-:Y:S01]  /*fbd0*/  LEA.HI.X.SX32 R7, R4, R68, 0x1, P5 ;  /* 0x0000004404077211 */ /* 0x000fe200028f0eff */
[----:B------:R-:W-:Y:S01]  /*fbe0*/  @P0 IMAD.MOV.U32 R4, RZ, RZ, R112 ;  /* 0x000000ffff040224 */ /* 0x000fe200078e0070 */
[----:B------:R-:W-:Y:S01]  /*fbf0*/  PRMT R57, RZ, 0x7610, R57 ;  /* 0x00007610ff397816 */ /* 0x000fe20000000039 */
[----:B------:R-:W-:Y:S01]  /*fc00*/  @P0 IMAD.MOV.U32 R5, RZ, RZ, R113 ;  /* 0x000000ffff050224 */ /* 0x000fe200078e0071 */
[----:B------:R-:W-:Y:S01]  /*fc10*/  PRMT R56, RZ, 0x7610, R56 ;  /* 0x00007610ff387816 */ /* 0x000fe20000000038 */
[----:B------:R-:W-:Y:S01]  /*fc20*/  @!P3 IMAD.IADD R109, R109, 0x1, -R72 ;  /* 0x000000016d6db824 */ /* 0x000fe200078e0a48 */
[C---:B------:R-:W-:Y:S01]  /*fc30*/  ISETP.GT.U32.AND P3, PT, R72.reuse, R45, PT ;  /* 0x0000002d4800720c */ /* 0x040fe20003f64070 */
[----:B------:R-:W1:Y:S01]  /*fc40*/  LDCU UR7, c[0x0][0x3b0] ;  /* 0x00007600ff0777ac */ /* 0x000e620008000800 */
[----:B------:R-:W-:Y:S01]  /*fc50*/  SEL R132, R75, R132, !P1 ;  /* 0x000000844b847207 */ /* 0x000fe20004800000 */
[----:B------:R0:W3:Y:S01]  /*fc60*/  @P0 LDG.E.U16 R58, desc[UR20][R4.64] ;  /* 0x00000014043a0981 */ /* 0x0000e2000c1e1500 */
[----:B----4-:R-:W-:-:S03]  /*fc70*/  ISETP.GT.U32.AND P6, PT, R72, R44, PT ;  /* 0x0000002c4800720c */ /* 0x010fc60003fc4070 */
[----:B------:R-:W-:Y:S01]  /*fc80*/  STL [R1+0x318], R112 ;  /* 0x0003187001007387 */ /* 0x000fe20000100800 */
[----:B0-----:R-:W-:-:S03]  /*fc90*/  IMAD.MOV.U32 R4, RZ, RZ, R109 ;  /* 0x000000ffff047224 */ /* 0x001fc600078e006d */
[----:B------:R0:W-:Y:S01]  /*fca0*/  STL [R1+0x350], R6 ;  /* 0x0003500601007387 */ /* 0x0001e20000100800 */
[----:B------:R-:W-:Y:S01]  /*fcb0*/  IMAD R132, R132, UR11, RZ ;  /* 0x0000000b84847c24 */ /* 0x000fe2000f8e02ff */
[----:B------:R-:W-:Y:S01]  /*fcc0*/  PRMT R55, RZ, 0x7610, R55 ;  /* 0x00007610ff377816 */ /* 0x000fe20000000037 */
[----:B------:R-:W-:Y:S01]  /*fcd0*/  @!P4 IMAD.MOV R4, RZ, RZ, -R4 ;  /* 0x000000ffff04c224 */ /* 0x000fe200078e0a04 */
[----:B------:R-:W-:Y:S01]  /*fce0*/  STL [R1+0x314], R113 ;  /* 0x0003147101007387 */ /* 0x000fe20000100800 */
[----:B------:R-:W-:Y:S01]  /*fcf0*/  @!P3 IMAD.IADD R45, R45, 0x1, -R72 ;  /* 0x000000012d2db824 */ /* 0x000fe200078e0a48 */
[----:B------:R-:W-:Y:S02]  /*fd00*/  PRMT R54, RZ, 0x7610, R54 ;  /* 0x00007610ff367816 */ /* 0x000fe40000000036 */
[----:B------:R0:W4:Y:S01]  /*fd10*/  @P0 LDG.E.U16 R57, desc[UR20][R6.64] ;  /* 0x0000001406390981 */ /* 0x000122000c1e1500 */
[----:B------:R-:W-:Y:S02]  /*fd20*/  SEL R5, R75, R4, !P1 ;  /* 0x000000044b057207 */ /* 0x000fe40004800000 */
[----:B------:R-:W-:Y:S01]  /*fd30*/  ISETP.GE.AND P5, PT, R8, RZ, PT ;  /* 0x000000ff0800720c */ /* 0x000fe20003fa6270 */
[----:B------:R1:W-:Y:S01]  /*fd40*/  STL [R1+0x34c], R7 ;  /* 0x00034c0701007387 */ /* 0x0003e20000100800 */
[----:B0-----:R-:W-:Y:S01]  /*fd50*/  LEA R6, P4, R132, R69, 0x1 ;  /* 0x0000004584067211 */ /* 0x001fe200078808ff */
[----:B------:R-:W-:Y:S01]  /*fd60*/  @!P6 IMAD.IADD R44, R44, 0x1, -R72 ;  /* 0x000000012c2ce824 */ /* 0x000fe200078e0a48 */
[----:B------:R-:W-:Y:S01]  /*fd70*/  PRMT R53, RZ, 0x7610, R53 ;  /* 0x00007610ff357816 */ /* 0x000fe20000000035 */
[----:B------:R-:W4:Y:S01]  /*fd80*/  LDL.LU R8, [R1+0x8c] ;  /* 0x00008c0001087983 */ /* 0x000f220000300800 */
[----:B------:R-:W-:Y:S01]  /*fd90*/  IMAD.MOV.U32 R4, RZ, RZ, R45 ;  /* 0x000000ffff047224 */ /* 0x000fe200078e002d */
[----:B------:R-:W0:Y:S01]  /*fda0*/  LDCU UR11, c[0x0][0x3b0] ;  /* 0x00007600ff0b77ac */ /* 0x000e220008000800 */
[----:B------:R-:W-:Y:S01]  /*fdb0*/  IMAD R5, R5, UR4, RZ ;  /* 0x0000000405057c24 */ /* 0x000fe2000f8e02ff */
[----:B-1----:R-:W-:Y:S01]  /*fdc0*/  LEA.HI.X.SX32 R7, R132, R68, 0x1, P4 ;  /* 0x0000004484077211 */ /* 0x002fe200020f0eff */
[----:B------:R1:W-:Y:S01]  /*fdd0*/  STL [R1+0x4c], R45 ;  /* 0x00004c2d01007387 */ /* 0x0003e20000100800 */
[----:B------:R-:W-:-:S02]  /*fde0*/  ISETP.GT.U32.AND P6, PT, R72, R44, PT ;  /* 0x0000002c4800720c */ /* 0x000fc40003fc4070 */
[----:B------:R-:W-:Y:S01]  /*fdf0*/  @!P5 IMAD.MOV R4, RZ, RZ, -R4 ;  /* 0x000000ffff04d224 */ /* 0x000fe200078e0a04 */
[----:B--2---:R-:W-:Y:S01]  /*fe00*/  ISETP.GT.U32.AND P3, PT, R72, R111, PT ;  /* 0x0000006f4800720c */ /* 0x004fe20003f64070 */
[----:B------:R2:W-:Y:S01]  /*fe10*/  STL [R1+0x388], R6 ;  /* 0x0003880601007387 */ /* 0x0005e20000100800 */
[----:B------:R-:W-:-:S03]  /*fe20*/  LEA R152, P5, R5, R69, 0x1 ;  /* 0x0000004505987211 */ /* 0x000fc600078a08ff */
[----:B------:R-:W-:Y:S01]  /*fe30*/  STL [R1+0x384], R7 ;  /* 0x0003840701007387 */ /* 0x000fe20000100800 */
[----:B------:R-:W-:-:S03]  /*fe40*/  SEL R4, R75, R4, !P1 ;  /* 0x000000044b047207 */ /* 0x000fc60004800000 */
[----:B-1----:R-:W4:Y:S01]  /*fe50*/  LDL R45, [R1+0x90c] ;  /* 0x00090c00012d7983 */ /* 0x002f220000100800 */
[----:B------:R-:W-:-:S03]  /*fe60*/  LEA.HI.X.SX32 R151, R5, R68, 0x1, P5 ;  /* 0x0000004405977211 */ /* 0x000fc600028f0eff */
[----:B------:R-:W4:Y:S04]  /*fe70*/  LDL.LU R113, [R1+0x94] ;  /* 0x0000940001717983 */ /* 0x000f280000300800 */
[----:B------:R-:W4:Y:S01]  /*fe80*/  LDL R112, [R1+0x934] ;  /* 0x0009340001707983 */ /* 0x000f220000100800 */
[----:B------:R-:W-:-:S03]  /*fe90*/  @P0 IMAD.MOV.U32 R5, RZ, RZ, R151 ;  /* 0x000000ffff050224 */ /* 0x000fc600078e0097 */
[----:B------:R2:W4:Y:S01]  /*fea0*/  @P0 LDG.E.U16 R56, desc[UR20][R6.64] ;  /* 0x0000001406380981 */ /* 0x000522000c1e1500 */
[--C-:B------:R-:W-:Y:S02]  /*feb0*/  @!P6 IMAD.IADD R44, R44, 0x1, -R72.reuse ;  /* 0x000000012c2ce824 */ /* 0x100fe400078e0a48 */
[----:B------:R-:W-:Y:S02]  /*fec0*/  @!P3 IMAD.IADD R111, R111, 0x1, -R72 ;  /* 0x000000016f6fb824 */ /* 0x000fe400078e0a48 */
[----:B--2---:R-:W-:Y:S02]  /*fed0*/  IMAD R6, R4, UR4, RZ ;  /* 0x0000000404067c24 */ /* 0x004fe4000f8e02ff */
[----:B------:R-:W-:-:S05]  /*fee0*/  @P0 IMAD.MOV.U32 R4, RZ, RZ, R152 ;  /* 0x000000ffff040224 */ /* 0x000fca00078e0098 */
[----:B------:R1:W2:Y:S02]  /*fef0*/  @P0 LDG.E.U16 R55, desc[UR20][R4.64] ;  /* 0x0000001404370981 */ /* 0x0002a4000c1e1500 */
[----:B-1----:R-:W-:Y:S01]  /*ff00*/  IMAD.MOV.U32 R4, RZ, RZ, R44 ;  /* 0x000000ffff047224 */ /* 0x002fe200078e002c */
[----:B---3--:R-:W-:Y:S02]  /*ff10*/  ISETP.GE.AND P3, PT, R43, RZ, PT ;  /* 0x000000ff2b00720c */ /* 0x008fe40003f66270 */
[----:B------:R-:W3:Y:S04]  /*ff20*/  LDL.LU R43, [R1+0x90] ;  /* 0x00009000012b7983 */ /* 0x000ee80000300800 */
[----:B------:R1:W-:Y:S04]  /*ff30*/  STL [R1+0x50], R44 ;  /* 0x0000502c01007387 */ /* 0x0003e80000100800 */
[----:B-1----:R-:W2:Y:S01]  /*ff40*/  LDL R44, [R1+0x96c] ;  /* 0x00096c00012c7983 */ /* 0x002ea20000100800 */
[----:B------:R-:W-:-:S02]  /*ff50*/  ISETP.GT.U32.AND P4, PT, R72, R110, PT ;  /* 0x0000006e4800720c */ /* 0x000fc40003f84070 */
[----:B------:R-:W-:Y:S01]  /*ff60*/  @!P3 IMAD.MOV R4, RZ, RZ, -R4 ;  /* 0x000000ffff04b224 */ /* 0x000fe200078e0a04 */
[----:B------:R-:W-:-:S10]  /*ff70*/  LEA R5, P6, R6, R69, 0x1 ;  /* 0x0000004506057211 */ /* 0x000fd400078c08ff */
[----:B------:R-:W-:Y:S01]  /*ff80*/  @!P4 IMAD.IADD R110, R110, 0x1, -R72 ;  /* 0x000000016e6ec824 */ /* 0x000fe200078e0a48 */
[----:B------:R-:W-:-:S04]  /*ff90*/  LEA.HI.X.SX32 R7, R6, R68, 0x1, P6 ;  /* 0x0000004406077211 */ /* 0x000fc800030f0eff */
[C---:B------:R-:W-:Y:S02]  /*ffa0*/  ISETP.GT.U32.AND P4, PT, R72.reuse, R110, PT ;  /* 0x0000006e4800720c */ /* 0x040fe40003f84070 */
[----:B------:R-:W-:Y:S02]  /*ffb0*/  SEL R6, R75, R4, !P1 ;  /* 0x000000044b067207 */ /* 0x000fe40004800000 */
[----:B------:R-:W-:Y:S01]  /*ffc0*/  ISETP.GT.U32.AND P5, PT, R72, R111, PT ;  /* 0x0000006f4800720c */ /* 0x000fe20003fa4070 */
[----:B------:R1:W-:Y:S02]  /*ffd0*/  STL [R1+0x8], R5 ;  /* 0x0000080501007387 */ /* 0x0003e40000100800 */
[----:B------:R-:W-:Y:S01]  /*ffe0*/  IMAD R6, R6, UR5, RZ ;  /* 0x0000000506067c24 */ /* 0x000fe2000f8e02ff */
[----:B------:R-:W0:Y:S01]  /*fff0*/  LDCU UR5, c[0x0][0x3b0] ;  /* 0x00007600ff0577ac */ /* 0x000e220008000800 */
[----:B------:R-:W-:Y:S01]  /*10000*/  @P0 IMAD.MOV.U32 R4, RZ, RZ, R5 ;  /* 0x000000ffff040224 */ /* 0x000fe200078e0005 */
[----:B------:R0:W-:Y:S03]  /*10010*/  STL [R1+0x4], R7 ;  /* 0x0000040701007387 */ /* 0x0001e60000100800 */
[----:B------:R-:W-:Y:S01]  /*10020*/  @!P4 IMAD.IADD R110, R110, 0x1, -R72 ;  /* 0x000000016e6ec824 */ /* 0x000fe200078e0a48 */
[----:B------:R-:W2:Y:S01]  /*10030*/  LDL R109, [R1+0x99c] ;  /* 0x00099c00016d7983 */ /* 0x000ea20000100800 */
[----:B-1----:R-:W-:Y:S01]  /*10040*/  @P0 IMAD.MOV.U32 R5, RZ, RZ, R7 ;  /* 0x000000ffff050224 */ /* 0x002fe200078e0007 */
[----:B----4-:R-:W-:-:S04]  /*10050*/  ISETP.GT.U32.AND P3, PT, R72, R8, PT ;  /* 0x000000084800720c */ /* 0x010fc80003f64070 */
[----:B------:R1:W4:Y:S01]  /*10060*/  @P0 LDG.E.U16 R54, desc[UR20][R4.64] ;  /* 0x0000001404360981 */ /* 0x000322000c1e1500 */
[----:B0-----:R-:W-:Y:S01]  /*10070*/  LEA R7, P4, R6, R69, 0x1 ;  /* 0x0000004506077211 */ /* 0x001fe200078808ff */
[----:B------:R-:W-:-:S07]  /*10080*/  @!P5 IMAD.IADD R111, R111, 0x1, -R72 ;  /* 0x000000016f6fd824 */ /* 0x000fce00078e0a48 */
[----:B------:R-:W-:Y:S01]  /*10090*/  @!P3 IMAD.IADD R8, R8, 0x1, -R72 ;  /* 0x000000010808b824 */ /* 0x000fe200078e0a48 */
[----:B-1----:R-:W-:Y:S02]  /*100a0*/  LEA.HI.X.SX32 R4, R6, R68, 0x1, P4 ;  /* 0x0000004406047211 */ /* 0x002fe400020f0eff */
[----:B------:R-:W-:Y:S02]  /*100b0*/  ISETP.GE.AND P6, PT, R45, RZ, PT ;  /* 0x000000ff2d00720c */ /* 0x000fe40003fc6270 */
[----:B------:R-:W4:Y:S01]  /*100c0*/  LDL.LU R45, [R1+0x98] ;  /* 0x00009800012d7983 */ /* 0x000f220000300800 */
[----:B------:R-:W-:Y:S01]  /*100d0*/  ISETP.GE.AND P3, PT, R112, RZ, PT ;  /* 0x000000ff7000720c */ /* 0x000fe20003f66270 */
[----:B------:R-:W-:Y:S02]  /*100e0*/  IMAD.MOV.U32 R5, RZ, RZ, R111 ;  /* 0x000000ffff057224 */ /* 0x000fe400078e006f */
[----:B------:R0:W-:Y:S01]  /*100f0*/  STL [R1+0x48], R7 ;  /* 0x0000480701007387 */ /* 0x0001e20000100800 */
[----:B------:R-:W-:-:S03]  /*10100*/  @P0 IMAD.MOV.U32 R6, RZ, RZ, R7 ;  /* 0x000000ffff060224 */ /* 0x000fc600078e0007 */
[----:B------:R1:W-:Y:S03]  /*10110*/  STL [R1+0x44], R4 ;  /* 0x0000440401007387 */ /* 0x0003e60000100800 */
[----:B------:R-:W-:Y:S01]  /*10120*/  @!P6 IMAD.MOV R5, RZ, RZ, -R5 ;  /* 0x000000ffff05e224 */ /* 0x000fe200078e0a05 */
[----:B------:R-:W-:Y:S01]  /*10130*/  ISETP.GT.U32.AND P4, PT, R72, R8, PT ;  /* 0x000000084800720c */ /* 0x000fe20003f84070 */
[----:B------:R-:W4:Y:S01]  /*10140*/  LDL.LU R112, [R1+0xcc] ;  /* 0x0000cc0001707983 */ /* 0x000f220000300800 */
[----:B0-----:R-:W-:Y:S02]  /*10150*/  @P0 IMAD.MOV.U32 R7, RZ, RZ, R4 ;  /* 0x000000ffff070224 */ /* 0x001fe400078e0004 */
[----:B-1----:R-:W-:Y:S01]  /*10160*/  IMAD.MOV.U32 R4, RZ, RZ, R110 ;  /* 0x000000ffff047224 */ /* 0x002fe200078e006e */
[----:B------:R-:W-:Y:S02]  /*10170*/  SEL R5, R75, R5, !P1 ;  /* 0x000000054b057207 */ /* 0x000fe40004800000 */
[----:B------:R0:W4:Y:S01]  /*10180*/  @P0 LDG.E.U16 R53, desc[UR20][R6.64] ;  /* 0x0000001406350981 */ /* 0x000122000c1e1500 */
[----:B------:R-:W-:-:S02]  /*10190*/  @!P3 IMAD.MOV R4, RZ, RZ, -R4 ;  /* 0x000000ffff04b224 */ /* 0x000fc400078e0a04 */
[----:B0-----:R-:W-:-:S03]  /*101a0*/  IMAD R6, R5, UR7, RZ ;  /* 0x0000000705067c24 */ /* 0x001fc6000f8e02ff */
[--C-:B------:R-:W-:Y:S01]  /*101b0*/  @!P4 IMAD.IADD R8, R8, 0x1, -R72.reuse ;  /* 0x000000010808c824 */ /* 0x100fe200078e0a48 */
[----:B---3--:R-:W-:Y:S02]  /*101c0*/  ISETP.GT.U32.AND P6, PT, R72, R43, PT ;  /* 0x0000002b4800720c */ /* 0x008fe40003fc4070 */
[----:B--2---:R-:W-:Y:S01]  /*101d0*/  ISETP.GE.AND P3, PT, R44, RZ, PT ;  /* 0x000000ff2c00720c */ /* 0x004fe20003f66270 */
[----:B------:R-:W0:Y:S01]  /*101e0*/  LDCU UR7, c[0x0][0x3b0] ;  /* 0x00007600ff0777ac */ /* 0x000e220008000800 */
[----:B------:R-:W2:Y:S09]  /*101f0*/  LDL R44, [R1+0x9c4] ;  /* 0x0009c400012c7983 */ /* 0x000eb20000100800 */
[----:B------:R-:W-:Y:S01]  /*10200*/  @!P6 IMAD.IADD R43, R43, 0x1, -R72 ;  /* 0x000000012b2be824 */ /* 0x000fe200078e0a48 */
[----:B------:R-:W-:-:S04]  /*10210*/  LEA R7, P6, R6, R69, 0x1 ;  /* 0x0000004506077211 */ /* 0x000fc800078c08ff */
[----:B------:R-:W-:Y:S01]  /*10220*/  LEA.HI.X.SX32 R6, R6, R68, 0x1, P6 ;  /* 0x0000004406067211 */ /* 0x000fe200030f0eff */
[----:B------:R1:W-:Y:S01]  /*10230*/  STL [R1+0x8c], R8 ;  /* 0x00008c0801007387 */ /* 0x0003e20000100800 */
[----:B------:R-:W-:-:S03]  /*10240*/  IMAD.MOV.U32 R5, RZ, RZ, R8 ;  /* 0x000000ffff057224 */ /* 0x000fc600078e0008 */
[----:B------:R3:W-:Y:S04]  /*10250*/  STL [R1+0x88], R7 ;  /* 0x0000880701007387 */ /* 0x0007e80000100800 */
[----:B------:R0:W-:Y:S04]  /*10260*/  STL [R1+0x84], R6 ;  /* 0x0000840601007387 */ /* 0x0001e80000100800 */
[----:B-1----:R-:W2:Y:S01]  /*10270*/  LDL R8, [R1+0x9fc] ;  /* 0x0009fc0001087983 */ /* 0x002ea20000100800 */
[----:B------:R-:W-:Y:S02]  /*10280*/  ISETP.GT.U32.AND P5, PT, R72, R113, PT ;  /* 0x000000714800720c */ /* 0x000fe40003fa4070 */
[----:B------:R-:W-:Y:S01]  /*10290*/  SEL R4, R75, R4, !P1 ;  /* 0x000000044b047207 */ /* 0x000fe20004800000 */
[----:B------:R-:W-:Y:S01]  /*102a0*/  @!P3 IMAD.MOV R5, RZ, RZ, -R5 ;  /* 0x000000ffff05b224 */ /* 0x000fe200078e0a05 */
[----:B---3--:R-:W-:Y:S01]  /*102b0*/  @P0 LOP3.LUT R7, R7, R6, RZ, 0x3c, !PT ;  /* 0x0000000607070212 */ /* 0x008fe200078e3cff */
[----:B------:R-:W3:Y:S08]  /*102c0*/  LDL.LU R111, [R1+0xd0] ;  /* 0x0000d000016f7983 */ /* 0x000ef00000300800 */
[----:B------:R-:W-:-:S05]  /*102d0*/  @!P5 IMAD.IADD R113, R113, 0x1, -R72 ;  /* 0x000000017171d824 */ /* 0x000fca00078e0a48 */
[----:B------:R-:W-:Y:S01]  /*102e0*/  ISETP.GT.U32.AND P5, PT, R72, R113, PT ;  /* 0x000000714800720c */ /* 0x000fe20003fa4070 */
[----:B------:R-:W-:Y:S01]  /*102f0*/  IMAD R4, R4, UR5, RZ ;  /* 0x0000000504047c24 */ /* 0x000fe2000f8e02ff */
[----:B------:R-:W-:Y:S01]  /*10300*/  ISETP.GE.AND P4, PT, R109, RZ, PT ;  /* 0x000000ff6d00720c */ /* 0x000fe20003f86270 */
[----:B------:R-:W1:Y:S01]  /*10310*/  LDCU UR5, c[0x0][0x3b0] ;  /* 0x00007600ff0577ac */ /* 0x000e620008000800 */
[----:B0-----:R-:W-:Y:S02]  /*10320*/  @P0 LOP3.LUT R6, R7, R6, RZ, 0x3c, !PT ;  /* 0x0000000607060212 */ /* 0x001fe400078e3cff */
[----:B------:R-:W-:-:S07]  /*10330*/  LEA R109, P3, R4, R69, 0x1 ;  /* 0x00000045046d7211 */ /* 0x000fce00078608ff */
[----:B------:R-:W-:Y:S01]  /*10340*/  @!P5 IMAD.IADD R113, R113, 0x1, -R72 ;  /* 0x000000017171d824 */ /* 0x000fe200078e0a48 */
[----:B------:R-:W-:Y:S02]  /*10350*/  PRMT R52, RZ, 0x7610, R52 ;  /* 0x00007610ff347816 */ /* 0x000fe40000000034 */
[----:B------:R-:W-:Y:S02]  /*10360*/  @P0 LOP3.LUT R7, R7, R6, RZ, 0x3c, !PT ;  /* 0x0000000607070212 */ /* 0x000fe400078e3cff */
[----:B------:R-:W-:Y:S02]  /*10370*/  ISETP.GT.U32.AND P6, PT, R72, R43, PT ;  /* 0x0000002b4800720c */ /* 0x000fe40003fc4070 */
[----:B------:R-:W-:Y:S02]  /*10380*/  LEA.HI.X.SX32 R110, R4, R68, 0x1, P3 ;  /* 0x00000044046e7211 */ /* 0x000fe400018f0eff */
[----:B----4-:R-:W-:Y:S01]  /*10390*/  ISETP.GT.U32.AND P5, PT, R72, R45, PT ;  /* 0x0000002d4800720c */ /* 0x010fe20003fa4070 */
[----:B------:R-:W-:Y:S01]  /*103a0*/  IMAD.MOV.U32 R4, RZ, RZ, R113 ;  /* 0x000000ffff047224 */ /* 0x000fe200078e0071 */
[----:B------:R0:W4:Y:S01]  /*103b0*/  @P0 LDG.E.U16 R52, desc[UR20][R6.64] ;  /* 0x0000001406340981 */ /* 0x000122000c1e1500 */
[----:B------:R-:W-:-:S03]  /*103c0*/  PRMT R51, RZ, 0x7610, R51 ;  /* 0x00007610ff337816 */ /* 0x000fc60000000033 */
[----:B------:R1:W-:Y:S01]  /*103d0*/  STL [R1+0xc8], R109 ;  /* 0x0000c86d01007387 */ /* 0x0003e20000100800 */
[----:B------:R-:W-:-:S03]  /*103e0*/  @!P4 IMAD.MOV R4, RZ, RZ, -R4 ;  /* 0x000000ffff04c224 */ /* 0x000fc600078e0a04 */
[----:B------:R-:W-:Y:S01]  /*103f0*/  STL [R1+0xc4], R110 ;  /* 0x0000c46e01007387 */ /* 0x000fe20000100800 */
[----:B0-----:R-:W-:Y:S02]  /*10400*/  @P0 IMAD.MOV.U32 R6, RZ, RZ, R109 ;  /* 0x000000ffff060224 */ /* 0x001fe400078e006d */
[----:B------:R-:W-:Y:S02]  /*10410*/  @P0 IMAD.MOV.U32 R7, RZ, RZ, R110 ;  /* 0x000000ffff070224 */ /* 0x000fe400078e006e */
[----:B------:R-:W-:-:S03]  /*10420*/  @!P5 IMAD.IADD R45, R45, 0x1, -R72 ;  /* 0x000000012d2dd824 */ /* 0x000fc600078e0a48 */
[----:B------:R0:W4:Y:S01]  /*10430*/  @P0 LDG.E.U16 R51, desc[UR20][R6.64] ;  /* 0x0000001406330981 */ /* 0x000122000c1e1500 */
[----:B------:R-:W-:Y:S01]  /*10440*/  @!P6 IMAD.IADD R43, R43, 0x1, -R72 ;  /* 0x000000012b2be824 */ /* 0x000fe200078e0a48 */
[----:B------:R-:W-:Y:S02]  /*10450*/  ISETP.GT.U32.AND P4, PT, R72, R45, PT ;  /* 0x0000002d4800720c */ /* 0x000fe40003f84070 */
[C---:B0-----:R-:W-:Y:S02]  /*10460*/  SEL R6, R75.reuse, R5, !P1 ;  /* 0x000000054b067207 */ /* 0x041fe40004800000 */
[----:B------:R-:W-:Y:S01]  /*10470*/  SEL R5, R75, R4, !P1 ;  /* 0x000000044b057207 */ /* 0x000fe20004800000 */
[----:B------:R-:W-:Y:S02]  /*10480*/  IMAD.MOV.U32 R4, RZ, RZ, R43 ;  /* 0x000000ffff047224 */ /* 0x000fe400078e002b */
[----:B------:R-:W-:Y:S01]  /*10490*/  IMAD R6, R6, UR11, RZ ;  /* 0x0000000b06067c24 */ /* 0x000fe2000f8e02ff */
[----:B------:R-:W-:Y:S01]  /*104a0*/  PRMT R50, RZ, 0x7610, R50 ;  /* 0x00007610ff327816 */ /* 0x000fe20000000032 */
[----:B-1----:R-:W-:Y:S01]  /*104b0*/  IMAD R5, R5, UR5, RZ ;  /* 0x0000000505057c24 */ /* 0x002fe2000f8e02ff */
[----:B------:R-:W-:-:S03]  /*104c0*/  ISETP.GT.U32.AND P3, PT, R72, R112, PT ;  /* 0x000000704800720c */ /* 0x000fc60003f64070 */
[----:B------:R-:W-:Y:S01]  /*104d0*/  @!P4 IMAD.IADD R45, R45, 0x1, -R72 ;  /* 0x000000012d2dc824 */ /* 0x000fe200078e0a48 */
[CC--:B------:R-:W-:Y:S01]  /*104e0*/  LEA R113, P6, R6.reuse, R69.reuse, 0x1 ;  /* 0x0000004506717211 */ /* 0x0c0fe200078c08ff */
[----:B------:R-:W0:Y:S03]  /*104f0*/  LDCU UR5, c[0x0][0x3b0] ;  /* 0x00007600ff0577ac */ /* 0x000e260008000800 */
[----:B------:R-:W-:Y:S01]  /*10500*/  LEA.HI.X.SX32 R114, R6, R68, 0x1, P6 ;  /* 0x0000004406727211 */ /* 0x000fe200030f0eff */
[----:B------:R-:W1:Y:S01]  /*10510*/  LDCU UR11, c[0x0][0x3b0] ;  /* 0x00007600ff0b77ac */ /* 0x000e620008000800 */
[----:B--2---:R-:W-:Y:S02]  /*10520*/  ISETP.GE.AND P5, PT, R44, RZ, PT ;  /* 0x000000ff2c00720c */ /* 0x004fe40003fa6270 */
[----:B------:R-:W2:Y:S04]  /*10530*/  LDL R44, [R1+0xa04] ;  /* 0x000a0400012c7983 */ /* 0x000ea80000100800 */
[----:B------:R-:W4:Y:S04]  /*10540*/  LDL.LU R109, [R1+0xd4] ;  /* 0x0000d400016d7983 */ /* 0x000f280000300800 */
[----:B------:R0:W-:Y:S03]  /*10550*/  STL [R1+0x90], R43 ;  /* 0x0000902b01007387 */ /* 0x0001e60000100800 */
[----:B------:R-:W-:Y:S01]  /*10560*/  @!P5 IMAD.MOV R4, RZ, RZ, -R4 ;  /* 0x000000ffff04d224 */ /* 0x000fe200078e0a04 */
[----:B------:R-:W-:Y:S01]  /*10570*/  LEA R7, P5, R5, R69, 0x1 ;  /* 0x0000004505077211 */ /* 0x000fe200078a08ff */
[----:B0-----:R-:W4:Y:S01]  /*10580*/  LDL.LU R43, [R1+0xd8] ;  /* 0x0000d800012b7983 */ /* 0x001f220000300800 */
[----:B------:R-:W-:-:S03]  /*10590*/  ISETP.GE.AND P4, PT, R8, RZ, PT ;  /* 0x000000ff0800720c */ /* 0x000fc60003f86270 */
[----:B------:R-:W-:Y:S04]  /*105a0*/  STL [R1+0x108], R113 ;  /* 0x0001087101007387 */ /* 0x000fe80000100800 */
[----:B------:R-:W-:Y:S04]  /*105b0*/  STL [R1+0x168], R7 ;  /* 0x0001680701007387 */ /* 0x000fe80000100800 */
[----:B------:R-:W4:Y:S01]  /*105c0*/  LDL R8, [R1+0x9c8] ;  /* 0x0009c80001087983 */ /* 0x000f220000100800 */
[----:B------:R-:W-:Y:S01]  /*105d0*/  LEA.HI.X.SX32 R110, R5, R68, 0x1, P5 ;  /* 0x00000044056e7211 */ /* 0x000fe200028f0eff */
[----:B------:R-:W-:Y:S01]  /*105e0*/  @P0 IMAD.MOV.U32 R5, RZ, RZ, R114 ;  /* 0x000000ffff050224 */ /* 0x000fe200078e0072 */
[----:B------:R-:W-:Y:S01]  /*105f0*/  SEL R6, R75, R4, !P1 ;  /* 0x000000044b067207 */ /* 0x000fe20004800000 */
[----:B------:R-:W-:Y:S01]  /*10600*/  @P0 IMAD.MOV.U32 R4, RZ, RZ, R113 ;  /* 0x000000ffff040224 */ /* 0x000fe200078e0071 */
[----:B------:R-:W-:Y:S04]  /*10610*/  STL [R1+0x104], R114 ;  /* 0x0001047201007387 */ /* 0x000fe80000100800 */
[----:B------:R-:W-:Y:S04]  /*10620*/  STL [R1+0x98], R45 ;  /* 0x0000982d01007387 */ /* 0x000fe80000100800 */
[----:B------:R0:W4:Y:S04]  /*10630*/  @P0 LDG.E.U16 R50, desc[UR20][R4.64] ;  /* 0x0000001404320981 */ /* 0x000128000c1e1500 */
[----:B------:R1:W-:Y:S01]  /*10640*/  STL [R1+0x164], R110 ;  /* 0x0001646e01007387 */ /* 0x0003e20000100800 */
[----:B0-----:R-:W-:-:S03]  /*10650*/  @P0 IMAD.MOV.U32 R5, RZ, RZ, R110 ;  /* 0x000000ffff050224 */ /* 0x001fc600078e006e */
[----:B-1----:R-:W4:Y:S01]  /*10660*/  LDL R110, [R1+0x980] ;  /* 0x00098000016e7983 */ /* 0x002f220000100800 */
[----:B------:R-:W-:Y:S01]  /*10670*/  @!P3 IMAD.IADD R112, R112, 0x1, -R72 ;  /* 0x000000017070b824 */ /* 0x000fe200078e0a48 */
[----:B------:R-:W-:Y:S01]  /*10680*/  PRMT R49, RZ, 0x7610, R49 ;  /* 0x00007610ff317816 */ /* 0x000fe20000000031 */
[----:B------:R-:W-:-:S03]  /*10690*/  @P0 IMAD.MOV.U32 R4, RZ, RZ, R7 ;  /* 0x000000ffff040224 */ /* 0x000fc600078e0007 */
[----:B------:R-:W-:Y:S01]  /*106a0*/  ISETP.GT.U32.AND P3, PT, R72, R112, PT ;  /* 0x000000704800720c */ /* 0x000fe20003f64070 */
[----:B------:R-:W-:Y:S01]  /*106b0*/  IMAD R6, R6, UR7, RZ ;  /* 0x0000000706067c24 */ /* 0x000fe2000f8e02ff */
[----:B------:R0:W4:Y:S01]  /*106c0*/  @P0 LDG.E.U16 R49, desc[UR20][R4.64] ;  /* 0x0000001404310981 */ /* 0x000122000c1e1500 */
[----:B---3--:R-:W-:Y:S01]  /*106d0*/  ISETP.GT.U32.AND P6, PT, R72, R111, PT ;  /* 0x0000006f4800720c */ /* 0x008fe20003fc4070 */
[----:B------:R-:W1:Y:S01]  /*106e0*/  LDCU UR7, c[0x0][0x3b0] ;  /* 0x00007600ff0777ac */ /* 0x000e620008000800 */
[----:B0-----:R-:W-:-:S08]  /*106f0*/  IMAD.MOV.U32 R4, RZ, RZ, R45 ;  /* 0x000000ffff047224 */ /* 0x001fd000078e002d */
[----:B------:R-:W-:Y:S01]  /*10700*/  @!P3 IMAD.IADD R112, R112, 0x1, -R72 ;  /* 0x000000017070b824 */ /* 0x000fe200078e0a48 */
[----:B------:R-:W3:Y:S01]  /*10710*/  LDL.LU R45, [R1+0x10c] ;  /* 0x00010c00012d7983 */ /* 0x000ee20000300800 */
[----:B------:R-:W-:Y:S01]  /*10720*/  @!P4 IMAD.MOV R4, RZ, RZ, -R4 ;  /* 0x000000ffff04c224 */ /* 0x000fe200078e0a04 */
[----:B------:R-:W-:Y:S01]  /*10730*/  LEA R7, P4, R6, R69, 0x1 ;  /* 0x0000004506077211 */ /* 0x000fe200078808ff */
[----:B------:R-:W-:-:S03]  /*10740*/  @!P6 IMAD.IADD R111, R111, 0x1, -R72 ;  /* 0x000000016f6fe824 */ /* 0x000fc600078e0a48 */
[----:B------:R-:W-:Y:S01]  /*10750*/  SEL R5, R75, R4, !P1 ;  /* 0x000000044b057207 */ /* 0x000fe20004800000 */
[----:B------:R0:W-:Y:S01]  /*10760*/  STL [R1+0x1a8], R7 ;  /* 0x0001a80701007387 */ /* 0x0001e20000100800 */
[----:B------:R-:W-:Y:S01]  /*10770*/  IMAD.MOV.U32 R4, RZ, RZ, R112 ;  /* 0x000000ffff047224 */ /* 0x000fe200078e0070 */
[----:B------:R-:W-:Y:S02]  /*10780*/  ISETP.GT.U32.AND P6, PT, R72, R111, PT ;  /* 0x0000006f4800720c */ /* 0x000fe40003fc4070 */
[----:B------:R-:W-:Y:S01]  /*10790*/  IMAD R5, R5, UR12, RZ ;  /* 0x0000000c05057c24 */ /* 0x000fe2000f8e02ff */
[----:B------:R-:W-:Y:S02]  /*107a0*/  PRMT R48, RZ, 0x7610, R48 ;  /* 0x00007610ff307816 */ /* 0x000fe40000000030 */
[----:B------:R-:W-:-:S08]  /*107b0*/  PRMT R47, RZ, 0x7610, R47 ;  /* 0x00007610ff2f7816 */ /* 0x000fd0000000002f */
[----:B------:R-:W-:Y:S01]  /*107c0*/  @!P6 IMAD.IADD R111, R111, 0x1, -R72 ;  /* 0x000000016f6fe824 */ /* 0x000fe200078e0a48 */
[----:B------:R-:W-:Y:S02]  /*107d0*/  PRMT R46, RZ, 0x7610, R46 ;  /* 0x00007610ff2e7816 */ /* 0x000fe4000000002e */
[----:B--2---:R-:W-:Y:S02]  /*107e0*/  ISETP.GE.AND P5, PT, R44, RZ, PT ;  /* 0x000000ff2c00720c */ /* 0x004fe40003fa6270 */
[----:B------:R-:W-:Y:S02]  /*107f0*/  LEA.HI.X.SX32 R44, R6, R68, 0x1, P4 ;  /* 0x00000044062c7211 */ /* 0x000fe400020f0eff */
[----:B----4-:R-:W-:-:S03]  /*10800*/  ISETP.GT.U32.AND P3, PT, R72, R109, PT ;  /* 0x0000006d4800720c */ /* 0x010fc60003f64070 */
[----:B------:R2:W-:Y:S04]  /*10810*/  STL [R1+0x1a4], R44 ;  /* 0x0001a42c01007387 */ /* 0x0005e80000100800 */
[----:B------:R-:W4:Y:S02]  /*10820*/  LDL R112, [R1+0x940] ;  /* 0x0009400001707983 */ /* 0x000f240000100800 */
[----:B------:R-:W-:Y:S01]  /*10830*/  @!P5 IMAD.MOV R4, RZ, RZ, -R4 ;  /* 0x000000ffff04d224 */ /* 0x000fe200078e0a04 */
[----:B------:R-:W-:Y:S01]  /*10840*/  LEA R113, P5, R5, R69, 0x1 ;  /* 0x0000004505717211 */ /* 0x000fe200078a08ff */
[----:B------:R-:W-:Y:S02]  /*10850*/  @P0 IMAD.MOV.U32 R6, RZ, RZ, R7 ;  /* 0x000000ffff060224 */ /* 0x000fe400078e0007 */
[----:B0-----:R-:W-:Y:S01]  /*10860*/  @P0 IMAD.MOV.U32 R7, RZ, RZ, R44 ;  /* 0x000000ffff070224 */ /* 0x001fe200078e002c */
[----:B------:R-:W-:Y:S01]  /*10870*/  ISETP.GT.U32.AND P4, PT, R72, R43, PT ;  /* 0x0000002b4800720c */ /* 0x000fe20003f84070 */
[----:B------:R-:W-:Y:S01]  /*10880*/  @!P3 IMAD.IADD R109, R109, 0x1, -R72 ;  /* 0x000000016d6db824 */ /* 0x000fe200078e0a48 */
[----:B------:R-:W-:Y:S01]  /*10890*/  SEL R4, R75, R4, !P1 ;  /* 0x000000044b047207 */ /* 0x000fe20004800000 */
[----:B--2---:R-:W2:Y:S01]  /*108a0*/  LDL.LU R44, [R1+0x110] ;  /* 0x00011000012c7983 */ /* 0x004ea20000300800 */
[----:B------:R-:W-:-:S03]  /*108b0*/  LEA.HI.X.SX32 R5, R5, R68, 0x1, P5 ;  /* 0x0000004405057211 */ /* 0x000fc600028f0eff */
[----:B------:R-:W-:Y:S04]  /*108c0*/  STL [R1+0x1e8], R113 ;  /* 0x0001e87101007387 */ /* 0x000fe80000100800 */
[----:B------:R0:W2:Y:S01]  /*108d0*/  @P0 LDG.E.U16 R48, desc[UR20][R6.64] ;  /* 0x0000001406300981 */ /* 0x0000a2000c1e1500 */
[----:B------:R-:W-:-:S03]  /*108e0*/  ISETP.GE.AND P3, PT, R8, RZ, PT ;  /* 0x000000ff0800720c */ /* 0x000fc60003f66270 */
[----:B------:R-:W2:Y:S01]  /*108f0*/  LDL.LU R8, [R1+0x114] ;  /* 0x0001140001087983 */ /* 0x000ea20000300800 */
[----:B0-----:R-:W-:-:S03]  /*10900*/  IMAD R6, R4, UR5, RZ ;  /* 0x0000000504067c24 */ /* 0x001fc6000f8e02ff */
[----:B------:R0:W-:Y:S01]  /*10910*/  STL [R1+0x1e4], R5 ;  /* 0x0001e40501007387 */ /* 0x0001e20000100800 */
[----:B------:R-:W-:Y:S02]  /*10920*/  @P0 IMAD.MOV.U32 R4, RZ, RZ, R113 ;  /* 0x000000ffff040224 */ /* 0x000fe400078e0071 */
[----:B------:R-:W-:Y:S01]  /*10930*/  @!P4 IMAD.IADD R43, R43, 0x1, -R72 ;  /* 0x000000012b2bc824 */ /* 0x000fe200078e0a48 */
[C---:B------:R-:W-:Y:S01]  /*10940*/  ISETP.GT.U32.AND P5, PT, R72.reuse, R109, PT ;  /* 0x0000006d4800720c */ /* 0x040fe20003fa4070 */
[----:B------:R-:W1:Y:S01]  /*10950*/  LDCU UR5, c[0x0][0x3b0] ;  /* 0x00007600ff0577ac */ /* 0x000e620008000800 */
[----:B------:R0:W2:Y:S02]  /*10960*/  @P0 LDG.E.U16 R47, desc[UR20][R4.64] ;  /* 0x00000014042f0981 */ /* 0x0000a4000c1e1500 */
[----:B------:R-:W-:Y:S01]  /*10970*/  ISETP.GT.U32.AND P4, PT, R72, R43, PT ;  /* 0x0000002b4800720c */ /* 0x000fe20003f84070 */
[----:B0-----:R-:W-:Y:S01]  /*10980*/  IMAD.MOV.U32 R4, RZ, RZ, R111 ;  /* 0x000000ffff047224 */ /* 0x001fe200078e006f */
[----:B------:R-:W-:-:S03]  /*10990*/  LEA R5, P6, R6, R69, 0x1 ;  /* 0x0000004506057211 */ /* 0x000fc600078c08ff */
[----:B------:R-:W-:Y:S01]  /*109a0*/  @!P3 IMAD.MOV R4, RZ, RZ, -R4 ;  /* 0x000000ffff04b224 */ /* 0x000fe200078e0a04 */
[----:B------:R-:W-:Y:S01]  /*109b0*/  ISETP.GE.AND P3, PT, R110, RZ, PT ;  /* 0x000000ff6e00720c */ /* 0x000fe20003f66270 */
[----:B------:R0:W-:Y:S01]  /*109c0*/  STL [R1+0x228], R5 ;  /* 0x0002280501007387 */ /* 0x0001e20000100800 */
[----:B------:R-:W-:-:S03]  /*109d0*/  LEA.HI.X.SX32 R7, R6, R68, 0x1, P6 ;  /* 0x0000004406077211 */ /* 0x000fc600030f0eff */
[----:B------:R-:W2:Y:S01]  /*109e0*/  LDL R110, [R1+0x8f0] ;  /* 0x0008f000016e7983 */ /* 0x000ea20000100800 */
[----:B------:R-:W-:Y:S01]  /*109f0*/  SEL R6, R75, R4, !P1 ;  /* 0x000000044b067207 */ /* 0x000fe20004800000 */
[----:B------:R-:W-:-:S04]  /*10a00*/  @P0 IMAD.MOV.U32 R4, RZ, RZ, R5 ;  /* 0x000000ffff040224 */ /* 0x000fc800078e0005 */
[----:B-1----:R-:W-:Y:S01]  /*10a10*/  IMAD R6, R6, UR7, RZ ;  /* 0x0000000706067c24 */ /* 0x002fe2000f8e02ff */
[----:B------:R1:W-:Y:S01]  /*10a20*/  STL [R1+0x224], R7 ;  /* 0x0002240701007387 */ /* 0x0003e20000100800 */
[----:B0-----:R-:W-:Y:S01]  /*10a30*/  @P0 IMAD.MOV.U32 R5, RZ, RZ, R7 ;  /* 0x000000ffff050224 */ /* 0x001fe200078e0007 */
[----:B------:R-:W0:Y:S01]  /*10a40*/  LDCU UR7, c[0x0][0x3b0] ;  /* 0x00007600ff0777ac */ /* 0x000e220008000800 */
[--C-:B------:R-:W-:Y:S02]  /*10a50*/  @!P4 IMAD.IADD R43, R43, 0x1, -R72.reuse ;  /* 0x000000012b2bc824 */ /* 0x100fe400078e0a48 */
[----:B------:R-:W-:Y:S01]  /*10a60*/  @!P5 IMAD.IADD R109, R109, 0x1, -R72 ;  /* 0x000000016d6dd824 */ /* 0x000fe200078e0a48 */
[----:B------:R3:W2:Y:S01]  /*10a70*/  @P0 LDG.E.U16 R46, desc[UR20][R4.64] ;  /* 0x00000014042e0981 */ /* 0x0006a2000c1e1500 */
[----:B-1----:R-:W-:-:S03]  /*10a80*/  LEA R7, P4, R6, R69, 0x1 ;  /* 0x0000004506077211 */ /* 0x002fc600078808ff */
[----:B------:R1:W-:Y:S01]  /*10a90*/  STL [R1+0xd8], R43 ;  /* 0x0000d82b01007387 */ /* 0x0003e20000100800 */
[----:B------:R-:W-:-:S03]  /*10aa0*/  LEA.HI.X.SX32 R6, R6, R68, 0x1, P4 ;  /* 0x0000004406067211 */ /* 0x000fc600020f0eff */
[----:B------:R0:W-:Y:S01]  /*10ab0*/  STL [R1+0x268], R7 ;  /* 0x0002680701007387 */ /* 0x0001e20000100800 */
[----:B---3--:R-:W-:-:S03]  /*10ac0*/  IMAD.MOV.U32 R4, RZ, RZ, R43 ;  /* 0x000000ffff047224 */ /* 0x008fc600078e002b */
[----:B------:R3:W-:Y:S01]  /*10ad0*/  STL [R1+0x264], R6 ;  /* 0x0002640601007387 */ /* 0x0007e20000100800 */
[----:B------:R-:W-:-:S03]  /*10ae0*/  IMAD.MOV.U32 R5, RZ, RZ, R109 ;  /* 0x000000ffff057224 */ /* 0x000fc600078e006d */
[----:B-1----:R-:W2:Y:S04]  /*10af0*/  LDL R43, [R1+0x854] ;  /* 0x00085400012b7983 */ /* 0x002ea80000100800 */
[----:B------:R-:W2:Y:S01]  /*10b00*/  LDL R109, [R1+0x8a0] ;  /* 0x0008a000016d7983 */ /* 0x000ea20000100800 */
[----:B------:R-:W-:Y:S02]  /*10b10*/  ISETP.GT.U32.AND P6, PT, R72, R45, PT ;  /* 0x0000002d4800720c */ /* 0x000fe40003fc4070 */
[----:B0-----:R-:W-:Y:S01]  /*10b20*/  @P0 LOP3.LUT R7, R7, R6, RZ, 0x3c, !PT ;  /* 0x0000000607070212 */ /* 0x001fe200078e3cff */
[----:B------:R-:W-:-:S03]  /*10b30*/  @!P3 IMAD.MOV R5, RZ, RZ, -R5 ;  /* 0x000000ffff05b224 */ /* 0x000fc600078e0a05 */
[----:B---3--:R-:W-:-:S07]  /*10b40*/  @P0 LOP3.LUT R6, R7, R6, RZ, 0x3c, !PT ;  /* 0x0000000607060212 */ /* 0x008fce00078e3cff */
[----:B------:R-:W-:Y:S01]  /*10b50*/  @!P6 IMAD.IADD R45, R45, 0x1, -R72 ;  /* 0x000000012d2de824 */ /* 0x000fe200078e0a48 */
[----:B------:R-:W-:Y:S02]  /*10b60*/  PRMT R42, RZ, 0x7610, R42 ;  /* 0x00007610ff2a7816 */ /* 0x000fe4000000002a */
[----:B------:R-:W-:Y:S02]  /*10b70*/  @P0 LOP3.LUT R7, R7, R6, RZ, 0x3c, !PT ;  /* 0x0000000607070212 */ /* 0x000fe400078e3cff */
[----:B------:R-:W-:Y:S02]  /*10b80*/  SEL R5, R75, R5, !P1 ;  /* 0x000000054b057207 */ /* 0x000fe40004800000 */
[----:B------:R-:W-:Y:S01]  /*10b90*/  ISETP.GT.U32.AND P6, PT, R72, R153, PT ;  /* 0x000000994800720c */ /* 0x000fe20003fc4070 */
[----:B------:R0:W3:Y:S02]  /*10ba0*/  @P0 LDG.E.U16 R42, desc[UR20][R6.64] ;  /* 0x00000014062a0981 */ /* 0x0000e4000c1e1500 */
[----:B0-----:R-:W-:Y:S01]  /*10bb0*/  IMAD R6, R5, UR5, RZ ;  /* 0x0000000505067c24 */ /* 0x001fe2000f8e02ff */
[----:B------:R-:W-:-:S09]  /*10bc0*/  PRMT R41, RZ, 0x7610, R41 ;  /* 0x00007610ff297816 */ /* 0x000fd20000000029 */
[----:B------:R-:W-:Y:S01]  /*10bd0*/  @!P6 IMAD.IADD R153, R153, 0x1, -R72 ;  /* 0x000000019999e824 */ /* 0x000fe200078e0a48 */
[----:B------:R-:W-:Y:S01]  /*10be0*/  PRMT R40, RZ, 0x7610, R40 ;  /* 0x00007610ff287816 */ /* 0x000fe20000000028 */
[----:B------:R-:W0:Y:S01]  /*10bf0*/  LDCU UR5, c[0x0][0x3b0] ;  /* 0x00007600ff0577ac */ /* 0x000e220008000800 */
[----:B------:R-:W-:Y:S02]  /*10c00*/  PRMT R39, RZ, 0x7610, R39 ;  /* 0x00007610ff277816 */ /* 0x000fe40000000027 */
[----:B----4-:R-:W-:Y:S02]  /*10c10*/  ISETP.GE.AND P5, PT, R112, RZ, PT ;  /* 0x000000ff7000720c */ /* 0x010fe40003fa6270 */
[----:B------:R-:W4:Y:S11]  /*10c20*/  LDL.LU R112, [R1+0x120] ;  /* 0x0001200001707983 */ /* 0x000f360000300800 */
[----:B------:R-:W-:Y:S01]  /*10c30*/  @!P5 IMAD.MOV R4, RZ, RZ, -R4 ;  /* 0x000000ffff04d224 */ /* 0x000fe200078e0a04 */
[----:B------:R-:W-:-:S02]  /*10c40*/  ISETP.GT.U32.AND P5, PT, R72, R45, PT ;  /* 0x0000002d4800720c */ /* 0x000fc40003fa4070 */
[C---:B--2---:R-:W-:Y:S02]  /*10c50*/  ISETP.GT.U32.AND P3, PT, R72.reuse, R8, PT ;  /* 0x000000084800720c */ /* 0x044fe40003f64070 */
[----:B------:R-:W-:Y:S02]  /*10c60*/  ISETP.GT.U32.AND P4, PT, R72, R44, PT ;  /* 0x0000002c4800720c */ /* 0x000fe40003f84070 */
[----:B------:R-:W-:-:S07]  /*10c70*/  SEL R4, R75, R4, !P1 ;  /* 0x000000044b047207 */ /* 0x000fce0004800000 */
[--C-:B------:R-:W-:Y:S01]  /*10c80*/  @!P5 IMAD.IADD R45, R45, 0x1, -R72.reuse ;  /* 0x000000012d2dd824 */ /* 0x100fe200078e0a48 */
[-C--:B------:R-:W-:Y:S01]  /*10c90*/  LEA R7, P5, R6, R69.reuse, 0x1 ;  /* 0x0000004506077211 */ /* 0x080fe200078a08ff */
[----:B------:R-:W-:Y:S02]  /*10ca0*/  IMAD R5, R4, UR7, RZ ;  /* 0x0000000704057c24 */ /* 0x000fe4000f8e02ff */
[--C-:B------:R-:W-:Y:S01]  /*10cb0*/  @!P3 IMAD.IADD R8, R8, 0x1, -R72.reuse ;  /* 0x000000010808b824 */ /* 0x100fe200078e0a48 */
[----:B------:R-:W-:Y:S01]  /*10cc0*/  LEA.HI.X.SX32 R6, R6, R68, 0x1, P5 ;  /* 0x0000004406067211 */ /* 0x000fe200028f0eff */
[----:B------:R-:W-:Y:S01]  /*10cd0*/  @!P4 IMAD.IADD R44, R44, 0x1, -R72 ;  /* 0x000000012c2cc824 */ /* 0x000fe200078e0a48 */
[----:B------:R-:W-:Y:S01]  /*10ce0*/  LEA R111, P6, R5, R69, 0x1 ;  /* 0x00000045056f7211 */ /* 0x000fe200078c08ff */
[----:B------:R-:W-:Y:S01]  /*10cf0*/  IMAD.MOV.U32 R4, RZ, RZ, R45 ;  /* 0x000000ffff047224 */ /* 0x000fe200078e002d */
[C---:B------:R-:W-:Y:S01]  /*10d00*/  ISETP.GT.U32.AND P4, PT, R72.reuse, R8, PT ;  /* 0x000000084800720c */ /* 0x040fe20003f84070 */
[----:B------:R-:W1:Y:S01]  /*10d10*/  LDCU UR7, c[0x0][0x3b0] ;  /* 0x00007600ff0777ac */ /* 0x000e620008000800 */
[----:B------:R-:W-:-:S02]  /*10d20*/  ISETP.GT.U32.AND P5, PT, R72, R44, PT ;  /* 0x0000002c4800720c */ /* 0x000fc40003fa4070 */
[----:B------:R-:W-:Y:S02]  /*10d30*/  ISETP.GE.AND P3, PT, R110, RZ, PT ;  /* 0x000000ff6e00720c */ /* 0x000fe40003f66270 */
[----:B------:R-:W2:Y:S04]  /*10d40*/  LDL.LU R110, [R1+0x11c] ;  /* 0x00011c00016e7983 */ /* 0x000ea80000300800 */
[----:B------:R0:W-:Y:S04]  /*10d50*/  STL [R1+0x10c], R45 ;  /* 0x00010c2d01007387 */ /* 0x0001e80000100800 */
[----:B------:R1:W-:Y:S01]  /*10d60*/  STL [R1+0x2a8], R7 ;  /* 0x0002a80701007387 */ /* 0x0003e20000100800 */
[----:B------:R-:W-:-:S03]  /*10d70*/  LEA.HI.X.SX32 R5, R5, R68, 0x1, P6 ;  /* 0x0000004405057211 */ /* 0x000fc600030f0eff */
[----:B0-----:R-:W3:Y:S01]  /*10d80*/  LDL R45, [R1+0x874] ;  /* 0x00087400012d7983 */ /* 0x001ee20000100800 */
[----:B-1----:R-:W-:-:S03]  /*10d90*/  @P0 LOP3.LUT R7, R7, R6, RZ, 0x3c, !PT ;  /* 0x0000000607070212 */ /* 0x002fc600078e3cff */
[----:B------:R-:W-:Y:S01]  /*10da0*/  STL [R1+0x2e8], R111 ;  /* 0x0002e86f01007387 */ /* 0x000fe20000100800 */
[----:B------:R-:W-:-:S03]  /*10db0*/  @!P3 IMAD.MOV R4, RZ, RZ, -R4 ;  /* 0x000000ffff04b224 */ /* 0x000fc600078e0a04 */
[----:B------:R0:W-:Y:S01]  /*10dc0*/  STL [R1+0x2a4], R6 ;  /* 0x0002a40601007387 */ /* 0x0001e20000100800 */
[----:B------:R-:W-:Y:S02]  /*10dd0*/  ISETP.GT.U32.AND P6, PT, R72, R153, PT ;  /* 0x000000994800720c */ /* 0x000fe40003fc4070 */
[----:B------:R-:W-:Y:S02]  /*10de0*/  SEL R4, R75, R4, !P1 ;  /* 0x000000044b047207 */ /* 0x000fe40004800000 */
[----:B0-----:R-:W-:-:S04]  /*10df0*/  @P0 LOP3.LUT R6, R7, R6, RZ, 0x3c, !PT ;  /* 0x0000000607060212 */ /* 0x001fc800078e3cff */
[----:B------:R-:W-:Y:S01]  /*10e00*/  @P0 LOP3.LUT R7, R7, R6, RZ, 0x3c, !PT ;  /* 0x0000000607070212 */ /* 0x000fe200078e3cff */
[----:B------:R0:W-:Y:S01]  /*10e10*/  STL [R1+0x2e4], R5 ;  /* 0x0002e40501007387 */ /* 0x0001e20000100800 */
[--C-:B------:R-:W-:Y:S01]  /*10e20*/  @!P4 IMAD.IADD R8, R8, 0x1, -R72.reuse ;  /* 0x000000010808c824 */ /* 0x100fe200078e0a48 */
[----:B------:R-:W-:Y:S02]  /*10e30*/  ISETP.GE.AND P4, PT, R43, RZ, PT ;  /* 0x000000ff2b00720c */ /* 0x000fe40003f86270 */
[----:B------:R1:W3:Y:S01]  /*10e40*/  @P0 LDG.E.U16 R41, desc[UR20][R6.64] ;  /* 0x0000001406290981 */ /* 0x0002e2000c1e1500 */
[----:B------:R-:W-:Y:S01]  /*10e50*/  ISETP.GE.AND P3, PT, R109, RZ, PT ;  /* 0x000000ff6d00720c */ /* 0x000fe20003f66270 */
[--C-:B------:R-:W-:Y:S02]  /*10e60*/  @!P5 IMAD.IADD R44, R44, 0x1, -R72.reuse ;  /* 0x000000012c2cd824 */ /* 0x100fe400078e0a48 */
[----:B------:R-:W3:Y:S01]  /*10e70*/  LDL.LU R43, [R1+0x118] ;  /* 0x00011800012b7983 */ /* 0x000ee20000300800 */
[----:B------:R-:W-:-:S02]  /*10e80*/  @!P6 IMAD.IADD R153, R153, 0x1, -R72 ;  /* 0x000000019999e824 */ /* 0x000fc400078e0a48 */
[----:B-1----:R-:W-:Y:S02]  /*10e90*/  @P0 IMAD.MOV.U32 R6, RZ, RZ, R111 ;  /* 0x000000ffff060224 */ /* 0x002fe400078e006f */
[----:B------:R-:W-:Y:S02]  /*10ea0*/  @P0 IMAD.MOV.U32 R7, RZ, RZ, R5 ;  /* 0x000000ffff070224 */ /* 0x000fe400078e0005 */
[----:B0-----:R-:W-:Y:S01]  /*10eb0*/  IMAD R5, R4, UR11, RZ ;  /* 0x0000000b04057c24 */ /* 0x001fe2000f8e02ff */
[----:B------:R-:W-:Y:S04]  /*10ec0*/  STL [R1+0x114], R8 ;  /* 0x0001140801007387 */ /* 0x000fe80000100800 */
[----:B------:R0:W3:Y:S01]  /*10ed0*/  @P0 LDG.E.U16 R40, desc[UR20][R6.64] ;  /* 0x0000001406280981 */ /* 0x0000e2000c1e1500 */
[----:B------:R-:W-:Y:S01]  /*10ee0*/  IMAD.MOV.U32 R4, RZ, RZ, R44 ;  /* 0x000000ffff047224 */ /* 0x000fe200078e002c */
[----:B------:R-:W-:Y:S01]  /*10ef0*/  PRMT R38, RZ, 0x7610, R38 ;  /* 0x00007610ff267816 */ /* 0x000fe20000000026 */
[----:B------:R-:W-:Y:S01]  /*10f00*/  @!P4 IMAD.MOV R153, RZ, RZ, -R153 ;  /* 0x000000ffff99c224 */ /* 0x000fe200078e0a99 */
[----:B------:R1:W-:Y:S01]  /*10f10*/  STL [R1+0x110], R44 ;  /* 0x0001102c01007387 */ /* 0x0003e20000100800 */
[----:B------:R-:W-:Y:S01]  /*10f20*/  PRMT R37, RZ, 0x7610, R37 ;  /* 0x00007610ff257816 */ /* 0x000fe20000000025 */
[----:B------:R-:W2:Y:S01]  /*10f30*/  LDCU UR11, c[0x0][0x3b0] ;  /* 0x00007600ff0b77ac */ /* 0x000ea20008000800 */
[----:B0-----:R-:W-:-:S04]  /*10f40*/  LEA R7, P6, R5, R69, 0x1 ;  /* 0x0000004505077211 */ /* 0x001fc800078c08ff */
[----:B-1----:R-:W-:Y:S01]  /*10f50*/  LEA.HI.X.SX32 R44, R5, R68, 0x1, P6 ;  /* 0x00000044052c7211 */ /* 0x002fe200030f0eff */
[----:B------:R-:W-:Y:S01]  /*10f60*/  STL [R1+0x320], R7 ;  /* 0x0003200701007387 */ /* 0x000fe20000100800 */
[----:B------:R-:W-:-:S03]  /*10f70*/  @!P3 IMAD.MOV R4, RZ, RZ, -R4 ;  /* 0x000000ffff04b224 */ /* 0x000fc600078e0a04 */
[----:B------:R0:W-:Y:S04]  /*10f80*/  STL [R1+0x31c], R44 ;  /* 0x00031c2c01007387 */ /* 0x0001e80000100800 */
[----:B------:R-:W3:Y:S01]  /*10f90*/  LDL R111, [R1+0x8cc] ;  /* 0x0008cc00016f7983 */ /* 0x000ee20000100800 */
[----:B------:R-:W-:Y:S01]  /*10fa0*/  SEL R6, R75, R4, !P1 ;  /* 0x000000044b067207 */ /* 0x000fe20004800000 */
[----:B------:R-:W-:Y:S02]  /*10fb0*/  @P0 IMAD.MOV.U32 R4, RZ, RZ, R7 ;  /* 0x000000ffff040224 */ /* 0x000fe400078e0007 */
[----:B------:R-:W-:Y:S01]  /*10fc0*/  @P0 IMAD.MOV.U32 R5, RZ, RZ, R44 ;  /* 0x000000ffff050224 */ /* 0x000fe200078e002c */
[----:B------:R-:W3:Y:S04]  /*10fd0*/  LDL R113, [R1+0x8b0] ;  /* 0x0008b00001717983 */ /* 0x000ee80000100800 */
[----:B------:R1:W3:Y:S02]  /*10fe0*/  @P0 LDG.E.U16 R39, desc[UR20][R4.64] ;  /* 0x0000001404270981 */ /* 0x0002e4000c1e1500 */
[----:B-1----:R-:W-:-:S02]  /*10ff0*/  IMAD.MOV.U32 R4, RZ, RZ, R8 ;  /* 0x000000ffff047224 */ /* 0x002fc400078e0008 */
[----:B------:R-:W3:Y:S01]  /*11000*/  LDL R8, [R1+0x908] ;  /* 0x0009080001087983 */ /* 0x000ee20000100800 */
[----:B------:R-:W-:Y:S01]  /*11010*/  IMAD R6, R6, UR5, RZ ;  /* 0x0000000506067c24 */ /* 0x000fe2000f8e02ff */
[----:B------:R-:W-:Y:S01]  /*11020*/  SEL R153, R75, R153, !P1 ;  /* 0x000000994b997207 */ /* 0x000fe20004800000 */
[----:B------:R-:W1:Y:S01]  /*11030*/  LDCU UR5, c[0x0][0x3b0] ;  /* 0x00007600ff0577ac */ /* 0x000e620008000800 */
[----:B------:R-:W3:Y:S02]  /*11040*/  LDL.LU R109, [R1+0x12c] ;  /* 0x00012c00016d7983 */ /* 0x000ee40000300800 */
[C---:B------:R-:W-:Y:S01]  /*11050*/  LEA R5, P4, R6.reuse, R69, 0x1 ;  /* 0x0000004506057211 */ /* 0x040fe200078808ff */
[----:B------:R-:W-:Y:S01]  /*11060*/  IMAD R153, R153, UR7, RZ ;  /* 0x0000000799997c24 */ /* 0x000fe2000f8e02ff */
[----:B------:R-:W-:Y:S01]  /*11070*/  PRMT R36, RZ, 0x7610, R36 ;  /* 0x00007610ff247816 */ /* 0x000fe20000000024 */
[----:B------:R-:W0:Y:S01]  /*11080*/  LDCU UR7, c[0x0][0x3b0] ;  /* 0x00007600ff0777ac */ /* 0x000e220008000800 */
[----:B------:R-:W-:-:S02]  /*11090*/  LEA.HI.X.SX32 R115, R6, R68, 0x1, P4 ;  /* 0x0000004406737211 */ /* 0x000fc400020f0eff */
[----:B----4-:R-:W-:-:S13]  /*110a0*/  ISETP.GT.U32.AND P5, PT, R72, R112, PT ;  /* 0x000000704800720c */ /* 0x010fda0003fa4070 */
[----:B------:R-:W-:-:S05]  /*110b0*/  @!P5 IMAD.IADD R112, R112, 0x1, -R72 ;  /* 0x000000017070d824 */ /* 0x000fca00078e0a48 */
[C---:B------:R-:W-:Y:S02]  /*110c0*/  ISETP.GT.U32.AND P5, PT, R72.reuse, R112, PT ;  /* 0x000000704800720c */ /* 0x040fe40003fa4070 */
[----:B--2---:R-:W-:Y:S02]  /*110d0*/  ISETP.GT.U32.AND P6, PT, R72, R110, PT ;  /* 0x0000006e4800720c */ /* 0x004fe40003fc4070 */
[----:B---3--:R-:W-:Y:S02]  /*110e0*/  ISETP.GE.AND P3, PT, R45, RZ, PT ;  /* 0x000000ff2d00720c */ /* 0x008fe40003f66270 */
[----:B------:R-:W2:Y:S09]  /*110f0*/  LDL.LU R45, [R1+0x128] ;  /* 0x00012800012d7983 */ /* 0x000eb20000300800 */
[----:B------:R-:W-:Y:S01]  /*11100*/  @!P6 IMAD.IADD R110, R110, 0x1, -R72 ;  /* 0x000000016e6ee824 */ /* 0x000fe200078e0a48 */
[----:B0-----:R-:W3:Y:S01]  /*11110*/  LDL.LU R44, [R1+0x124] ;  /* 0x00012400012c7983 */ /* 0x001ee20000300800 */
[----:B------:R-:W-:Y:S01]  /*11120*/  @!P3 IMAD.MOV R4, RZ, RZ, -R4 ;  /* 0x000000ffff04b224 */ /* 0x000fe200078e0a04 */
[----:B------:R-:W-:-:S04]  /*11130*/  LEA R7, P3, R153, R69, 0x1 ;  /* 0x0000004599077211 */ /* 0x000fc800078608ff */
[----:B------:R-:W-:Y:S02]  /*11140*/  LEA.HI.X.SX32 R114, R153, R68, 0x1, P3 ;  /* 0x0000004499727211 */ /* 0x000fe400018f0eff */
[C---:B------:R-:W-:Y:S01]  /*11150*/  ISETP.GT.U32.AND P3, PT, R72.reuse, R110, PT ;  /* 0x0000006e4800720c */ /* 0x040fe20003f64070 */
[----:B------:R0:W-:Y:S01]  /*11160*/  STL [R1+0x358], R5 ;  /* 0x0003580501007387 */ /* 0x0001e20000100800 */
[----:B------:R-:W-:Y:S02]  /*11170*/  SEL R6, R75, R4, !P1 ;  /* 0x000000044b067207 */ /* 0x000fe40004800000 */
[----:B------:R-:W-:Y:S01]  /*11180*/  ISETP.GT.U32.AND P4, PT, R72, R43, PT ;  /* 0x0000002b4800720c */ /* 0x000fe20003f84070 */
[----:B------:R-:W-:Y:S02]  /*11190*/  @P0 IMAD.MOV.U32 R4, RZ, RZ, R5 ;  /* 0x000000ffff040224 */ /* 0x000fe400078e0005 */
[----:B0-----:R-:W-:-:S06]  /*111a0*/  @P0 IMAD.MOV.U32 R5, RZ, RZ, R115 ;  /* 0x000000ffff050224 */ /* 0x001fcc00078e0073 */
[--C-:B------:R-:W-:Y:S01]  /*111b0*/  @!P3 IMAD.IADD R110, R110, 0x1, -R72.reuse ;  /* 0x000000016e6eb824 */ /* 0x100fe200078e0a48 */
[----:B------:R0:W4:Y:S03]  /*111c0*/  @P0 LDG.E.U16 R38, desc[UR20][R4.64] ;  /* 0x0000001404260981 */ /* 0x000126000c1e1500 */
[----:B------:R-:W-:Y:S02]  /*111d0*/  @!P4 IMAD.IADD R43, R43, 0x1, -R72 ;  /* 0x000000012b2bc824 */ /* 0x000fe400078e0a48 */
[----:B------:R-:W-:Y:S02]  /*111e0*/  IMAD R6, R6, UR4, RZ ;  /* 0x0000000406067c24 */ /* 0x000fe4000f8e02ff */
[----:B0-----:R-:W-:Y:S02]  /*111f0*/  @P0 IMAD.MOV.U32 R4, RZ, RZ, R7 ;  /* 0x000000ffff040224 */ /* 0x001fe400078e0007 */
[----:B------:R-:W-:Y:S01]  /*11200*/  @P0 IMAD.MOV.U32 R5, RZ, RZ, R114 ;  /* 0x000000ffff050224 */ /* 0x000fe200078e0072 */
[----:B------:R-:W-:Y:S01]  /*11210*/  ISETP.GT.U32.AND P3, PT, R72, R43, PT ;  /* 0x0000002b4800720c */ /* 0x000fe20003f64070 */
[----:B------:R-:W-:-:S03]  /*11220*/  @!P5 IMAD.IADD R112, R112, 0x1, -R72 ;  /* 0x000000017070d824 */ /* 0x000fc600078e0a48 */
[----:B------:R0:W4:Y:S01]  /*11230*/  @P0 LDG.E.U16 R37, desc[UR20][R4.64] ;  /* 0x0000001404250981 */ /* 0x000122000c1e1500 */
[C---:B------:R-:W-:Y:S02]  /*11240*/  LEA R154, P5, R6.reuse, R69, 0x1 ;  /* 0x00000045069a7211 */ /* 0x040fe400078a08ff */
[----:B------:R-:W-:Y:S01]  /*11250*/  ISETP.GE.AND P4, PT, R111, RZ, PT ;  /* 0x000000ff6f00720c */ /* 0x000fe20003f86270 */
[----:B0-----:R-:W-:Y:S01]  /*11260*/  IMAD.MOV.U32 R4, RZ, RZ, R110 ;  /* 0x000000ffff047224 */ /* 0x001fe200078e006e */
[----:B------:R-:W-:Y:S01]  /*11270*/  ISETP.GE.AND P6, PT, R113, RZ, PT ;  /* 0x000000ff7100720c */ /* 0x000fe20003fc6270 */
[----:B------:R0:W-:Y:S01]  /*11280*/  STL [R1+0x390], R7 ;  /* 0x0003900701007387 */ /* 0x0001e20000100800 */
[----:B------:R-:W-:Y:S01]  /*11290*/  IMAD.MOV.U32 R5, RZ, RZ, R112 ;  /* 0x000000ffff057224 */ /* 0x000fe200078e0070 */
[----:B------:R-:W-:Y:S02]  /*112a0*/  LEA.HI.X.SX32 R153, R6, R68, 0x1, P5 ;  /* 0x0000004406997211 */ /* 0x000fe400028f0eff */
[----:B------:R-:W-:Y:S06]  /*112b0*/  STL [R1+0x354], R115 ;  /* 0x0003547301007387 */ /* 0x000fec0000100800 */
[----:B------:R-:W-:Y:S01]  /*112c0*/  @!P4 IMAD.MOV R4, RZ, RZ, -R4 ;  /* 0x000000ffff04c224 */ /* 0x000fe200078e0a04 */
[----:B------:R-:W-:Y:S04]  /*112d0*/  STL [R1+0x38c], R114 ;  /* 0x00038c7201007387 */ /* 0x000fe80000100800 */
[----:B------:R-:W4:Y:S01]  /*112e0*/  LDL R112, [R1+0x93c] ;  /* 0x00093c0001707983 */ /* 0x000f220000100800 */
[----:B------:R-:W-:-:S03]  /*112f0*/  ISETP.GE.AND P4, PT, R8, RZ, PT ;  /* 0x000000ff0800720c */ /* 0x000fc60003f86270 */
[----:B------:R-:W4:Y:S01]  /*11300*/  LDL R8, [R1+0x968] ;  /* 0x0009680001087983 */ /* 0x000f220000100800 */
[----:B------:R-:W-:Y:S02]  /*11310*/  @P0 IMAD.MOV.U32 R6, RZ, RZ, R154 ;  /* 0x000000ffff060224 */ /* 0x000fe400078e009a */
[----:B0-----:R-:W-:Y:S02]  /*11320*/  @P0 IMAD.MOV.U32 R7, RZ, RZ, R153 ;  /* 0x000000ffff070224 */ /* 0x001fe400078e0099 */
[----:B------:R-:W-:Y:S02]  /*11330*/  @!P6 IMAD.MOV R5, RZ, RZ, -R5 ;  /* 0x000000ffff05e224 */ /* 0x000fe400078e0a05 */
[----:B------:R-:W-:Y:S01]  /*11340*/  @!P3 IMAD.IADD R43, R43, 0x1, -R72 ;  /* 0x000000012b2bb824 */ /* 0x000fe200078e0a48 */
[----:B------:R0:W4:Y:S04]  /*11350*/  @P0 LDG.E.U16 R36, desc[UR20][R6.64] ;  /* 0x0000001406240981 */ /* 0x000128000c1e1500 */
[----:B------:R1:W-:Y:S01]  /*11360*/  STL [R1+0x118], R43 ;  /* 0x0001182b01007387 */ /* 0x0003e20000100800 */
[----:B0-----:R-:W-:-:S02]  /*11370*/  SEL R6, R75, R5, !P1 ;  /* 0x000000054b067207 */ /* 0x001fc40004800000 */
[----:B------:R-:W-:Y:S01]  /*11380*/  SEL R5, R75, R4, !P1 ;  /* 0x000000044b057207 */ /* 0x000fe20004800000 */
[----:B------:R-:W-:Y:S02]  /*11390*/  IMAD.MOV.U32 R4, RZ, RZ, R43 ;  /* 0x000000ffff047224 */ /* 0x000fe400078e002b */
[----:B-1----:R-:W4:Y:S01]  /*113a0*/  LDL R43, [R1+0x998] ;  /* 0x00099800012b7983 */ /* 0x002f220000100800 */
[----:B------:R-:W-:Y:S01]  /*113b0*/  ISETP.GT.U32.AND P5, PT, R72, R109, PT ;  /* 0x0000006d4800720c */ /* 0x000fe20003fa4070 */
[----:B------:R-:W-:Y:S01]  /*113c0*/  IMAD R6, R6, UR5, RZ ;  /* 0x0000000506067c24 */ /* 0x000fe2000f8e02ff */
[----:B------:R-:W-:Y:S01]  /*113d0*/  PRMT R35, RZ, 0x7610, R35 ;  /* 0x00007610ff237816 */ /* 0x000fe20000000023 */
[----:B------:R-:W4:Y:S01]  /*113e0*/  LDL.LU R111, [R1+0x174] ;  /* 0x00017400016f7983 */ /* 0x000f220000300800 */
[----:B------:R-:W-:Y:S01]  /*113f0*/  IMAD R5, R5, UR7, RZ ;  /* 0x0000000705057c24 */ /* 0x000fe2000f8e02ff */
[----:B------:R-:W-:Y:S01]  /*11400*/  PRMT R34, RZ, 0x7610, R34 ;  /* 0x00007610ff227816 */ /* 0x000fe20000000022 */
[----:B------:R-:W-:Y:S01]  /*11410*/  @!P4 IMAD.MOV R4, RZ, RZ, -R4 ;  /* 0x000000ffff04c224 */ /* 0x000fe200078e0a04 */
[----:B------:R-:W4:Y:S01]  /*11420*/  LDL.LU R110, [R1+0x138] ;  /* 0x00013800016e7983 */ /* 0x000f220000300800 */
[----:B------:R-:W0:Y:S01]  /*11430*/  LDCU UR5, c[0x0][0x3b0] ;  /* 0x00007600ff0577ac */ /* 0x000e220008000800 */
[----:B------:R-:W-:Y:S01]  /*11440*/  PRMT R33, RZ, 0x7610, R33 ;  /* 0x00007610ff217816 */ /* 0x000fe20000000021 */
[----:B------:R-:W1:Y:S03]  /*11450*/  LDCU UR7, c[0x0][0x3b0] ;  /* 0x00007600ff0777ac */ /* 0x000e660008000800 */
[----:B------:R-:W-:Y:S01]  /*11460*/  @!P5 IMAD.IADD R109, R109, 0x1, -R72 ;  /* 0x000000016d6dd824 */ /* 0x000fe200078e0a48 */
[----:B------:R-:W-:-:S04]  /*11470*/  LEA R7, P5, R5, R69, 0x1 ;  /* 0x0000004505077211 */ /* 0x000fc800078a08ff */
[----:B------:R-:W-:Y:S02]  /*11480*/  ISETP.GT.U32.AND P4, PT, R72, R109, PT ;  /* 0x0000006d4800720c */ /* 0x000fe40003f84070 */
[----:B------:R-:W-:-:S11]  /*11490*/  LEA.HI.X.SX32 R113, R5, R68, 0x1, P5 ;  /* 0x0000004405717211 */ /* 0x000fd600028f0eff */
[----:B------:R-:W-:Y:S01]  /*114a0*/  @!P4 IMAD.IADD R109, R109, 0x1, -R72 ;  /* 0x000000016d6dc824 */ /* 0x000fe200078e0a48 */
[C---:B--2---:R-:W-:Y:S02]  /*114b0*/  ISETP.GT.U32.AND P6, PT, R72.reuse, R45, PT ;  /* 0x0000002d4800720c */ /* 0x044fe40003fc4070 */
[----:B---3--:R-:W-:-:S11]  /*114c0*/  ISETP.GT.U32.AND P3, PT, R72, R44, PT ;  /* 0x0000002c4800720c */ /* 0x008fd60003f64070 */
[----:B------:R-:W-:Y:S01]  /*114d0*/  @!P6 IMAD.IADD R45, R45, 0x1, -R72 ;  /* 0x000000012d2de824 */ /* 0x000fe200078e0a48 */
[----:B------:R-:W-:-:S04]  /*114e0*/  LEA R114, P6, R6, R69, 0x1 ;  /* 0x0000004506727211 */ /* 0x000fc800078c08ff */
[----:B------:R-:W-:Y:S02]  /*114f0*/  LEA.HI.X.SX32 R115, R6, R68, 0x1, P6 ;  /* 0x0000004406737211 */ /* 0x000fe400030f0eff */
[----:B------:R-:W-:Y:S01]  /*11500*/  SEL R6, R75, R4, !P1 ;  /* 0x000000044b067207 */ /* 0x000fe20004800000 */
[----:B------:R-:W-:Y:S02]  /*11510*/  @P0 IMAD.MOV.U32 R4, RZ, RZ, R114 ;  /* 0x000000ffff040224 */ /* 0x000fe400078e0072 */
[----:B------:R-:W-:Y:S01]  /*11520*/  @P0 IMAD.MOV.U32 R5, RZ, RZ, R115 ;  /* 0x000000ffff050224 */ /* 0x000fe200078e0073 */
[----:B------:R-:W-:Y:S01]  /*11530*/  ISETP.GT.U32.AND P6, PT, R72, R45, PT ;  /* 0x0000002d4800720c */ /* 0x000fe20003fc4070 */
[----:B------:R-:W-:Y:S01]  /*11540*/  STL [R1+0x10], R114 ;  /* 0x0000107201007387 */ /* 0x000fe20000100800 */
[----:B------:R-:W-:Y:S01]  /*11550*/  IMAD R6, R6, UR11, RZ ;  /* 0x0000000b06067c24 */ /* 0x000fe2000f8e02ff */
[----:B------:R-:W2:Y:S02]  /*11560*/  LDCU UR11, c[0x0][0x3b0] ;  /* 0x00007600ff0b77ac */ /* 0x000ea40008000800 */
[----:B------:R-:W-:Y:S04]  /*11570*/  STL [R1+0x50], R7 ;  /* 0x0000500701007387 */ /* 0x000fe80000100800 */
[----:B------:R3:W2:Y:S04]  /*11580*/  @P0 LDG.E.U16 R35, desc[UR20][R4.64] ;  /* 0x0000001404230981 */ /* 0x0006a8000c1e1500 */
[----:B------:R-:W-:Y:S04]  /*11590*/  STL [R1+0xc], R115 ;  /* 0x00000c7301007387 */ /* 0x000fe80000100800 */
[----:B------:R0:W-:Y:S01]  /*115a0*/  STL [R1+0x4c], R113 ;  /* 0x00004c7101007387 */ /* 0x0001e20000100800 */
[----:B---3--:R-:W-:-:S02]  /*115b0*/  @P0 IMAD.MOV.U32 R4, RZ, RZ, R7 ;  /* 0x000000ffff040224 */ /* 0x008fc400078e0007 */
[----:B------:R-:W-:Y:S02]  /*115c0*/  @P0 IMAD.MOV.U32 R5, RZ, RZ, R113 ;  /* 0x000000ffff050224 */ /* 0x000fe400078e0071 */
[----:B------:R-:W-:-:S03]  /*115d0*/  @!P3 IMAD.IADD R44, R44, 0x1, -R72 ;  /* 0x000000012c2cb824 */ /* 0x000fc600078e0a48 */
[----:B------:R3:W2:Y:S01]  /*115e0*/  @P0 LDG.E.U16 R34, desc[UR20][R4.64] ;  /* 0x0000001404220981 */ /* 0x0006a2000c1e1500 */
[----:B------:R-:W-:Y:S01]  /*115f0*/  @!P6 IMAD.IADD R45, R45, 0x1, -R72 ;  /* 0x000000012d2de824 */ /* 0x000fe200078e0a48 */
[----:B---3--:R-:W-:Y:S01]  /*11600*/  LEA R4, P3, R6, R69, 0x1 ;  /* 0x0000004506047211 */ /* 0x008fe200078608ff */
[----:B------:R-:W-:-:S03]  /*11610*/  IMAD.MOV.U32 R5, RZ, RZ, R109 ;  /* 0x000000ffff057224 */ /* 0x000fc600078e006d */
[----:B------:R-:W-:Y:S02]  /*11620*/  LEA.HI.X.SX32 R6, R6, R68, 0x1, P3 ;  /* 0x0000004406067211 */ /* 0x000fe400018f0eff */
[----:B----4-:R-:W-:Y:S02]  /*11630*/  ISETP.GE.AND P5, PT, R112, RZ, PT ;  /* 0x000000ff7000720c */ /* 0x010fe40003fa6270 */
[----:B------:R-:W-:Y:S02]  /*11640*/  ISETP.GE.AND P4, PT, R8, RZ, PT ;  /* 0x000000ff0800720c */ /* 0x000fe40003f86270 */
[----:B------:R-:W3:Y:S04]  /*11650*/  LDL.LU R8, [R1+0x134] ;  /* 0x0001340001087983 */ /* 0x000ee80000300800 */
[----:B------:R-:W-:Y:S05]  /*11660*/  STL [R1+0x90], R4 ;  /* 0x0000900401007387 */ /* 0x000fea0000100800 */
[----:B------:R-:W-:Y:S01]  /*11670*/  @!P5 IMAD.MOV R5, RZ, RZ, -R5 ;  /* 0x000000ffff05d224 */ /* 0x000fe200078e0a05 */
[----:B------:R-:W-:Y:S04]  /*11680*/  STL [R1+0x128], R45 ;  /* 0x0001282d01007387 */ /* 0x000fe80000100800 */
[----:B------:R4:W-:Y:S04]  /*11690*/  STL [R1+0x8c], R6 ;  /* 0x00008c0601007387 */ /* 0x0009e80000100800 */
[----:B0-----:R-:W3:Y:S01]  /*116a0*/  LDL R113, [R1+0x9cc] ;  /* 0x0009cc0001717983 */ /* 0x001ee20000100800 */
[----:B------:R-:W-:-:S03]  /*116b0*/  ISETP.GE.AND P5, PT, R43, RZ, PT ;  /* 0x000000ff2b00720c */ /* 0x000fc60003fa6270 */
[----:B------:R-:W3:Y:S01]  /*116c0*/  LDL R43, [R1+0x9f8] ;  /* 0x0009f800012b7983 */ /* 0x000ee20000100800 */
[C---:B------:R-:W-:Y:S01]  /*116d0*/  ISETP.GT.U32.AND P3, PT, R72.reuse, R44, PT ;  /* 0x0000002c4800720c */ /* 0x040fe20003f64070 */
[----:B------:R-:W-:Y:S02]  /*116e0*/  @P0 IMAD.MOV.U32 R7, RZ, RZ, R6 ;  /* 0x000000ffff070224 */ /* 0x000fe400078e0006 */
[----:B----4-:R-:W-:Y:S01]  /*116f0*/  @P0 IMAD.MOV.U32 R6, RZ, RZ, R4 ;  /* 0x000000ffff060224 */ /* 0x010fe200078e0004 */
[----:B------:R-:W-:Y:S01]  /*11700*/  ISETP.GT.U32.AND P6, PT, R72, R111, PT ;  /* 0x0000006f4800720c */ /* 0x000fe20003fc4070 */
[----:B------:R-:W-:-:S03]  /*11710*/  IMAD.MOV.U32 R4, RZ, RZ, R45 ;  /* 0x000000ffff047224 */ /* 0x000fc600078e002d */
[----:B------:R0:W4:Y:S01]  /*11720*/  @P0 LDG.E.U16 R33, desc[UR20][R6.64] ;  /* 0x0000001406210981 */ /* 0x000122000c1e1500 */
[----:B------:R-:W-:Y:S01]  /*11730*/  @!P4 IMAD.MOV R4, RZ, RZ, -R4 ;  /* 0x000000ffff04c224 */ /* 0x000fe200078e0a04 */
[----:B------:R-:W-:-:S03]  /*11740*/  ISETP.GT.U32.AND P4, PT, R72, R110, PT ;  /* 0x0000006e4800720c */ /* 0x000fc60003f84070 */
[----:B------:R-:W-:Y:S01]  /*11750*/  @!P3 IMAD.IADD R44, R44, 0x1, -R72 ;  /* 0x000000012c2cb824 */ /* 0x000fe200078e0a48 */
[C---:B0-----:R-:W-:Y:S02]  /*11760*/  SEL R6, R75.reuse, R5, !P1 ;  /* 0x000000054b067207 */ /* 0x041fe40004800000 */
[----:B------:R-:W-:Y:S02]  /*11770*/  SEL R5, R75, R4, !P1 ;  /* 0x000000044b057207 */ /* 0x000fe40004800000 */
[----:B------:R0:W-:Y:S01]  /*11780*/  STL [R1+0x124], R44 ;  /* 0x0001242c01007387 */ /* 0x0001e20000100800 */
[----:B------:R-:W-:Y:S01]  /*11790*/  IMAD R6, R6, UR5, RZ ;  /* 0x0000000506067c24 */ /* 0x000fe2000f8e02ff */
[----:B------:R-:W-:Y:S01]  /*117a0*/  PRMT R32, RZ, 0x7610, R32 ;  /* 0x00007610ff207816 */ /* 0x000fe20000000020 */
[----:B------:R-:W-:Y:S01]  /*117b0*/  IMAD.MOV.U32 R4, RZ, RZ, R44 ;  /* 0x000000ffff047224 */ /* 0x000fe200078e002c */
[----:B------:R-:W4:Y:S01]  /*117c0*/  LDL R109, [R1+0xa00] ;  /* 0x000a0000016d7983 */ /* 0x000f220000100800 */
[----:B------:R-:W-:Y:S01]  /*117d0*/  @!P6 IMAD.IADD R111, R111, 0x1, -R72 ;  /* 0x000000016f6fe824 */ /* 0x000fe200078e0a48 */
[CC--:B------:R-:W-:Y:S01]  /*117e0*/  LEA R45, P6, R6.reuse, R69.reuse, 0x1 ;  /* 0x00000045062d7211 */ /* 0x0c0fe200078c08ff */
[----:B-1----:R-:W-:Y:S01]  /*117f0*/  IMAD R5, R5, UR7, RZ ;  /* 0x0000000705057c24 */ /* 0x002fe2000f8e02ff */
[----:B------:R-:W4:Y:S01]  /*11800*/  LDL.LU R112, [R1+0x1b8] ;  /* 0x0001b80001707983 */ /* 0x000f220000300800 */
[----:B------:R-:W-:Y:S01]  /*11810*/  @!P5 IMAD.MOV R4, RZ, RZ, -R4 ;  /* 0x000000ffff04d224 */ /* 0x000fe200078e0a04 */
[----:B------:R-:W-:Y:S01]  /*11820*/  LEA.HI.X.SX32 R115, R6, R68, 0x1, P6 ;  /* 0x0000004406737211 */ /* 0x000fe200030f0eff */
[----:B------:R-:W-:Y:S01]  /*11830*/  @!P4 IMAD.IADD R110, R110, 0x1, -R72 ;  /* 0x000000016e6ec824 */ /* 0x000fe200078e0a48 */
[----:B0-----:R-:W4:Y:S01]  /*11840*/  LDL.LU R44, [R1+0x1b4] ;  /* 0x0001b400012c7983 */ /* 0x001f220000300800 */
[----:B------:R-:W-:Y:S01]  /*11850*/  LEA R7, P5, R5, R69, 0x1 ;  /* 0x0000004505077211 */ /* 0x000fe200078a08ff */
[----:B------:R-:W0:Y:S01]  /*11860*/  LDCU UR5, c[0x0][0x3b0] ;  /* 0x00007600ff0577ac */ /* 0x000e220008000800 */
[----:B------:R-:W-:Y:S01]  /*11870*/  SEL R6, R75, R4, !P1 ;  /* 0x000000044b067207 */ /* 0x000fe20004800000 */
[----:B------:R-:W-:Y:S01]  /*11880*/  @P0 IMAD.MOV.U32 R4, RZ, RZ, R45 ;  /* 0x000000ffff040224 */ /* 0x000fe200078e002d */
[----:B------:R-:W-:Y:S01]  /*11890*/  LEA.HI.X.SX32 R114, R5, R68, 0x1, P5 ;  /* 0x0000004405727211 */ /* 0x000fe200028f0eff */
[----:B------:R-:W-:Y:S01]  /*118a0*/  @P0 IMAD.MOV.U32 R5, RZ, RZ, R115 ;  /* 0x000000ffff050224 */ /* 0x000fe200078e0073 */
[----:B------:R-:W-:Y:S01]  /*118b0*/  PRMT R31, RZ, 0x7610, R31 ;  /* 0x00007610ff1f7816 */ /* 0x000fe2000000001f */
[----:B--2---:R-:W-:Y:S01]  /*118c0*/  IMAD R6, R6, UR11, RZ ;  /* 0x0000000b06067c24 */ /* 0x004fe2000f8e02ff */
[----:B------:R-:W-:Y:S01]  /*118d0*/  STL [R1+0xd0], R45 ;  /* 0x0000d02d01007387 */ /* 0x000fe20000100800 */
[----:B------:R-:W-:Y:S01]  /*118e0*/  ISETP.GT.U32.AND P3, PT, R72, R111, PT ;  /* 0x0000006f4800720c */ /* 0x000fe20003f64070 */
[----:B------:R-:W1:Y:S02]  /*118f0*/  LDCU UR7, c[0x0][0x3b0] ;  /* 0x00007600ff0777ac */ /* 0x000e640008000800 */
[----:B------:R2:W4:Y:S01]  /*11900*/  @P0 LDG.E.U16 R32, desc[UR20][R4.64] ;  /* 0x0000001404200981 */ /* 0x000522000c1e1500 */
[----:B------:R-:W-:Y:S01]  /*11910*/  PRMT R30, RZ, 0x7610, R30 ;  /* 0x00007610ff1e7816 */ /* 0x000fe2000000001e */
[----:B------:R-:W0:Y:S02]  /*11920*/  LDCU UR11, c[0x0][0x3b0] ;  /* 0x00007600ff0b77ac */ /* 0x000e240008000800 */
[----:B------:R2:W-:Y:S02]  /*11930*/  STL [R1+0x130], R7 ;  /* 0x0001300701007387 */ /* 0x0005e40000100800 */
[----:B--2---:R-:W-:-:S02]  /*11940*/  @P0 IMAD.MOV.U32 R4, RZ, RZ, R7 ;  /* 0x000000ffff040224 */ /* 0x004fc400078e0007 */
[----:B------:R-:W-:Y:S01]  /*11950*/  STL [R1+0xcc], R115 ;  /* 0x0000cc7301007387 */ /* 0x000fe20000100800 */
[----:B------:R-:W-:-:S03]  /*11960*/  LEA R7, P6, R6, R69, 0x1 ;  /* 0x0000004506077211 */ /* 0x000fc600078c08ff */
[----:B------:R-:W2:Y:S01]  /*11970*/  LDL.LU R45, [R1+0x238] ;  /* 0x00023800012d7983 */ /* 0x000ea20000300800 */
[----:B------:R-:W-:-:S03]  /*11980*/  @P0 IMAD.MOV.U32 R5, RZ, RZ, R114 ;  /* 0x000000ffff050224 */ /* 0x000fc600078e0072 */
[----:B------:R-:W-:Y:S04]  /*11990*/  STL [R1+0x12c], R114 ;  /* 0x00012c7201007387 */ /* 0x000fe80000100800 */
[----:B------:R-:W-:Y:S04]  /*119a0*/  STL [R1+0x170], R7 ;  /* 0x0001700701007387 */ /* 0x000fe80000100800 */
[----:B------:R0:W2:Y:S01]  /*119b0*/  @P0 LDG.E.U16 R31, desc[UR20][R4.64] ;  /* 0x00000014041f0981 */ /* 0x0000a2000c1e1500 */
[----:B------:R-:W-:Y:S01]  /*119c0*/  @!P3 IMAD.IADD R111, R111, 0x1, -R72 ;  /* 0x000000016f6fb824 */ /* 0x000fe200078e0a48 */
[----:B0-----:R-:W-:-:S05]  /*119d0*/  LEA.HI.X.SX32 R4, R6, R68, 0x1, P6 ;  /* 0x0000004406047211 */ /* 0x001fca00030f0eff */
[----:B------:R-:W-:Y:S01]  /*119e0*/  @P0 IMAD.MOV.U32 R5, RZ, RZ, R4 ;  /* 0x000000ffff050224 */ /* 0x000fe200078e0004 */
[----:B---3--:R-:W-:-:S13]  /*119f0*/  ISETP.GT.U32.AND P4, PT, R72, R8, PT ;  /* 0x000000084800720c */ /* 0x008fda0003f84070 */
[----:B------:R-:W-:Y:S01]  /*11a00*/  @!P4 IMAD.IADD R8, R8, 0x1, -R72 ;  /* 0x000000010808c824 */ /* 0x000fe200078e0a48 */
[----:B------:R-:W-:Y:S02]  /*11a10*/  ISETP.GE.AND P4, PT, R43, RZ, PT ;  /* 0x000000ff2b00720c */ /* 0x000fe40003f86270 */
[----:B------:R-:W3:Y:S04]  /*11a20*/  LDL.LU R43, [R1+0x178] ;  /* 0x00017800012b7983 */ /* 0x000ee80000300800 */
[----:B------:R0:W-:Y:S01]  /*11a30*/  STL [R1+0x16c], R4 ;  /* 0x00016c0401007387 */ /* 0x0001e20000100800 */
[----:B------:R-:W-:-:S03]  /*11a40*/  ISETP.GE.AND P3, PT, R113, RZ, PT ;  /* 0x000000ff7100720c */ /* 0x000fc60003f66270 */
[----:B------:R-:W3:Y:S01]  /*11a50*/  LDL R113, [R1+0x9bc] ;  /* 0x0009bc0001717983 */ /* 0x000ee20000100800 */
[----:B0-----:R-:W-:-:S05]  /*11a60*/  @P0 IMAD.MOV.U32 R4, RZ, RZ, R7 ;  /* 0x000000ffff040224 */ /* 0x001fca00078e0007 */
[----:B------:R0:W3:Y:S02]  /*11a70*/  @P0 LDG.E.U16 R30, desc[UR20][R4.64] ;  /* 0x00000014041e0981 */ /* 0x0000e4000c1e1500 */
[----:B0-----:R-:W-:Y:S02]  /*11a80*/  IMAD.MOV.U32 R5, RZ, RZ, R111 ;  /* 0x000000ffff057224 */ /* 0x001fe400078e006f */
[----:B------:R-:W3:Y:S01]  /*11a90*/  LDL R111, [R1+0x974] ;  /* 0x00097400016f7983 */ /* 0x000ee20000100800 */
[C---:B------:R-:W-:Y:S02]  /*11aa0*/  ISETP.GT.U32.AND P5, PT, R72.reuse, R110, PT ;  /* 0x0000006e4800720c */ /* 0x040fe40003fa4070 */
[C---:B------:R-:W-:Y:S01]  /*11ab0*/  ISETP.GT.U32.AND P6, PT, R72.reuse, R8, PT ;  /* 0x000000084800720c */ /* 0x040fe20003fc4070 */
[----:B------:R-:W-:Y:S01]  /*11ac0*/  @!P3 IMAD.MOV R5, RZ, RZ, -R5 ;  /* 0x000000ffff05b224 */ /* 0x000fe200078e0a05 */
[----:B----4-:R-:W-:-:S09]  /*11ad0*/  ISETP.GT.U32.AND P3, PT, R72, R44, PT ;  /* 0x0000002c4800720c */ /* 0x010fd20003f64070 */
[----:B------:R-:W-:Y:S01]  /*11ae0*/  @!P5 IMAD.IADD R110, R110, 0x1, -R72 ;  /* 0x000000016e6ed824 */ /* 0x000fe200078e0a48 */
[----:B------:R-:W-:-:S03]  /*11af0*/  ISETP.GT.U32.AND P5, PT, R72, R112, PT ;  /* 0x000000704800720c */ /* 0x000fc60003fa4070 */
[----:B------:R-:W-:Y:S01]  /*11b00*/  IMAD.MOV.U32 R4, RZ, RZ, R110 ;  /* 0x000000ffff047224 */ /* 0x000fe200078e006e */
[----:B------:R-:W-:Y:S01]  /*11b10*/  SEL R6, R75, R5, !P1 ;  /* 0x000000054b067207 */ /* 0x000fe20004800000 */
[----:B------:R-:W-:Y:S02]  /*11b20*/  @!P6 IMAD.IADD R8, R8, 0x1, -R72 ;  /* 0x000000010808e824 */ /* 0x000fe400078e0a48 */
[----:B------:R-:W-:Y:S01]  /*11b30*/  @!P4 IMAD.MOV R4, RZ, RZ, -R4 ;  /* 0x000000ffff04c224 */ /* 0x000fe200078e0a04 */
[----:B------:R-:W-:Y:S01]  /*11b40*/  ISETP.GE.AND P4, PT, R109, RZ, PT ;  /* 0x000000ff6d00720c */ /* 0x000fe20003f86270 */
[----:B------:R-:W-:Y:S01]  /*11b50*/  IMAD R6, R6, UR5, RZ ;  /* 0x0000000506067c24 */ /* 0x000fe2000f8e02ff */
[----:B------:R0:W-:Y:S01]  /*11b60*/  STL [R1+0x134], R8 ;  /* 0x0001340801007387 */ /* 0x0001e20000100800 */
[----:B------:R-:W-:Y:S01]  /*11b70*/  @!P3 IMAD.IADD R44, R44, 0x1, -R72 ;  /* 0x000000012c2cb824 */ /* 0x000fe200078e0a48 */
[----:B------:R-:W-:Y:S01]  /*11b80*/  SEL R5, R75, R4, !P1 ;  /* 0x000000044b057207 */ /* 0x000fe20004800000 */
[----:B------:R-:W-:Y:S01]  /*11b90*/  IMAD.MOV.U32 R4, RZ, RZ, R8 ;  /* 0x000000ffff047224 */ /* 0x000fe200078e0008 */
[----:B------:R-:W4:Y:S01]  /*11ba0*/  LDL R109, [R1+0x938] ;  /* 0x00093800016d7983 */ /* 0x000f220000100800 */
[----:B------:R-:W-:Y:S01]  /*11bb0*/  @!P5 IMAD.IADD R112, R112, 0x1, -R72 ;  /* 0x000000017070d824 */ /* 0x000fe200078e0a48 */
[----:B------:R-:W-:Y:S01]  /*11bc0*/  PRMT R29, RZ, 0x7610, R29 ;  /* 0x00007610ff1d7816 */ /* 0x000fe2000000001d */
[----:B------:R-:W3:Y:S01]  /*11bd0*/  LDCU UR5, c[0x0][0x3b0] ;  /* 0x00007600ff0577ac */ /* 0x000ee20008000800 */
[----:B------:R-:W4:Y:S01]  /*11be0*/  LDL.LU R110, [R1+0x1f4] ;  /* 0x0001f400016e7983 */ /* 0x000f220000300800 */
[----:B-1----:R-:W-:Y:S01]  /*11bf0*/  IMAD R5, R5, UR7, RZ ;  /* 0x0000000705057c24 */ /* 0x002fe2000f8e02ff */
[----:B------:R-:W-:Y:S01]  /*11c00*/  LEA R115, P5, R6, R69, 0x1 ;  /* 0x0000004506737211 */ /* 0x000fe200078a08ff */
[----:B------:R-:W-:Y:S01]  /*11c10*/  @!P4 IMAD.MOV R4, RZ, RZ, -R4 ;  /* 0x000000ffff04c224 */ /* 0x000fe200078e0a04 */
[----:B0-----:R-:W4:Y:S01]  /*11c20*/  LDL.LU R8, [R1+0x1f8] ;  /* 0x0001f80001087983 */ /* 0x001f220000300800 */
[----:B--2---:R-:W-:Y:S01]  /*11c30*/  ISETP.GT.U32.AND P6, PT, R72, R45, PT ;  /* 0x0000002d4800720c */ /* 0x004fe20003fc4070 */
[----:B------:R-:W0:Y:S01]  /*11c40*/  LDCU UR7, c[0x0][0x3b0] ;  /* 0x00007600ff0777ac */ /* 0x000e220008000800 */
[----:B------:R-:W-:-:S02]  /*11c50*/  LEA R7, P3, R5, R69, 0x1 ;  /* 0x0000004505077211 */ /* 0x000fc400078608ff */
[----:B------:R-:W-:Y:S02]  /*11c60*/  LEA.HI.X.SX32 R116, R6, R68, 0x1, P5 ;  /* 0x0000004406747211 */ /* 0x000fe400028f0eff */
[C---:B------:R-:W-:Y:S02]  /*11c70*/  ISETP.GT.U32.AND P4, PT, R72.reuse, R112, PT ;  /* 0x000000704800720c */ /* 0x040fe40003f84070 */
[----:B------:R-:W-:Y:S01]  /*11c80*/  LEA.HI.X.SX32 R114, R5, R68, 0x1, P3 ;  /* 0x0000004405727211 */ /* 0x000fe200018f0eff */
[----:B------:R-:W-:Y:S01]  /*11c90*/  @P0 IMAD.MOV.U32 R5, RZ, RZ, R116 ;  /* 0x000000ffff050224 */ /* 0x000fe200078e0074 */
[----:B------:R-:W-:Y:S01]  /*11ca0*/  SEL R6, R75, R4, !P1 ;  /* 0x000000044b067207 */ /* 0x000fe20004800000 */
[----:B------:R-:W-:Y:S01]  /*11cb0*/  @P0 IMAD.MOV.U32 R4, RZ, RZ, R115 ;  /* 0x000000ffff040224 */ /* 0x000fe200078e0073 */
[----:B------:R-:W-:Y:S02]  /*11cc0*/  ISETP.GT.U32.AND P3, PT, R72, R44, PT ;  /* 0x0000002c4800720c */ /* 0x000fe40003f64070 */
[----:B------:R-:W-:-:S02]  /*11cd0*/  PRMT R28, RZ, 0x7610, R28 ;  /* 0x00007610ff1c7816 */ /* 0x000fc4000000001c */
[----:B------:R1:W2:Y:S01]  /*11ce0*/  @P0 LDG.E.U16 R29, desc[UR20][R4.64] ;  /* 0x00000014041d0981 */ /* 0x0002a2000c1e1500 */
[----:B------:R-:W-:Y:S01]  /*11cf0*/  IMAD R6, R6, UR11, RZ ;  /* 0x0000000b06067c24 */ /* 0x000fe2000f8e02ff */
[----:B------:R-:W-:Y:S01]  /*11d00*/  PRMT R27, RZ, 0x7610, R27 ;  /* 0x00007610ff1b7816 */ /* 0x000fe2000000001b */
[--C-:B------:R-:W-:Y:S01]  /*11d10*/  @!P4 IMAD.IADD R112, R112, 0x1, -R72.reuse ;  /* 0x000000017070c824 */ /* 0x100fe200078e0a48 */
[----:B------:R-:W-:Y:S01]  /*11d20*/  STL [R1+0x1b0], R115 ;  /* 0x0001b07301007387 */ /* 0x000fe20000100800 */
[----:B------:R-:W-:Y:S01]  /*11d30*/  @!P6 IMAD.IADD R45, R45, 0x1, -R72 ;  /* 0x000000012d2de824 */ /* 0x000fe200078e0a48 */
[----:B------:R-:W0:Y:S01]  /*11d40*/  LDCU UR11, c[0x0][0x3b0] ;  /* 0x00007600ff0b77ac */ /* 0x000e220008000800 */
[----:B-1----:R-:W-:Y:S02]  /*11d50*/  @P0 IMAD.MOV.U32 R4, RZ, RZ, R7 ;  /* 0x000000ffff040224 */ /* 0x002fe400078e0007 */
[----:B------:R-:W-:-:S05]  /*11d60*/  @P0 IMAD.MOV.U32 R5, RZ, RZ, R114 ;  /* 0x000000ffff050224 */ /* 0x000fca00078e0072 */
[----:B------:R1:W2:Y:S01]  /*11d70*/  @P0 LDG.E.U16 R28, desc[UR20][R4.64] ;  /* 0x00000014041c0981 */ /* 0x0002a2000c1e1500 */
[----:B------:R-:W-:-:S03]  /*11d80*/  @!P3 IMAD.IADD R44, R44, 0x1, -R72 ;  /* 0x000000012c2cb824 */ /* 0x000fc600078e0a48 */
[----:B------:R0:W-:Y:S01]  /*11d90*/  STL [R1+0x1f0], R7 ;  /* 0x0001f00701007387 */ /* 0x0001e20000100800 */
[----:B-1----:R-:W-:-:S03]  /*11da0*/  LEA R4, P4, R6, R69, 0x1 ;  /* 0x0000004506047211 */ /* 0x002fc600078808ff */
[----:B------:R-:W-:Y:S01]  /*11db0*/  STL [R1+0x1ac], R116 ;  /* 0x0001ac7401007387 */ /* 0x000fe20000100800 */
[----:B------:R-:W-:-:S03]  /*11dc0*/  LEA.HI.X.SX32 R6, R6, R68, 0x1, P4 ;  /* 0x0000004406067211 */ /* 0x000fc600020f0eff */
[----:B------:R-:W-:Y:S04]  /*11dd0*/  STL [R1+0x1ec], R114 ;  /* 0x0001ec7201007387 */ /* 0x000fe80000100800 */
[----:B------:R-:W-:Y:S01]  /*11de0*/  STL [R1+0x230], R4 ;  /* 0x0002300401007387 */ /* 0x000fe20000100800 */
[----:B0-----:R-:W-:Y:S02]  /*11df0*/  @P0 IMAD.MOV.U32 R7, RZ, RZ, R6 ;  /* 0x000000ffff070224 */ /* 0x001fe400078e0006 */
[----:B------:R-:W-:Y:S01]  /*11e00*/  IMAD.MOV.U32 R5, RZ, RZ, R112 ;  /* 0x000000ffff057224 */ /* 0x000fe200078e0070 */
[----:B---3--:R-:W-:Y:S02]  /*11e10*/  ISETP.GT.U32.AND P5, PT, R72, R43, PT ;  /* 0x0000002b4800720c */ /* 0x008fe40003fa4070 */
[----:B------:R-:W-:-:S11]  /*11e20*/  ISETP.GE.AND P6, PT, R113, RZ, PT ;  /* 0x000000ff7100720c */ /* 0x000fd60003fc6270 */
[----:B------:R-:W-:-:S05]  /*11e30*/  @!P5 IMAD.IADD R43, R43, 0x1, -R72 ;  /* 0x000000012b2bd824 */ /* 0x000fca00078e0a48 */
[----:B------:R-:W-:Y:S02]  /*11e40*/  ISETP.GT.U32.AND P3, PT, R72, R43, PT ;  /* 0x0000002b4800720c */ /* 0x000fe40003f64070 */
[----:B------:R-:W-:Y:S02]  /*11e50*/  ISETP.GE.AND P5, PT, R111, RZ, PT ;  /* 0x000000ff6f00720c */ /* 0x000fe40003fa6270 */
[----:B------:R-:W3:Y:S04]  /*11e60*/  LDL.LU R111, [R1+0x54] ;  /* 0x00005400016f7983 */ /* 0x000ee80000300800 */
[----:B------:R0:W-:Y:S04]  /*11e70*/  STL [R1+0x22c], R6 ;  /* 0x00022c0601007387 */ /* 0x0001e80000100800 */
[----:B------:R1:W-:Y:S04]  /*11e80*/  STL [R1+0x1b4], R44 ;  /* 0x0001b42c01007387 */ /* 0x0003e80000100800 */
[----:B------:R-:W2:Y:S01]  /*11e90*/  LDL R115, [R1+0x8c0] ;  /* 0x0008c00001737983 */ /* 0x000ea20000100800 */
[----:B0-----:R-:W-:-:S02]  /*11ea0*/  @P0 IMAD.MOV.U32 R6, RZ, RZ, R4 ;  /* 0x000000ffff060224 */ /* 0x001fc400078e0004 */
[----:B------:R-:W-:Y:S02]  /*11eb0*/  IMAD.MOV.U32 R4, RZ, RZ, R44 ;  /* 0x000000ffff047224 */ /* 0x000fe400078e002c */
[----:B------:R-:W-:Y:S01]  /*11ec0*/  @!P6 IMAD.MOV R5, RZ, RZ, -R5 ;  /* 0x000000ffff05e224 */ /* 0x000fe200078e0a05 */
[----:B------:R0:W3:Y:S01]  /*11ed0*/  @P0 LDG.E.U16 R27, desc[UR20][R6.64] ;  /* 0x00000014061b0981 */ /* 0x0000e2000c1e1500 */
[----:B------:R-:W-:Y:S02]  /*11ee0*/  @!P5 IMAD.MOV R4, RZ, RZ, -R4 ;  /* 0x000000ffff04d224 */ /* 0x000fe400078e0a04 */
[----:B------:R-:W-:Y:S01]  /*11ef0*/  @!P3 IMAD.IADD R43, R43, 0x1, -R72 ;  /* 0x000000012b2bb824 */ /* 0x000fe200078e0a48 */
[----:B-1----:R-:W3:Y:S04]  /*11f00*/  LDL.LU R44, [R1+0x234] ;  /* 0x00023400012c7983 */ /* 0x002ee80000300800 */
[----:B------:R1:W-:Y:S01]  /*11f10*/  STL [R1+0x178], R43 ;  /* 0x0001782b01007387 */ /* 0x0003e20000100800 */
[----:B0-----:R-:W-:-:S02]  /*11f20*/  SEL R6, R75, R5, !P1 ;  /* 0x000000054b067207 */ /* 0x001fc40004800000 */
[----:B------:R-:W-:Y:S01]  /*11f30*/  SEL R5, R75, R4, !P1 ;  /* 0x000000044b057207 */ /* 0x000fe20004800000 */
[----:B------:R-:W-:Y:S02]  /*11f40*/  IMAD.MOV.U32 R4, RZ, RZ, R43 ;  /* 0x000000ffff047224 */ /* 0x000fe400078e002b */
[----:B-1----:R-:W3:Y:S01]  /*11f50*/  LDL R43, [R1+0x89c] ;  /* 0x00089c00012b7983 */ /* 0x002ee20000100800 */
[----:B----4-:R-:W-:Y:S01]  /*11f60*/  ISETP.GT.U32.AND P6, PT, R72, R8, PT ;  /* 0x000000084800720c */ /* 0x010fe20003fc4070 */
[----:B------:R-:W-:Y:S01]  /*11f70*/  IMAD R6, R6, UR5, RZ ;  /* 0x0000000506067c24 */ /* 0x000fe2000f8e02ff */
[----:B------:R-:W-:Y:S02]  /*11f80*/  ISETP.GT.U32.AND P4, PT, R72, R110, PT ;  /* 0x0000006e4800720c */ /* 0x000fe40003f84070 */
[----:B------:R-:W-:Y:S01]  /*11f90*/  ISETP.GE.AND P5, PT, R109, RZ, PT ;  /* 0x000000ff6d00720c */ /* 0x000fe20003fa6270 */
[----:B------:R-:W-:Y:S01]  /*11fa0*/  IMAD R5, R5, UR7, RZ ;  /* 0x0000000705057c24 */ /* 0x000fe2000f8e02ff */
[----:B------:R-:W-:Y:S01]  /*11fb0*/  PRMT R26, RZ, 0x7610, R26 ;  /* 0x00007610ff1a7816 */ /* 0x000fe2000000001a */
[----:B------:R-:W0:Y:S01]  /*11fc0*/  LDCU UR5, c[0x0][0x3b0] ;  /* 0x00007600ff0577ac */ /* 0x000e220008000800 */
[----:B------:R-:W-:-:S02]  /*11fd0*/  PRMT R25, RZ, 0x7610, R25 ;  /* 0x00007610ff197816 */ /* 0x000fc40000000019 */
[----:B------:R-:W-:Y:S01]  /*11fe0*/  PRMT R24, RZ, 0x7610, R24 ;  /* 0x00007610ff187816 */ /* 0x000fe20000000018 */
[----:B------:R-:W1:Y:S02]  /*11ff0*/  LDCU UR7, c[0x0][0x3b0] ;  /* 0x00007600ff0777ac */ /* 0x000e640008000800 */
[--C-:B------:R-:W-:Y:S01]  /*12000*/  @!P6 IMAD.IADD R8, R8, 0x1, -R72.reuse ;  /* 0x000000010808e824 */ /* 0x100fe200078e0a48 */
[----:B------:R-:W-:Y:S01]  /*12010*/  LEA R7, P6, R6, R69, 0x1 ;  /* 0x0000004506077211 */ /* 0x000fe200078c08ff */
[----:B------:R-:W-:-:S03]  /*12020*/  @!P4 IMAD.IADD R110, R110, 0x1, -R72 ;  /* 0x000000016e6ec824 */ /* 0x000fc600078e0a48 */
[----:B------:R-:W-:Y:S01]  /*12030*/  LEA.HI.X.SX32 R109, R6, R68, 0x1, P6 ;  /* 0x00000044066d7211 */ /* 0x000fe200030f0eff */
[----:B------:R4:W-:Y:S01]  /*12040*/  STL [R1+0x270], R7 ;  /* 0x0002700701007387 */ /* 0x0009e20000100800 */
[----:B------:R-:W-:Y:S01]  /*12050*/  @P0 IMAD.MOV.U32 R6, RZ, RZ, R7 ;  /* 0x000000ffff060224 */ /* 0x000fe200078e0007 */
[C---:B------:R-:W-:Y:S01]  /*12060*/  LEA R112, P4, R5.reuse, R69, 0x1 ;  /* 0x0000004505707211 */ /* 0x040fe200078808ff */
[----:B------:R-:W-:Y:S01]  /*12070*/  @!P5 IMAD.MOV R4, RZ, RZ, -R4 ;  /* 0x000000ffff04d224 */ /* 0x000fe200078e0a04 */
[C---:B------:R-:W-:Y:S02]  /*12080*/  ISETP.GT.U32.AND P5, PT, R72.reuse, R8, PT ;  /* 0x000000084800720c */ /* 0x040fe40003fa4070 */
[----:B------:R-:W-:Y:S01]  /*12090*/  ISETP.GT.U32.AND P3, PT, R72, R110, PT ;  /* 0x0000006e4800720c */ /* 0x000fe20003f64070 */
[----:B----4-:R-:W-:Y:S01]  /*120a0*/  @P0 IMAD.MOV.U32 R7, RZ, RZ, R109 ;  /* 0x000000ffff070224 */ /* 0x010fe200078e006d */
[----:B------:R-:W-:-:S04]  /*120b0*/  LEA.HI.X.SX32 R113, R5, R68, 0x1, P4 ;  /* 0x0000004405717211 */ /* 0x000fc800020f0eff */
[----:B------:R4:W3:Y:S01]  /*120c0*/  @P0 LDG.E.U16 R26, desc[UR20][R6.64] ;  /* 0x00000014061a0981 */ /* 0x0008e2000c1e1500 */
[----:B------:R-:W-:Y:S01]  /*120d0*/  @P0 IMAD.MOV.U32 R5, RZ, RZ, R113 ;  /* 0x000000ffff050224 */ /* 0x000fe200078e0071 */
[----:B----4-:R-:W-:Y:S01]  /*120e0*/  SEL R6, R75, R4, !P1 ;  /* 0x000000044b067207 */ /* 0x010fe20004800000 */
[----:B------:R-:W-:-:S04]  /*120f0*/  @P0 IMAD.MOV.U32 R4, RZ, RZ, R112 ;  /* 0x000000ffff040224 */ /* 0x000fc800078e0070 */
[----:B------:R-:W-:Y:S01]  /*12100*/  IMAD R6, R6, UR11, RZ ;  /* 0x0000000b06067c24 */ /* 0x000fe2000f8e02ff */
[----:B------:R4:W3:Y:S01]  /*12110*/  @P0 LDG.E.U16 R25, desc[UR20][R4.64] ;  /* 0x0000001404190981 */ /* 0x0008e2000c1e1500 */
[--C-:B------:R-:W-:Y:S01]  /*12120*/  @!P5 IMAD.IADD R8, R8, 0x1, -R72.reuse ;  /* 0x000000010808d824 */ /* 0x100fe200078e0a48 */
[----:B------:R-:W-:Y:S01]  /*12130*/  PRMT R23, RZ, 0x7610, R23 ;  /* 0x00007610ff177816 */ /* 0x000fe20000000017 */
[----:B------:R-:W-:Y:S01]  /*12140*/  @!P3 IMAD.IADD R110, R110, 0x1, -R72 ;  /* 0x000000016e6eb824 */ /* 0x000fe200078e0a48 */
[----:B------:R-:W-:Y:S01]  /*12150*/  STL [R1+0x2b0], R112 ;  /* 0x0002b07001007387 */ /* 0x000fe20000100800 */
[----:B------:R-:W0:Y:S03]  /*12160*/  LDCU UR11, c[0x0][0x3b0] ;  /* 0x00007600ff0b77ac */ /* 0x000e260008000800 */
[----:B------:R1:W-:Y:S01]  /*12170*/  STL [R1+0x26c], R109 ;  /* 0x00026c6d01007387 */ /* 0x0003e20000100800 */
[----:B----4-:R-:W-:Y:S01]  /*12180*/  LEA R5, P5, R6, R69, 0x1 ;  /* 0x0000004506057211 */ /* 0x010fe200078a08ff */
[----:B------:R-:W-:-:S03]  /*12190*/  IMAD.MOV.U32 R4, RZ, RZ, R110 ;  /* 0x000000ffff047224 */ /* 0x000fc600078e006e */
[----:B------:R-:W-:Y:S01]  /*121a0*/  LEA.HI.X.SX32 R7, R6, R68, 0x1, P5 ;  /* 0x0000004406077211 */ /* 0x000fe200028f0eff */
[----:B-1----:R-:W4:Y:S04]  /*121b0*/  LDL.LU R109, [R1+0x274] ;  /* 0x00027400016d7983 */ /* 0x002f280000300800 */
[----:B------:R1:W-:Y:S04]  /*121c0*/  STL [R1+0x2ac], R113 ;  /* 0x0002ac7101007387 */ /* 0x0003e80000100800 */
[----:B-1----:R-:W4:Y:S04]  /*121d0*/  LDL R113, [R1+0x850] ;  /* 0x0008500001717983 */ /* 0x002f280000100800 */
[----:B------:R-:W-:Y:S04]  /*121e0*/  STL [R1+0x1f8], R8 ;  /* 0x0001f80801007387 */ /* 0x000fe80000100800 */
[----:B------:R1:W-:Y:S04]  /*121f0*/  STL [R1+0x2f0], R5 ;  /* 0x0002f00501007387 */ /* 0x0003e80000100800 */
[----:B------:R-:W4:Y:S04]  /*12200*/  LDL R112, [R1+0x878] ;  /* 0x0008780001707983 */ /* 0x000f280000100800 */
[----:B------:R-:W4:Y:S04]  /*12210*/  LDL R110, [R1+0x8c4] ;  /* 0x0008c400016e7983 */ /* 0x000f280000100800 */
[----:B------:R0:W-:Y:S01]  /*12220*/  STL [R1+0x2ec], R7 ;  /* 0x0002ec0701007387 */ /* 0x0001e20000100800 */
[----:B--2---:R-:W-:-:S13]  /*12230*/  ISETP.GE.AND P4, PT, R115, RZ, PT ;  /* 0x000000ff7300720c */ /* 0x004fda0003f86270 */
[----:B------:R-:W-:Y:S01]  /*12240*/  @!P4 IMAD.MOV R4, RZ, RZ, -R4 ;  /* 0x000000ffff04c224 */ /* 0x000fe200078e0a04 */
[----:B---3--:R-:W-:Y:S02]  /*12250*/  ISETP.GE.AND P4, PT, R43, RZ, PT ;  /* 0x000000ff2b00720c */ /* 0x008fe40003f86270 */
[----:B------:R-:W2:Y:S01]  /*12260*/  LDL R43, [R1+0x8e8] ;  /* 0x0008e800012b7983 */ /* 0x000ea20000100800 */
[C---:B------:R-:W-:Y:S02]  /*12270*/  ISETP.GT.U32.AND P6, PT, R72.reuse, R111, PT ;  /* 0x0000006f4800720c */ /* 0x040fe40003fc4070 */
[----:B------:R-:W-:Y:S01]  /*12280*/  SEL R6, R75, R4, !P1 ;  /* 0x000000044b067207 */ /* 0x000fe20004800000 */
[----:B------:R-:W-:Y:S02]  /*12290*/  @P0 IMAD.MOV.U32 R4, RZ, RZ, R5 ;  /* 0x000000ffff040224 */ /* 0x000fe400078e0005 */
[----:B-1----:R-:W-:Y:S01]  /*122a0*/  @P0 IMAD.MOV.U32 R5, RZ, RZ, R7 ;  /* 0x000000ffff050224 */ /* 0x002fe200078e0007 */
[----:B------:R-:W-:-:S04]  /*122b0*/  ISETP.GT.U32.AND P3, PT, R72, R44, PT ;  /* 0x0000002c4800720c */ /* 0x000fc80003f64070 */
[----:B------:R1:W3:Y:S03]  /*122c0*/  @P0 LDG.E.U16 R24, desc[UR20][R4.64] ;  /* 0x0000001404180981 */ /* 0x0002e6000c1e1500 */
[----:B------:R-:W-:Y:S01]  /*122d0*/  @!P6 IMAD.IADD R111, R111, 0x1, -R72 ;  /* 0x000000016f6fe824 */ /* 0x000fe200078e0a48 */
[----:B------:R-:W-:Y:S01]  /*122e0*/  ISETP.GT.U32.AND P6, PT, R72, R45, PT ;  /* 0x0000002d4800720c */ /* 0x000fe20003fc4070 */
[----:B0-----:R-:W-:Y:S01]  /*122f0*/  IMAD R6, R6, UR5, RZ ;  /* 0x0000000506067c24 */ /* 0x001fe2000f8e02ff */
[----:B------:R-:W-:Y:S01]  /*12300*/  PRMT R22, RZ, 0x7610, R22 ;  /* 0x00007610ff167816 */ /* 0x000fe20000000016 */
[----:B------:R-:W0:Y:S01]  /*12310*/  LDCU UR5, c[0x0][0x3b0] ;  /* 0x00007600ff0577ac */ /* 0x000e220008000800 */
[----:B------:R-:W-:Y:S01]  /*12320*/  ISETP.GT.U32.AND P5, PT, R72, R111, PT ;  /* 0x0000006f4800720c */ /* 0x000fe20003fa4070 */
[----:B-1----:R-:W-:Y:S02]  /*12330*/  IMAD.MOV.U32 R4, RZ, RZ, R8 ;  /* 0x000000ffff047224 */ /* 0x002fe400078e0008 */
[----:B------:R-:W3:Y:S02]  /*12340*/  LDL.LU R8, [R1+0x278] ;  /* 0x0002780001087983 */ /* 0x000ee40000300800 */
[----:B------:R-:W-:-:S04]  /*12350*/  @!P4 IMAD.MOV R4, RZ, RZ, -R4 ;  /* 0x000000ffff04c224 */ /* 0x000fc800078e0a04 */
[--C-:B------:R-:W-:Y:S01]  /*12360*/  @!P6 IMAD.IADD R45, R45, 0x1, -R72.reuse ;  /* 0x000000012d2de824 */ /* 0x100fe200078e0a48 */
[----:B------:R-:W-:Y:S01]  /*12370*/  LEA R5, P6, R6, R69, 0x1 ;  /* 0x0000004506057211 */ /* 0x000fe200078c08ff */
[--C-:B------:R-:W-:Y:S01]  /*12380*/  @!P3 IMAD.IADD R44, R44, 0x1, -R72.reuse ;  /* 0x000000012c2cb824 */ /* 0x100fe200078e0a48 */
[----:B------:R-:W-:Y:S02]  /*12390*/  SEL R4, R75, R4, !P1 ;  /* 0x000000044b047207 */ /* 0x000fe40004800000 */
[----:B------:R-:W-:Y:S01]  /*123a0*/  LEA.HI.X.SX32 R7, R6, R68, 0x1, P6 ;  /* 0x0000004406077211 */ /* 0x000fe200030f0eff */
[----:B------:R-:W-:Y:S01]  /*123b0*/  @!P5 IMAD.IADD R111, R111, 0x1, -R72 ;  /* 0x000000016f6fd824 */ /* 0x000fe200078e0a48 */
[----:B------:R-:W-:Y:S01]  /*123c0*/  STL [R1+0x238], R45 ;  /* 0x0002382d01007387 */ /* 0x000fe20000100800 */
[----:B------:R-:W-:Y:S01]  /*123d0*/  ISETP.GT.U32.AND P5, PT, R72, R44, PT ;  /* 0x0000002c4800720c */ /* 0x000fe20003fa4070 */
[----:B------:R-:W-:Y:S01]  /*123e0*/  IMAD R6, R4, UR7, RZ ;  /* 0x0000000704067c24 */ /* 0x000fe2000f8e02ff */
[----:B------:R-:W1:Y:S01]  /*123f0*/  LDCU UR7, c[0x0][0x3b0] ;  /* 0x00007600ff0777ac */ /* 0x000e620008000800 */
[----:B------:R0:W-:Y:S01]  /*12400*/  STL [R1+0x328], R5 ;  /* 0x0003280501007387 */ /* 0x0001e20000100800 */
[----:B------:R-:W-:-:S02]  /*12410*/  @P0 IMAD.MOV.U32 R4, RZ, RZ, R5 ;  /* 0x000000ffff040224 */ /* 0x000fc400078e0005 */
[----:B0-----:R-:W-:Y:S01]  /*12420*/  @P0 IMAD.MOV.U32 R5, RZ, RZ, R7 ;  /* 0x000000ffff050224 */ /* 0x001fe200078e0007 */
[----:B------:R0:W-:Y:S04]  /*12430*/  STL [R1+0x324], R7 ;  /* 0x0003240701007387 */ /* 0x0001e80000100800 */
[----:B------:R0:W3:Y:S02]  /*12440*/  @P0 LDG.E.U16 R23, desc[UR20][R4.64] ;  /* 0x0000001404170981 */ /* 0x0000e4000c1e1500 */
[----:B------:R-:W-:Y:S01]  /*12450*/  @!P5 IMAD.IADD R44, R44, 0x1, -R72 ;  /* 0x000000012c2cd824 */ /* 0x000fe200078e0a48 */
[----:B0-----:R-:W-:-:S04]  /*12460*/  LEA R5, P6, R6, R69, 0x1 ;  /* 0x0000004506057211 */ /* 0x001fc800078c08ff */
[----:B------:R-:W-:Y:S01]  /*12470*/  LEA.HI.X.SX32 R7, R6, R68, 0x1, P6 ;  /* 0x0000004406077211 */ /* 0x000fe200030f0eff */
[----:B------:R0:W-:Y:S04]  /*12480*/  STL [R1+0x360], R5 ;  /* 0x0003600501007387 */ /* 0x0001e80000100800 */
[----:B------:R0:W-:Y:S04]  /*12490*/  STL [R1+0x35c], R7 ;  /* 0x00035c0701007387 */ /* 0x0001e80000100800 */
[----:B------:R0:W-:Y:S01]  /*124a0*/  STL [R1+0x234], R44 ;  /* 0x0002342c01007387 */ /* 0x0001e20000100800 */
[----:B--2---:R-:W-:-:S03]  /*124b0*/  ISETP.GE.AND P5, PT, R43, RZ, PT ;  /* 0x000000ff2b00720c */ /* 0x004fc60003fa6270 */
[----:B------:R-:W2:Y:S01]  /*124c0*/  LDL R43, [R1+0x910] ;  /* 0x00091000012b7983 */ /* 0x000ea20000100800 */
[----:B----4-:R-:W-:Y:S02]  /*124d0*/  ISETP.GE.AND P3, PT, R113, RZ, PT ;  /* 0x000000ff7100720c */ /* 0x010fe40003f66270 */
[----:B------:R-:W-:Y:S01]  /*124e0*/  ISETP.GT.U32.AND P4, PT, R72, R109, PT ;  /* 0x0000006d4800720c */ /* 0x000fe20003f84070 */
[----:B------:R-:W-:-:S10]  /*124f0*/  IMAD.MOV.U32 R4, RZ, RZ, R111 ;  /* 0x000000ffff047224 */ /* 0x000fd400078e006f */
[----:B------:R-:W-:Y:S02]  /*12500*/  @!P3 IMAD.MOV R4, RZ, RZ, -R4 ;  /* 0x000000ffff04b224 */ /* 0x000fe400078e0a04 */
[----:B------:R-:W-:Y:S01]  /*12510*/  @!P4 IMAD.IADD R109, R109, 0x1, -R72 ;  /* 0x000000016d6dc824 */ /* 0x000fe200078e0a48 */
[----:B------:R-:W-:Y:S02]  /*12520*/  ISETP.GE.AND P4, PT, R112, RZ, PT ;  /* 0x000000ff7000720c */ /* 0x000fe40003f86270 */
[----:B------:R-:W-:Y:S01]  /*12530*/  SEL R6, R75, R4, !P1 ;  /* 0x000000044b067207 */ /* 0x000fe20004800000 */
[----:B------:R-:W-:Y:S01]  /*12540*/  @P0 IMAD.MOV.U32 R4, RZ, RZ, R5 ;  /* 0x000000ffff040224 */ /* 0x000fe200078e0005 */
[----:B------:R-:W-:Y:S01]  /*12550*/  ISETP.GE.AND P3, PT, R110, RZ, PT ;  /* 0x000000ff6e00720c */ /* 0x000fe20003f66270 */
[----:B0-----:R-:W-:Y:S01]  /*12560*/  @P0 IMAD.MOV.U32 R5, RZ, RZ, R7 ;  /* 0x000000ffff050224 */ /* 0x001fe200078e0007 */
[----:B------:R-:W-:-:S04]  /*12570*/  ISETP.GT.U32.AND P6, PT, R72, R109, PT ;  /* 0x0000006d4800720c */ /* 0x000fc80003fc4070 */
[----:B------:R0:W4:Y:S01]  /*12580*/  @P0 LDG.E.U16 R22, desc[UR20][R4.64] ;  /* 0x0000001404160981 */ /* 0x000122000c1e1500 */
[----:B------:R-:W-:Y:S02]  /*12590*/  IMAD R7, R6, UR11, RZ ;  /* 0x0000000b06077c24 */ /* 0x000fe4000f8e02ff */
[----:B0-----:R-:W-:Y:S02]  /*125a0*/  IMAD.MOV.U32 R4, RZ, RZ, R45 ;  /* 0x000000ffff047224 */ /* 0x001fe400078e002d */
[----:B------:R-:W-:Y:S02]  /*125b0*/  IMAD.MOV.U32 R5, RZ, RZ, R44 ;  /* 0x000000ffff057224 */ /* 0x000fe400078e002c */
[----:B------:R-:W-:Y:S01]  /*125c0*/  @!P4 IMAD.MOV R4, RZ, RZ, -R4 ;  /* 0x000000ffff04c224 */ /* 0x000fe200078e0a04 */
[----:B---3--:R-:W-:Y:S01]  /*125d0*/  ISETP.GT.U32.AND P4, PT, R72, R8, PT ;  /* 0x000000084800720c */ /* 0x008fe20003f84070 */
[----:B------:R-:W-:Y:S02]  /*125e0*/  @!P3 IMAD.MOV R5, RZ, RZ, -R5 ;  /* 0x000000ffff05b224 */ /* 0x000fe400078e0a05 */
[----:B------:R-:W-:Y:S01]  /*125f0*/  @!P6 IMAD.IADD R109, R109, 0x1, -R72 ;  /* 0x000000016d6de824 */ /* 0x000fe200078e0a48 */
[----:B------:R-:W-:-:S02]  /*12600*/  SEL R6, R75, R4, !P1 ;  /* 0x000000044b067207 */ /* 0x000fc40004800000 */
[----:B------:R-:W-:Y:S01]  /*12610*/  LEA R44, P3, R7, R69, 0x1 ;  /* 0x00000045072c7211 */ /* 0x000fe200078608ff */
[----:B------:R-:W-:Y:S01]  /*12620*/  IMAD.MOV.U32 R4, RZ, RZ, R109 ;  /* 0x000000ffff047224 */ /* 0x000fe200078e006d */
[----:B------:R-:W-:Y:S01]  /*12630*/  SEL R5, R75, R5, !P1 ;  /* 0x000000054b057207 */ /* 0x000fe20004800000 */
[----:B------:R-:W-:Y:S01]  /*12640*/  IMAD R155, R6, UR4, RZ ;  /* 0x00000004069b7c24 */ /* 0x000fe2000f8e02ff */
[----:B------:R-:W-:Y:S01]  /*12650*/  LEA.HI.X.SX32 R45, R7, R68, 0x1, P3 ;  /* 0x00000044072d7211 */ /* 0x000fe200018f0eff */
[----:B------:R-:W-:Y:S01]  /*12660*/  @!P5 IMAD.MOV R4, RZ, RZ, -R4 ;  /* 0x000000ffff04d224 */ /* 0x000fe200078e0a04 */
[----:B------:R-:W-:Y:S01]  /*12670*/  PRMT R21, RZ, 0x7610, R21 ;  /* 0x00007610ff157816 */ /* 0x000fe20000000015 */
[----:B------:R-:W-:Y:S01]  /*12680*/  IMAD R5, R5, UR5, RZ ;  /* 0x0000000505057c24 */ /* 0x000fe2000f8e02ff */
[----:B------:R-:W-:Y:S01]  /*12690*/  LEA R156, P3, R155, R69, 0x1 ;  /* 0x000000459b9c7211 */ /* 0x000fe200078608ff */
[----:B------:R-:W-:Y:S01]  /*126a0*/  STL [R1+0x398], R44 ;  /* 0x0003982c01007387 */ /* 0x000fe20000100800 */
[----:B------:R-:W-:Y:S01]  /*126b0*/  @P0 IMAD.MOV.U32 R6, RZ, RZ, R44 ;  /* 0x000000ffff060224 */ /* 0x000fe200078e002c */
[----:B------:R-:W-:Y:S01]  /*126c0*/  SEL R4, R75, R4, !P1 ;  /* 0x000000044b047207 */ /* 0x000fe20004800000 */
[----:B------:R-:W-:Y:S01]  /*126d0*/  @P0 IMAD.MOV.U32 R7, RZ, RZ, R45 ;  /* 0x000000ffff070224 */ /* 0x000fe200078e002d */
[----:B------:R0:W-:Y:S01]  /*126e0*/  STL [R1+0x394], R45 ;  /* 0x0003942d01007387 */ /* 0x0001e20000100800 */
[----:B------:R-:W-:Y:S01]  /*126f0*/  @!P4 IMAD.IADD R8, R8, 0x1, -R72 ;  /* 0x000000010808c824 */ /* 0x000fe200078e0a48 */
[----:B------:R-:W-:Y:S01]  /*12700*/  LEA.HI.X.SX32 R155, R155, R68, 0x1, P3 ;  /* 0x000000449b9b7211 */ /* 0x000fe200018f0eff */
[----:B------:R-:W3:Y:S01]  /*12710*/  LDCU UR4, c[0x0][0x3b0] ;  /* 0x00007600ff0477ac */ /* 0x000ee20008000800 */
[----:B------:R1:W4:Y:S01]  /*12720*/  @P0 LDG.E.U16 R21, desc[UR20][R6.64] ;  /* 0x0000001406150981 */ /* 0x000322000c1e1500 */
        /* <DEDUP_REMOVED lines=10> */
[----:B------:R-:W-:Y:S01]  /*127d0*/  PRMT R10, RZ, 0x7610, R10 ;  /* 0x00007610ff0a7816 */ /* 0x000fe2000000000a */
[----:B------:R-:W-:Y:S01]  /*127e0*/  VIADD R110, R0, 0x7f ;  /* 0x0000007f006e7836 */ /* 0x000fe20000000000 */
[CC--:B0-----:R-:W-:Y:S01]  /*127f0*/  LEA R45, P4, R5.reuse, R69.reuse, 0x1 ;  /* 0x00000045052d7211 */ /* 0x0c1fe200078808ff */
[----:B-1----:R-:W-:Y:S01]  /*12800*/  IMAD R6, R4, UR7, RZ ;  /* 0x0000000704067c24 */ /* 0x002fe2000f8e02ff */
[----:B------:R-:W-:Y:S01]  /*12810*/  PRMT R9, RZ, 0x7610, R9 ;  /* 0x00007610ff097816 */ /* 0x000fe20000000009 */
[----:B------:R-:W-:Y:S01]  /*12820*/  @P0 IMAD.MOV.U32 R4, RZ, RZ, R156 ;  /* 0x000000ffff040224 */ /* 0x000fe200078e009c */
[----:B------:R-:W-:Y:S01]  /*12830*/  LEA.HI.X.SX32 R109, R5, R68, 0x1, P4 ;  /* 0x00000044056d7211 */ /* 0x000fe200020f0eff */
[----:B------:R-:W-:Y:S01]  /*12840*/  @P0 IMAD.MOV.U32 R5, RZ, RZ, R155 ;  /* 0x000000ffff050224 */ /* 0x000fe200078e009b */
[----:B------:R-:W-:Y:S01]  /*12850*/  ISETP.GT.U32.AND P3, PT, R72, R8, PT ;  /* 0x000000084800720c */ /* 0x000fe20003f64070 */
[----:B------:R-:W-:Y:S01]  /*12860*/  VIADD R111, R0, 0x6f ;  /* 0x0000006f006f7836 */ /* 0x000fe20000000000 */
[----:B------:R-:W0:Y:S02]  /*12870*/  LDCU UR5, c[0x0][0x3b0] ;  /* 0x00007600ff0577ac */ /* 0x000e240008000800 */
[----:B------:R1:W4:Y:S01]  /*12880*/  @P0 LDG.E.U16 R20, desc[UR20][R4.64] ;  /* 0x0000001404140981 */ /* 0x000322000c1e1500 */
[----:B------:R-:W-:Y:S01]  /*12890*/  LEA R44, P5, R6, R69, 0x1 ;  /* 0x00000045062c7211 */ /* 0x000fe200078a08ff */
[----:B-1----:R-:W-:-:S02]  /*128a0*/  @P0 IMAD.MOV.U32 R4, RZ, RZ, R45 ;  /* 0x000000ffff040224 */ /* 0x002fc400078e002d */
[----:B------:R-:W-:Y:S01]  /*128b0*/  @P0 IMAD.MOV.U32 R5, RZ, RZ, R109 ;  /* 0x000000ffff050224 */ /* 0x000fe200078e006d */
[----:B------:R-:W-:Y:S04]  /*128c0*/  STL [R1+0x18], R45 ;  /* 0x0000182d01007387 */ /* 0x000fe80000100800 */
[----:B------:R1:W4:Y:S04]  /*128d0*/  @P0 LDG.E.U16 R19, desc[UR20][R4.64] ;  /* 0x0000001404130981 */ /* 0x000328000c1e1500 */
[----:B------:R-:W-:Y:S01]  /*128e0*/  STL [R1+0x14], R109 ;  /* 0x0000146d01007387 */ /* 0x000fe20000100800 */
[----:B-1----:R-:W-:-:S03]  /*128f0*/  LEA.HI.X.SX32 R4, R6, R68, 0x1, P5 ;  /* 0x0000004406047211 */ /* 0x002fc600028f0eff */
[----:B------:R-:W-:Y:S01]  /*12900*/  STL [R1+0x58], R44 ;  /* 0x0000582c01007387 */ /* 0x000fe20000100800 */
[----:B------:R-:W-:-:S03]  /*12910*/  @!P3 IMAD.IADD R8, R8, 0x1, -R72 ;  /* 0x000000010808b824 */ /* 0x000fc600078e0a48 */
[----:B------:R1:W-:Y:S01]  /*12920*/  STL [R1+0x54], R4 ;  /* 0x0000540401007387 */ /* 0x0003e20000100800 */
[----:B------:R-:W-:Y:S02]  /*12930*/  @P0 IMAD.MOV.U32 R5, RZ, RZ, R4 ;  /* 0x000000ffff050224 */ /* 0x000fe400078e0004 */
[----:B-1----:R-:W-:-:S05]  /*12940*/  @P0 IMAD.MOV.U32 R4, RZ, RZ, R44 ;  /* 0x000000ffff040224 */ /* 0x002fca00078e002c */
[----:B------:R1:W4:Y:S02]  /*12950*/  @P0 LDG.E.U16 R18, desc[UR20][R4.64] ;  /* 0x0000001404120981 */ /* 0x000324000c1e1500 */
[----:B-1----:R-:W-:Y:S01]  /*12960*/  IMAD.MOV.U32 R4, RZ, RZ, R8 ;  /* 0x000000ffff047224 */ /* 0x002fe200078e0008 */
[----:B--2---:R-:W-:Y:S01]  /*12970*/  ISETP.GE.AND P4, PT, R43, RZ, PT ;  /* 0x000000ff2b00720c */ /* 0x004fe20003f86270 */
[----:B------:R-:W-:-:S05]  /*12980*/  VIADD R43, R0, 0x27 ;  /* 0x00000027002b7836 */ /* 0x000fca0000000000 */
[----:B------:R-:W-:-:S07]  /*12990*/  IABS R5, R43 ;  /* 0x0000002b00057213 */ /* 0x000fce0000000000 */
[----:B------:R-:W-:Y:S02]  /*129a0*/  @!P4 IMAD.MOV R4, RZ, RZ, -R4 ;  /* 0x000000ffff04c224 */ /* 0x000fe400078e0a04 */
[----:B------:R-:W-:-:S03]  /*129b0*/  IMAD.HI.U32 R6, R73, R5, RZ ;  /* 0x0000000549067227 */ /* 0x000fc600078e00ff */
[----:B------:R-:W-:Y:S01]  /*129c0*/  SEL R4, R75, R4, !P1 ;  /* 0x000000044b047207 */ /* 0x000fe20004800000 */
[----:B------:R-:W-:Y:S01]  /*129d0*/  IMAD.MOV R6, RZ, RZ, -R6 ;  /* 0x000000ffff067224 */ /* 0x000fe200078e0a06 */
[----:B------:R-:W-:Y:S03]  /*129e0*/  STL [R1+0x7ec], R43 ;  /* 0x0007ec2b01007387 */ /* 0x000fe60000100800 */
[----:B---3--:R-:W-:Y:S01]  /*129f0*/  IMAD R7, R4, UR4, RZ ;  /* 0x0000000404077c24 */ /* 0x008fe2000f8e02ff */
[----:B------:R1:W-:Y:S01]  /*12a00*/  STL [R1+0x278], R8 ;  /* 0x0002780801007387 */ /* 0x0003e20000100800 */
[----:B------:R-:W-:Y:S01]  /*12a10*/  IMAD R4, R72, R6, R5 ;  /* 0x0000000648047224 */ /* 0x000fe200078e0205 */
[----:B------:R-:W-:Y:S01]  /*12a20*/  ISETP.GE.AND P4, PT, R43, RZ, PT ;  /* 0x000000ff2b00720c */ /* 0x000fe20003f86270 */
[----:B------:R-:W2:Y:S01]  /*12a30*/  LDCU UR4, c[0x0][0x3b0] ;  /* 0x00007600ff0477ac */ /* 0x000ea20008000800 */
[----:B-1----:R-:W-:-:S04]  /*12a40*/  LEA R8, P3, R7, R69, 0x1 ;  /* 0x0000004507087211 */ /* 0x002fc800078608ff */
[----:B------:R-:W-:Y:S02]  /*12a50*/  LEA.HI.X.SX32 R44, R7, R68, 0x1, P3 ;  /* 0x00000044072c7211 */ /* 0x000fe400018f0eff */
[----:B------:R-:W-:Y:S01]  /*12a60*/  ISETP.GT.U32.AND P3, PT, R72, R4, PT ;  /* 0x000000044800720c */ /* 0x000fe20003f64070 */
[----:B------:R1:W-:Y:S01]  /*12a70*/  STL [R1+0x98], R8 ;  /* 0x0000980801007387 */ /* 0x0003e20000100800 */
[----:B------:R-:W-:Y:S02]  /*12a80*/  @P0 IMAD.MOV.U32 R6, RZ, RZ, R8 ;  /* 0x000000ffff060224 */ /* 0x000fe400078e0008 */
[----:B------:R-:W-:-:S05]  /*12a90*/  @P0 IMAD.MOV.U32 R7, RZ, RZ, R44 ;  /* 0x000000ffff070224 */ /* 0x000fca00078e002c */
[----:B------:R3:W4:Y:S01]  /*12aa0*/  @P0 LDG.E.U16 R17, desc[UR20][R6.64] ;  /* 0x0000001406110981 */ /* 0x000722000c1e1500 */
[----:B-1----:R-:W-:-:S03]  /*12ab0*/  VIADD R8, R0, 0x2f ;  /* 0x0000002f00087836 */ /* 0x002fc60000000000 */
[----:B------:R-:W-:Y:S02]  /*12ac0*/  @!P3 IMAD.IADD R4, R4, 0x1, -R72 ;  /* 0x000000010404b824 */ /* 0x000fe400078e0a48 */
[----:B------:R-:W-:-:S03]  /*12ad0*/  IABS R5, R8 ;  /* 0x0000000800057213 */ /* 0x000fc60000000000 */
[----:B------:R-:W-:Y:S02]  /*12ae0*/  ISETP.GT.U32.AND P3, PT, R72, R4, PT ;  /* 0x000000044800720c */ /* 0x000fe40003f64070 */
[----:B---3--:R-:W-:-:S04]  /*12af0*/  IMAD.HI.U32 R6, R73, R5, RZ ;  /* 0x0000000549067227 */ /* 0x008fc800078e00ff */
[----:B------:R-:W-:-:S04]  /*12b00*/  IMAD.MOV R6, RZ, RZ, -R6 ;  /* 0x000000ffff067224 */ /* 0x000fc800078e0a06 */
[----:B------:R-:W-:-:S03]  /*12b10*/  IMAD R5, R72, R6, R5 ;  /* 0x0000000648057224 */ /* 0x000fc600078e0205 */
[----:B------:R-:W-:Y:S02]  /*12b20*/  @!P3 IMAD.IADD R4, R4, 0x1, -R72 ;  /* 0x000000010404b824 */ /* 0x000fe400078e0a48 */
[----:B------:R-:W-:Y:S02]  /*12b30*/  ISETP.GT.U32.AND P3, PT, R72, R5, PT ;  /* 0x000000054800720c */ /* 0x000fe40003f64070 */
[----:B------:R-:W-:-:S05]  /*12b40*/  @!P4 IMAD.MOV R4, RZ, RZ, -R4 ;  /* 0x000000ffff04c224 */ /* 0x000fca00078e0a04 */
[----:B------:R-:W-:-:S05]  /*12b50*/  SEL R4, R75, R4, !P1 ;  /* 0x000000044b047207 */ /* 0x000fca0004800000 */
[----:B--2---:R-:W-:Y:S01]  /*12b60*/  IMAD R4, R4, UR4, RZ ;  /* 0x0000000404047c24 */ /* 0x004fe2000f8e02ff */
[----:B------:R-:W1:Y:S01]  /*12b70*/  LDCU UR4, c[0x0][0x3b0] ;  /* 0x00007600ff0477ac */ /* 0x000e620008000800 */
[----:B------:R-:W-:-:S03]  /*12b80*/  @!P3 IMAD.IADD R5, R5, 0x1, -R72 ;  /* 0x000000010505b824 */ /* 0x000fc600078e0a48 */
[----:B------:R-:W-:Y:S02]  /*12b90*/  LEA R7, P4, R4, R69, 0x1 ;  /* 0x0000004504077211 */ /* 0x000fe400078808ff */
[----:B------:R-:W-:Y:S02]  /*12ba0*/  ISETP.GT.U32.AND P3, PT, R72, R5, PT ;  /* 0x000000054800720c */ /* 0x000fe40003f64070 */
[----:B------:R-:W-:Y:S02]  /*12bb0*/  LEA.HI.X.SX32 R43, R4, R68, 0x1, P4 ;  /* 0x00000044042b7211 */ /* 0x000fe400020f0eff */
[----:B------:R-:W-:Y:S01]  /*12bc0*/  ISETP.GE.AND P4, PT, R8, RZ, PT ;  /* 0x000000ff0800720c */ /* 0x000fe20003f86270 */
[----:B------:R-:W-:Y:S01]  /*12bd0*/  STL [R1+0x94], R44 ;  /* 0x0000942c01007387 */ /* 0x000fe20000100800 */
[----:B------:R-:W-:-:S03]  /*12be0*/  @P0 IMAD.MOV.U32 R6, RZ, RZ, R7 ;  /* 0x000000ffff060224 */ /* 0x000fc600078e0007 */
[----:B------:R-:W-:Y:S04]  /*12bf0*/  STL [R1+0x7e0], R8 ;  /* 0x0007e00801007387 */ /* 0x000fe80000100800 */
[----:B------:R2:W-:Y:S01]  /*12c00*/  STL [R1+0xd8], R7 ;  /* 0x0000d80701007387 */ /* 0x0005e20000100800 */
[----:B------:R-:W-:-:S03]  /*12c10*/  @!P3 IMAD.IADD R5, R5, 0x1, -R72 ;  /* 0x000000010505b824 */ /* 0x000fc600078e0a48 */
[----:B------:R3:W-:Y:S01]  /*12c20*/  STL [R1+0xd4], R43 ;  /* 0x0000d42b01007387 */ /* 0x0007e20000100800 */
[----:B------:R-:W-:Y:S02]  /*12c30*/  @!P4 IMAD.MOV R5, RZ, RZ, -R5 ;  /* 0x000000ffff05c224 */ /* 0x000fe400078e0a05 */
[----:B--2---:R-:W-:Y:S02]  /*12c40*/  @P0 IMAD.MOV.U32 R7, RZ, RZ, R43 ;  /* 0x000000ffff070224 */ /* 0x004fe400078e002b */
[----:B---3--:R-:W-:-:S03]  /*12c50*/  VIADD R43, R0, 0x37 ;  /* 0x00000037002b7836 */ /* 0x008fc60000000000 */
[----:B------:R2:W3:Y:S02]  /*12c60*/  @P0 LDG.E.U16 R16, desc[UR20][R6.64] ;  /* 0x0000001406100981 */ /* 0x0004e4000c1e1500 */
[----:B------:R-:W-:Y:S02]  /*12c70*/  IABS R4, R43 ;  /* 0x0000002b00047213 */ /* 0x000fe40000000000 */
[----:B--2---:R-:W-:-:S03]  /*12c80*/  SEL R6, R75, R5, !P1 ;  /* 0x000000054b067207 */ /* 0x004fc60004800000 */
[----:B------:R-:W-:-:S04]  /*12c90*/  IMAD.HI.U32 R5, R73, R4, RZ ;  /* 0x0000000449057227 */ /* 0x000fc800078e00ff */
[----:B-1----:R-:W-:Y:S01]  /*12ca0*/  IMAD R6, R6, UR4, RZ ;  /* 0x0000000406067c24 */ /* 0x002fe2000f8e02ff */
[----:B------:R-:W-:Y:S01]  /*12cb0*/  STL [R1+0x7d8], R43 ;  /* 0x0007d82b01007387 */ /* 0x000fe20000100800 */
[----:B------:R-:W-:Y:S01]  /*12cc0*/  IMAD.MOV R5, RZ, RZ, -R5 ;  /* 0x000000ffff057224 */ /* 0x000fe200078e0a05 */
[----:B------:R-:W-:Y:S01]  /*12cd0*/  ISETP.GE.AND P4, PT, R43, RZ, PT ;  /* 0x000000ff2b00720c */ /* 0x000fe20003f86270 */
[----:B------:R-:W1:Y:S01]  /*12ce0*/  LDCU UR4, c[0x0][0x3b0] ;  /* 0x00007600ff0477ac */ /* 0x000e620008000800 */
[----:B------:R-:W-:Y:S01]  /*12cf0*/  LEA R7, P3, R6, R69, 0x1 ;  /* 0x0000004506077211 */ /* 0x000fe200078608ff */
[----:B------:R-:W-:-:S03]  /*12d00*/  IMAD R4, R72, R5, R4 ;  /* 0x0000000548047224 */ /* 0x000fc600078e0204 */
[----:B------:R-:W-:Y:S02]  /*12d10*/  LEA.HI.X.SX32 R8, R6, R68, 0x1, P3 ;  /* 0x0000004406087211 */ /* 0x000fe400018f0eff */
[----:B------:R-:W-:Y:S01]  /*12d20*/  ISETP.GT.U32.AND P3, PT, R72, R4, PT ;  /* 0x000000044800720c */ /* 0x000fe20003f64070 */
[----:B------:R2:W-:Y:S01]  /*12d30*/  STL [R1+0x138], R7 ;  /* 0x0001380701007387 */ /* 0x0005e20000100800 */
[----:B------:R-:W-:-:S03]  /*12d40*/  @P0 IMAD.MOV.U32 R6, RZ, RZ, R7 ;  /* 0x000000ffff060224 */ /* 0x000fc600078e0007 */
[----:B------:R2:W-:Y:S02]  /*12d50*/  STL [R1+0x134], R8 ;  /* 0x0001340801007387 */ /* 0x0005e40000100800 */
[----:B--2---:R-:W-:Y:S02]  /*12d60*/  @P0 IMAD.MOV.U32 R7, RZ, RZ, R8 ;  /* 0x000000ffff070224 */ /* 0x004fe400078e0008 */
[----:B------:R-:W-:-:S03]  /*12d70*/  VIADD R8, R0, 0x3f ;  /* 0x0000003f00087836 */ /* 0x000fc60000000000 */
[----:B------:R2:W3:Y:S01]  /*12d80*/  @P0 LDG.E.U16 R15, desc[UR20][R6.64] ;  /* 0x00000014060f0981 */ /* 0x0004e2000c1e1500 */
[----:B------:R-:W-:Y:S01]  /*12d90*/  @!P3 IMAD.IADD R4, R4, 0x1, -R72 ;  /* 0x000000010404b824 */ /* 0x000fe200078e0a48 */
[----:B------:R-:W-:-:S04]  /*12da0*/  IABS R5, R8 ;  /* 0x0000000800057213 */ /* 0x000fc80000000000 */
[----:B------:R-:W-:Y:S01]  /*12db0*/  ISETP.GT.U32.AND P3, PT, R72, R4, PT ;  /* 0x000000044800720c */ /* 0x000fe20003f64070 */
[----:B--2---:R-:W-:-:S04]  /*12dc0*/  IMAD.HI.U32 R6, R73, R5, RZ ;  /* 0x0000000549067227 */ /* 0x004fc800078e00ff */
[----:B------:R-:W-:-:S04]  /*12dd0*/  IMAD.MOV R6, RZ, RZ, -R6 ;  /* 0x000000ffff067224 */ /* 0x000fc800078e0a06 */
[----:B------:R-:W-:-:S04]  /*12de0*/  IMAD R5, R72, R6, R5 ;  /* 0x0000000648057224 */ /* 0x000fc800078e0205 */
[----:B------:R-:W-:Y:S01]  /*12df0*/  @!P3 IMAD.IADD R4, R4, 0x1, -R72 ;  /* 0x000000010404b824 */ /* 0x000fe200078e0a48 */
[----:B------:R-:W-:-:S03]  /*12e00*/  ISETP.GT.U32.AND P3, PT, R72, R5, PT ;  /* 0x000000054800720c */ /* 0x000fc60003f64070 */
[----:B------:R-:W-:-:S05]  /*12e10*/  @!P4 IMAD.MOV R4, RZ, RZ, -R4 ;  /* 0x000000ffff04c224 */ /* 0x000fca00078e0a04 */
[----:B------:R-:W-:-:S05]  /*12e20*/  SEL R4, R75, R4, !P1 ;  /* 0x000000044b047207 */ /* 0x000fca0004800000 */
[----:B-1----:R-:W-:Y:S01]  /*12e30*/  IMAD R4, R4, UR4, RZ ;  /* 0x0000000404047c24 */ /* 0x002fe2000f8e02ff */
        /* <DEDUP_REMOVED lines=8> */
[----:B------:R2:W-:Y:S04]  /*12ec0*/  STL [R1+0x178], R7 ;  /* 0x0001780701007387 */ /* 0x0005e80000100800 */
[----:B------:R0:W-:Y:S01]  /*12ed0*/  STL [R1+0x174], R43 ;  /* 0x0001742b01007387 */ /* 0x0001e20000100800 */
[----:B------:R-:W-:Y:S02]  /*12ee0*/  @!P3 IMAD.IADD R5, R5, 0x1, -R72 ;  /* 0x000000010505b824 */ /* 0x000fe400078e0a48 */
[----:B--2---:R-:W-:Y:S02]  /*12ef0*/  @P0 IMAD.MOV.U32 R7, RZ, RZ, R43 ;  /* 0x000000ffff070224 */ /* 0x004fe400078e002b */
[----:B0-----:R-:W-:-:S03]  /*12f00*/  VIADD R43, R0, 0x47 ;  /* 0x00000047002b7836 */ /* 0x001fc60000000000 */
[----:B------:R0:W2:Y:S01]  /*12f10*/  @P0 LDG.E.U16 R14, desc[UR20][R6.64] ;  /* 0x00000014060e0981 */ /* 0x0000a2000c1e1500 */
[----:B------:R-:W-:Y:S01]  /*12f20*/  @!P4 IMAD.MOV R5, RZ, RZ, -R5 ;  /* 0x000000ffff05c224 */ /* 0x000fe200078e0a05 */
[----:B------:R-:W-:-:S04]  /*12f30*/  IABS R4, R43 ;  /* 0x0000002b00047213 */ /* 0x000fc80000000000 */
[----:B0-----:R-:W-:Y:S01]  /*12f40*/  SEL R6, R75, R5, !P1 ;  /* 0x000000054b067207 */ /* 0x001fe20004800000 */
[----:B------:R-:W-:-:S04]  /*12f50*/  IMAD.HI.U32 R5, R73, R4, RZ ;  /* 0x0000000449057227 */ /* 0x000fc800078e00ff */
[----:B-1----:R-:W-:Y:S01]  /*12f60*/  IMAD R6, R6, UR4, RZ ;  /* 0x0000000406067c24 */ /* 0x002fe2000f8e02ff */
[----:B------:R-:W-:Y:S01]  /*12f70*/  STL [R1+0x7d0], R43 ;  /* 0x0007d02b01007387 */ /* 0x000fe20000100800 */
[----:B------:R-:W-:Y:S01]  /*12f80*/  IMAD.MOV R5, RZ, RZ, -R5 ;  /* 0x000000ffff057224 */ /* 0x000fe200078e0a05 */
[----:B------:R-:W-:Y:S01]  /*12f90*/  ISETP.GE.AND P4, PT, R43, RZ, PT ;  /* 0x000000ff2b00720c */ /* 0x000fe20003f86270 */
[----:B------:R-:W0:Y:S01]  /*12fa0*/  LDCU UR4, c[0x0][0x3b0] ;  /* 0x00007600ff0477ac */ /* 0x000e220008000800 */
[----:B------:R-:W-:Y:S01]  /*12fb0*/  LEA R7, P3, R6, R69, 0x1 ;  /* 0x0000004506077211 */ /* 0x000fe200078608ff */
[----:B------:R-:W-:-:S03]  /*12fc0*/  IMAD R4, R72, R5, R4 ;  /* 0x0000000548047224 */ /* 0x000fc600078e0204 */
[----:B------:R-:W-:Y:S02]  /*12fd0*/  LEA.HI.X.SX32 R8, R6, R68, 0x1, P3 ;  /* 0x0000004406087211 */ /* 0x000fe400018f0eff */
[----:B------:R-:W-:Y:S01]  /*12fe0*/  ISETP.GT.U32.AND P3, PT, R72, R4, PT ;  /* 0x000000044800720c */ /* 0x000fe20003f64070 */
[----:B------:R1:W-:Y:S01]  /*12ff0*/  STL [R1+0x1b8], R7 ;  /* 0x0001b80701007387 */ /* 0x0003e20000100800 */
[----:B------:R-:W-:-:S03]  /*13000*/  @P0 IMAD.MOV.U32 R6, RZ, RZ, R7 ;  /* 0x000000ffff060224 */ /* 0x000fc600078e0007 */
[----:B------:R1:W-:Y:S02]  /*13010*/  STL [R1+0x1b4], R8 ;  /* 0x0001b40801007387 */ /* 0x0003e40000100800 */
[----:B-1----:R-:W-:Y:S02]  /*13020*/  @P0 IMAD.MOV.U32 R7, RZ, RZ, R8 ;  /* 0x000000ffff070224 */ /* 0x002fe400078e0008 */
[----:B------:R-:W-:-:S03]  /*13030*/  VIADD R8, R0, 0x4f ;  /* 0x0000004f00087836 */ /* 0x000fc60000000000 */
[----:B------:R1:W2:Y:S01]  /*13040*/  @P0 LDG.E.U16 R13, desc[UR20][R6.64] ;  /* 0x00000014060d0981 */ /* 0x0002a2000c1e1500 */
[----:B------:R-:W-:Y:S01]  /*13050*/  @!P3 IMAD.IADD R4, R4, 0x1, -R72 ;  /* 0x000000010404b824 */ /* 0x000fe200078e0a48 */
[----:B------:R-:W-:-:S04]  /*13060*/  IABS R5, R8 ;  /* 0x0000000800057213 */ /* 0x000fc80000000000 */
[----:B------:R-:W-:Y:S01]  /*13070*/  ISETP.GT.U32.AND P3, PT, R72, R4, PT ;  /* 0x000000044800720c */ /* 0x000fe20003f64070 */
[----:B-1----:R-:W-:-:S04]  /*13080*/  IMAD.HI.U32 R6, R73, R5, RZ ;  /* 0x0000000549067227 */ /* 0x002fc800078e00ff */
[----:B------:R-:W-:-:S04]  /*13090*/  IMAD.MOV R6, RZ, RZ, -R6 ;  /* 0x000000ffff067224 */ /* 0x000fc800078e0a06 */
[----:B------:R-:W-:-:S04]  /*130a0*/  IMAD R5, R72, R6, R5 ;  /* 0x0000000648057224 */ /* 0x000fc800078e0205 */
[----:B------:R-:W-:Y:S01]  /*130b0*/  @!P3 IMAD.IADD R4, R4, 0x1, -R72 ;  /* 0x000000010404b824 */ /* 0x000fe200078e0a48 */
[----:B------:R-:W-:-:S03]  /*130c0*/  ISETP.GT.U32.AND P3, PT, R72, R5, PT ;  /* 0x000000054800720c */ /* 0x000fc60003f64070 */
[----:B------:R-:W-:-:S05]  /*130d0*/  @!P4 IMAD.MOV R4, RZ, RZ, -R4 ;  /* 0x000000ffff04c224 */ /* 0x000fca00078e0a04 */
[----:B------:R-:W-:-:S05]  /*130e0*/  SEL R4, R75, R4, !P1 ;  /* 0x000000044b047207 */ /* 0x000fca0004800000 */
[----:B0-----:R-:W-:Y:S01]  /*130f0*/  IMAD R4, R4, UR4, RZ ;  /* 0x0000000404047c24 */ /* 0x001fe2000f8e02ff */
[----:B------:R-:W0:Y:S01]  /*13100*/  LDCU UR4, c[0x0][0x3b0] ;  /* 0x00007600ff0477ac */ /* 0x000e220008000800 */
        /* <DEDUP_REMOVED lines=10> */
[----:B-1----:R-:W-:Y:S02]  /*131b0*/  @P0 IMAD.MOV.U32 R7, RZ, RZ, R43 ;  /* 0x000000ffff070224 */ /* 0x002fe400078e002b */
[----:B0-----:R-:W-:-:S03]  /*131c0*/  VIADD R43, R0, 0x57 ;  /* 0x00000057002b7836 */ /* 0x001fc60000000000 */
[----:B------:R0:W2:Y:S01]  /*131d0*/  @P0 LDG.E.U16 R12, desc[UR20][R6.64] ;  /* 0x00000014060c0981 */ /* 0x0000a2000c1e1500 */
[----:B------:R-:W-:Y:S01]  /*131e0*/  @!P4 IMAD.MOV R5, RZ, RZ, -R5 ;  /* 0x000000ffff05c224 */ /* 0x000fe200078e0a05 */
[----:B------:R-:W-:-:S04]  /*131f0*/  IABS R4, R43 ;  /* 0x0000002b00047213 */ /* 0x000fc80000000000 */
[----:B0-----:R-:W-:Y:S01]  /*13200*/  SEL R6, R75, R5, !P1 ;  /* 0x000000054b067207 */ /* 0x001fe20004800000 */
[----:B------:R-:W-:-:S04]  /*13210*/  IMAD.HI.U32 R5, R73, R4, RZ ;  /* 0x0000000449057227 */ /* 0x000fc800078e00ff */
[----:B------:R-:W-:Y:S01]  /*13220*/  IMAD R6, R6, UR4, RZ ;  /* 0x0000000406067c24 */ /* 0x000fe2000f8e02ff */
        /* <DEDUP_REMOVED lines=32> */
[----:B------:R-:W-:Y:S02]  /*13430*/  VIADD R44, R0, 0x67 ;  /* 0x00000067002c7836 */ /* 0x000fe40000000000 */
[----:B------:R-:W-:Y:S01]  /*13440*/  @P0 IMAD.MOV.U32 R6, RZ, RZ, R7 ;  /* 0x000000ffff060224 */ /* 0x000fe200078e0007 */
[----:B------:R1:W-:Y:S04]  /*13450*/  STL [R1+0x278], R7 ;  /* 0x0002780701007387 */ /* 0x0003e80000100800 */
[----:B------:R-:W-:Y:S01]  /*13460*/  @!P3 IMAD.IADD R5, R5, 0x1, -R72 ;  /* 0x000000010505b824 */ /* 0x000fe200078e0a48 */
[----:B------:R-:W-:-:S03]  /*13470*/  IABS R4, R44 ;  /* 0x0000002c00047213 */ /* 0x000fc60000000000 */
[----:B------:R-:W-:Y:S02]  /*13480*/  @!P4 IMAD.MOV R5, RZ, RZ, -R5 ;  /* 0x000000ffff05c224 */ /* 0x000fe400078e0a05 */
[----:B-1----:R-:W-:-:S05]  /*13490*/  @P0 IMAD.MOV.U32 R7, RZ, RZ, R43 ;  /* 0x000000ffff070224 */ /* 0x002fca00078e002b */
[----:B------:R1:W2:Y:S02]  /*134a0*/  @P0 LDG.E.U16 R10, desc[UR20][R6.64] ;  /* 0x00000014060a0981 */ /* 0x0002a4000c1e1500 */
[----:B-1----:R-:W-:Y:S01]  /*134b0*/  SEL R6, R75, R5, !P1 ;  /* 0x000000054b067207 */ /* 0x002fe20004800000 */
[----:B------:R-:W-:-:S04]  /*134c0*/  IMAD.HI.U32 R5, R73, R4, RZ ;  /* 0x0000000449057227 */ /* 0x000fc800078e00ff */
[----:B0-----:R-:W-:Y:S01]  /*134d0*/  IMAD R6, R6, UR4, RZ ;  /* 0x0000000406067c24 */ /* 0x001fe2000f8e02ff */
[----:B------:R-:W-:Y:S01]  /*134e0*/  STL [R1+0x274], R43 ;  /* 0x0002742b01007387 */ /* 0x000fe20000100800 */
[----:B------:R-:W-:Y:S01]  /*134f0*/  IMAD.MOV R5, RZ, RZ, -R5 ;  /* 0x000000ffff057224 */ /* 0x000fe200078e0a05 */
[----:B------:R-:W0:Y:S02]  /*13500*/  LDCU UR4, c[0x0][0x3b0] ;  /* 0x00007600ff0477ac */ /* 0x000e240008000800 */
[----:B------:R-:W-:Y:S01]  /*13510*/  LEA R7, P3, R6, R69, 0x1 ;  /* 0x0000004506077211 */ /* 0x000fe200078608ff */
[----:B------:R-:W-:-:S03]  /*13520*/  IMAD R4, R72, R5, R4 ;  /* 0x0000000548047224 */ /* 0x000fc600078e0204 */
[----:B------:R-:W-:Y:S02]  /*13530*/  LEA.HI.X.SX32 R8, R6, R68, 0x1, P3 ;  /* 0x0000004406087211 */ /* 0x000fe400018f0eff */
[----:B------:R-:W-:Y:S01]  /*13540*/  ISETP.GT.U32.AND P3, PT, R72, R4, PT ;  /* 0x000000044800720c */ /* 0x000fe20003f64070 */
[----:B------:R-:W-:Y:S01]  /*13550*/  STL [R1+0x7c0], R44 ;  /* 0x0007c02c01007387 */ /* 0x000fe20000100800 */
[----:B------:R-:W-:-:S03]  /*13560*/  @P0 IMAD.MOV.U32 R6, RZ, RZ, R7 ;  /* 0x000000ffff060224 */ /* 0x000fc600078e0007 */
[----:B------:R1:W-:Y:S01]  /*13570*/  STL [R1+0x2b8], R7 ;  /* 0x0002b80701007387 */ /* 0x0003e20000100800 */
[----:B------:R-:W-:Y:S01]  /*13580*/  VIADD R109, R0, 0x77 ;  /* 0x00000077006d7836 */ /* 0x000fe20000000000 */
[----:B------:R-:W-:Y:S01]  /*13590*/  IABS R5, R110 ;  /* 0x0000006e00057213 */ /* 0x000fe20000000000 */
[----:B-1----:R-:W-:-:S05]  /*135a0*/  @P0 IMAD.MOV.U32 R7, RZ, RZ, R8 ;  /* 0x000000ffff070224 */ /* 0x002fca00078e0008 */
[----:B------:R-:W-:Y:S01]  /*135b0*/  @!P3 IMAD.IADD R4, R4, 0x1, -R72 ;  /* 0x000000010404b824 */ /* 0x000fe200078e0a48 */
[----:B------:R1:W2:Y:S04]  /*135c0*/  @P0 LDG.E.U16 R9, desc[UR20][R6.64] ;  /* 0x0000001406090981 */ /* 0x0002a8000c1e1500 */
[----:B------:R0:W-:Y:S01]  /*135d0*/  STL [R1+0x2b4], R8 ;  /* 0x0002b40801007387 */ /* 0x0001e20000100800 */
[----:B------:R-:W-:Y:S02]  /*135e0*/  ISETP.GT.U32.AND P4, PT, R72, R4, PT ;  /* 0x000000044800720c */ /* 0x000fe40003f84070 */
[----:B-1----:R-:W-:Y:S02]  /*135f0*/  IABS R7, R111 ;  /* 0x0000006f00077213 */ /* 0x002fe40000000000 */
[----:B------:R-:W-:Y:S01]  /*13600*/  IABS R6, R109 ;  /* 0x0000006d00067213 */ /* 0x000fe20000000000 */
[----:B0-----:R-:W-:-:S04]  /*13610*/  IMAD.HI.U32 R8, R73, R5, RZ ;  /* 0x0000000549087227 */ /* 0x001fc800078e00ff */
[----:B------:R-:W-:Y:S01]  /*13620*/  IMAD.HI.U32 R43, R73, R7, RZ ;  /* 0x00000007492b7227 */ /* 0x000fe200078e00ff */
[----:B------:R-:W-:-:S03]  /*13630*/  ISETP.GE.AND P3, PT, R44, RZ, PT ;  /* 0x000000ff2c00720c */ /* 0x000fc60003f66270 */
[----:B------:R-:W-:-:S04]  /*13640*/  IMAD.HI.U32 R73, R73, R6, RZ ;  /* 0x0000000649497227 */ /* 0x000fc800078e00ff */
[----:B------:R-:W-:Y:S02]  /*13650*/  IMAD.MOV R8, RZ, RZ, -R8 ;  /* 0x000000ffff087224 */ /* 0x000fe400078e0a08 */
[----:B------:R-:W-:Y:S02]  /*13660*/  IMAD.MOV R73, RZ, RZ, -R73 ;  /* 0x000000ffff497224 */ /* 0x000fe400078e0a49 */
[----:B------:R-:W-:Y:S02]  /*13670*/  IMAD.MOV R43, RZ, RZ, -R43 ;  /* 0x000000ffff2b7224 */ /* 0x000fe400078e0a2b */
[C---:B------:R-:W-:Y:S02]  /*13680*/  IMAD R5, R72.reuse, R8, R5 ;  /* 0x0000000848057224 */ /* 0x040fe400078e0205 */
[C---:B------:R-:W-:Y:S02]  /*13690*/  IMAD R6, R72.reuse, R73, R6 ;  /* 0x0000004948067224 */ /* 0x040fe400078e0206 */
[C---:B------:R-:W-:Y:S01]  /*136a0*/  IMAD R7, R72.reuse, R43, R7 ;  /* 0x0000002b48077224 */ /* 0x040fe200078e0207 */
[----:B------:R-:W-:Y:S01]  /*136b0*/  ISETP.GT.U32.AND P6, PT, R72, R5, PT ;  /* 0x000000054800720c */ /* 0x000fe20003fc4070 */
[----:B------:R-:W-:Y:S01]  /*136c0*/  @!P4 IMAD.IADD R4, R4, 0x1, -R72 ;  /* 0x000000010404c824 */ /* 0x000fe200078e0a48 */
[----:B------:R-:W-:-:S02]  /*136d0*/  ISETP.GT.U32.AND P5, PT, R72, R6, PT ;  /* 0x000000064800720c */ /* 0x000fc40003fa4070 */
[----:B------:R-:W-:Y:S01]  /*136e0*/  ISETP.GT.U32.AND P4, PT, R72, R7, PT ;  /* 0x000000074800720c */ /* 0x000fe20003f84070 */
[----:B------:R-:W-:-:S05]  /*136f0*/  @!P3 IMAD.MOV R4, RZ, RZ, -R4 ;  /* 0x000000ffff04b224 */ /* 0x000fca00078e0a04 */
[----:B------:R-:W-:-:S03]  /*13700*/  SEL R4, R75, R4, !P1 ;  /* 0x000000044b047207 */ /* 0x000fc60004800000 */
[--C-:B------:R-:W-:Y:S02]  /*13710*/  @!P6 IMAD.IADD R5, R5, 0x1, -R72.reuse ;  /* 0x000000010505e824 */ /* 0x100fe400078e0a48 */
[--C-:B------:R-:W-:Y:S02]  /*13720*/  @!P5 IMAD.IADD R6, R6, 0x1, -R72.reuse ;  /* 0x000000010606d824 */ /* 0x100fe400078e0a48 */
[----:B------:R-:W-:Y:S01]  /*13730*/  IMAD R4, R4, UR4, RZ ;  /* 0x0000000404047c24 */ /* 0x000fe2000f8e02ff */
[----:B------:R-:W0:Y:S01]  /*13740*/  LDCU UR4, c[0x0][0x3b0] ;  /* 0x00007600ff0477ac */ /* 0x000e220008000800 */
[----:B------:R-:W-:Y:S01]  /*13750*/  @!P4 IMAD.IADD R7, R7, 0x1, -R72 ;  /* 0x000000010707c824 */ /* 0x000fe200078e0a48 */
[C---:B------:R-:W-:Y:S02]  /*13760*/  ISETP.GT.U32.AND P4, PT, R72.reuse, R5, PT ;  /* 0x000000054800720c */ /* 0x040fe40003f84070 */
[----:B------:R-:W-:Y:S02]  /*13770*/  ISETP.GT.U32.AND P5, PT, R72, R6, PT ;  /* 0x000000064800720c */ /* 0x000fe40003fa4070 */
[----:B------:R-:W-:-:S02]  /*13780*/  LEA R43, P3, R4, R69, 0x1 ;  /* 0x00000045042b7211 */ /* 0x000fc400078608ff */
[----:B------:R-:W-:Y:S02]  /*13790*/  ISETP.GT.U32.AND P6, PT, R72, R7, PT ;  /* 0x000000074800720c */ /* 0x000fe40003fc4070 */
[----:B------:R-:W-:Y:S02]  /*137a0*/  LEA.HI.X.SX32 R44, R4, R68, 0x1, P3 ;  /* 0x00000044042c7211 */ /* 0x000fe400018f0eff */
[----:B------:R-:W-:-:S03]  /*137b0*/  ISETP.GE.AND P3, PT, R111, RZ, PT ;  /* 0x000000ff6f00720c */ /* 0x000fc60003f66270 */
[--C-:B------:R-:W-:Y:S01]  /*137c0*/  @!P4 IMAD.IADD R5, R5, 0x1, -R72.reuse ;  /* 0x000000010505c824 */ /* 0x100fe200078e0a48 */
[----:B------:R-:W-:Y:S01]  /*137d0*/  ISETP.GE.AND P4, PT, R109, RZ, PT ;  /* 0x000000ff6d00720c */ /* 0x000fe20003f86270 */
[----:B------:R-:W-:Y:S01]  /*137e0*/  @!P5 IMAD.IADD R6, R6, 0x1, -R72 ;  /* 0x000000010606d824 */ /* 0x000fe200078e0a48 */
[----:B------:R-:W-:-:S03]  /*137f0*/  ISETP.GE.AND P5, PT, R110, RZ, PT ;  /* 0x000000ff6e00720c */ /* 0x000fc60003fa6270 */
[----:B------:R-:W-:-:S04]  /*13800*/  @!P6 IMAD.IADD R7, R7, 0x1, -R72 ;  /* 0x000000010707e824 */ /* 0x000fc800078e0a48 */
[----:B------:R-:W-:Y:S01]  /*13810*/  @!P3 IMAD.MOV R7, RZ, RZ, -R7 ;  /* 0x000000ffff07b224 */ /* 0x000fe200078e0a07 */
[----:B------:R-:W-:Y:S03]  /*13820*/  STL [R1+0x7b4], R110 ;  /* 0x0007b46e01007387 */ /* 0x000fe60000100800 */
[----:B------:R-:W-:Y:S01]  /*13830*/  @!P4 IMAD.MOV R6, RZ, RZ, -R6 ;  /* 0x000000ffff06c224 */ /* 0x000fe200078e0a06 */
[----:B------:R-:W-:Y:S01]  /*13840*/  SEL R7, R75, R7, !P1 ;  /* 0x000000074b077207 */ /* 0x000fe20004800000 */
[----:B------:R-:W-:Y:S01]  /*13850*/  STL [R1+0x7bc], R111 ;  /* 0x0007bc6f01007387 */ /* 0x000fe20000100800 */
[----:B------:R-:W-:Y:S01]  /*13860*/  @!P5 IMAD.MOV R5, RZ, RZ, -R5 ;  /* 0x000000ffff05d224 */ /* 0x000fe200078e0a05 */
[----:B------:R-:W-:Y:S02]  /*13870*/  PRMT R8, RZ, 0x7610, R8 ;  /* 0x00007610ff087816 */ /* 0x000fe40000000008 */
[----:B------:R-:W-:Y:S01]  /*13880*/  STL [R1+0x7b8], R109 ;  /* 0x0007b86d01007387 */ /* 0x000fe20000100800 */
[----:B0-----:R-:W-:Y:S01]  /*13890*/  IMAD R7, R7, UR4, RZ ;  /* 0x0000000407077c24 */ /* 0x001fe2000f8e02ff */
[C---:B------:R-:W-:Y:S01]  /*138a0*/  SEL R6, R75.reuse, R6, !P1 ;  /* 0x000000064b067207 */ /* 0x040fe20004800000 */
[----:B------:R-:W-:Y:S01]  /*138b0*/  @P0 IMAD.MOV.U32 R45, RZ, RZ, R44 ;  /* 0x000000ffff2d0224 */ /* 0x000fe200078e002c */
[----:B------:R-:W-:Y:S01]  /*138c0*/  STL [R1+0x128], R43 ;  /* 0x0001282b01007387 */ /* 0x000fe20000100800 */
[----:B------:R-:W-:Y:S01]  /*138d0*/  SEL R75, R75, R5, !P1 ;  /* 0x000000054b4b7207 */ /* 0x000fe20004800000 */
[----:B------:R-:W0:Y:S02]  /*138e0*/  LDCU UR4, c[0x0][0x3b0] ;  /* 0x00007600ff0477ac */ /* 0x000e240008000800 */
[----:B------:R1:W-:Y:S01]  /*138f0*/  STL [R1+0x10c], R44 ;  /* 0x00010c2c01007387 */ /* 0x0003e20000100800 */
[----:B------:R-:W-:Y:S01]  /*13900*/  LEA R4, P1, R7, R69, 0x1 ;  /* 0x0000004507047211 */ /* 0x000fe200078208ff */
[----:B-1----:R-:W-:-:S02]  /*13910*/  @P0 IMAD.MOV.U32 R44, RZ, RZ, R43 ;  /* 0x000000ffff2c0224 */ /* 0x002fc400078e002b */
[----:B------:R-:W-:-:S03]  /*13920*/  IMAD R43, R6, UR5, RZ ;  /* 0x00000005062b7c24 */ /* 0x000fc6000f8e02ff */
[----:B------:R1:W2:Y:S04]  /*13930*/  @P0 LDG.E.U16 R8, desc[UR20][R44.64] ;  /* 0x000000142c080981 */ /* 0x0002a8000c1e1500 */
[----:B------:R-:W-:Y:S01]  /*13940*/  STL [R1+0x11c], R4 ;  /* 0x00011c0401007387 */ /* 0x000fe20000100800 */
[----:B-1----:R-:W-:Y:S02]  /*13950*/  LEA.HI.X.SX32 R44, R7, R68, 0x1, P1 ;  /* 0x00000044072c7211 */ /* 0x002fe400008f0eff */
[----:B------:R-:W-:-:S03]  /*13960*/  LEA R7, P1, R43, R69, 0x1 ;  /* 0x000000452b077211 */ /* 0x000fc600078208ff */
[----:B------:R1:W-:Y:S01]  /*13970*/  STL [R1+0x110], R44 ;  /* 0x0001102c01007387 */ /* 0x0003e20000100800 */
[----:B------:R-:W-:-:S03]  /*13980*/  @P0 IMAD.MOV.U32 R5, RZ, RZ, R44 ;  /* 0x000000ffff050224 */ /* 0x000fc600078e002c */
[----:B------:R-:W-:Y:S01]  /*13990*/  STL [R1+0x124], R7 ;  /* 0x0001240701007387 */ /* 0x000fe20000100800 */
[----:B-1----:R-:W-:-:S05]  /*139a0*/  LEA.HI.X.SX32 R44, R43, R68, 0x1, P1 ;  /* 0x000000442b2c7211 */ /* 0x002fca00008f0eff */
[----:B------:R1:W-:Y:S04]  /*139b0*/  STL [R1+0x120], R44 ;  /* 0x0001202c01007387 */ /* 0x0003e80000100800 */
[----:B------:R-:W2:Y:S04]  /*139c0*/  LDL.LU R130, [R1+0x848] ;  /* 0x0008480001827983 */ /* 0x000ea80000300800 */
[----:B------:R-:W3:Y:S04]  /*139d0*/  LDL.LU R131, [R1+0x844] ;  /* 0x0008440001837983 */ /* 0x000ee80000300800 */
[----:B------:R-:W4:Y:S04]  /*139e0*/  LDL.LU R129, [R1+0x840] ;  /* 0x0008400001817983 */ /* 0x000f280000300800 */
        /* <DEDUP_REMOVED lines=12> */
[----:B------:R-:W4:Y:S04]  /*13ab0*/  LDL R114, [R1+0x7b0] ;  /* 0x0007b00001727983 */ /* 0x000f280000100800 */
[----:B------:R-:W4:Y:S04]  /*13ac0*/  LDL.LU R115, [R1+0x80c] ;  /* 0x00080c0001737983 */ /* 0x000f280000300800 */
[----:B------:R-:W4:Y:S04]  /*13ad0*/  LDL.LU R113, [R1+0x808] ;  /* 0x0008080001717983 */ /* 0x000f280000300800 */
[----:B------:R-:W4:Y:S04]  /*13ae0*/  LDL.LU R111, [R1+0x804] ;  /* 0x00080400016f7983 */ /* 0x000f280000300800 */
[----:B------:R-:W4:Y:S04]  /*13af0*/  LDL.LU R112, [R1+0x800] ;  /* 0x0008000001707983 */ /* 0x000f280000300800 */
[----:B------:R-:W4:Y:S04]  /*13b00*/  LDL.LU R110, [R1+0x7fc] ;  /* 0x0007fc00016e7983 */ /* 0x000f280000300800 */
[----:B------:R-:W4:Y:S01]  /*13b10*/  LDL.LU R109, [R1+0x7f8] ;  /* 0x0007f800016d7983 */ /* 0x000f220000300800 */
[----:B------:R-:W-:-:S02]  /*13b20*/  @P0 IMAD.MOV.U32 R45, RZ, RZ, R44 ;  /* 0x000000ffff2d0224 */ /* 0x000fc400078e002c */
[----:B-1----:R-:W-:Y:S02]  /*13b30*/  @P0 IMAD.MOV.U32 R44, RZ, RZ, R7 ;  /* 0x000000ffff2c0224 */ /* 0x002fe400078e0007 */
[----:B------:R-:W1:Y:S01]  /*13b40*/  S2R R7, SR_TID.X ;  /* 0x0000000000077919 */ /* 0x000e620000002100 */
[----:B------:R-:W-:Y:S01]  /*13b50*/  PRMT R6, RZ, 0x7610, R6 ;  /* 0x00007610ff067816 */ /* 0x000fe20000000006 */
[----:B0-----:R-:W-:-:S05]  /*13b60*/  IMAD R75, R75, UR4, RZ ;  /* 0x000000044b4b7c24 */ /* 0x001fca000f8e02ff */
[C---:B------:R-:W-:Y:S01]  /*13b70*/  LEA R43, P1, R75.reuse, R69, 0x1 ;  /* 0x000000454b2b7211 */ /* 0x040fe200078208ff */
[----:B------:R0:W4:Y:S03]  /*13b80*/  @P0 LDG.E.U16 R6, desc[UR20][R4.64] ;  /* 0x0000001404060981 */ /* 0x000126000c1e1500 */
[----:B------:R-:W-:Y:S01]  /*13b90*/  LEA.HI.X.SX32 R68, R75, R68, 0x1, P1 ;  /* 0x000000444b447211 */ /* 0x000fe200008f0eff */
[----:B------:R-:W-:Y:S01]  /*13ba0*/  STL [R1+0x118], R43 ;  /* 0x0001182b01007387 */ /* 0x000fe20000100800 */
[----:B0-----:R-:W-:-:S03]  /*13bb0*/  PRMT R5, RZ, 0x7610, R5 ;  /* 0x00007610ff057816 */ /* 0x001fc60000000005 */
[----:B------:R1:W-:Y:S01]  /*13bc0*/  STL [R1+0x114], R68 ;  /* 0x0001144401007387 */ /* 0x0003e20000100800 */
[----:B------:R-:W-:-:S03]  /*13bd0*/  PRMT R4, RZ, 0x7610, R4 ;  /* 0x00007610ff047816 */ /* 0x000fc60000000004 */
[----:B------:R0:W4:Y:S02]  /*13be0*/  @P0 LDG.E.U16 R5, desc[UR20][R44.64] ;  /* 0x000000142c050981 */ /* 0x000124000c1e1500 */
[----:B0-----:R-:W-:Y:S02]  /*13bf0*/  @P0 IMAD.MOV.U32 R45, RZ, RZ, R68 ;  /* 0x000000ffff2d0224 */ /* 0x001fe400078e0044 */
[----:B------:R-:W-:Y:S02]  /*13c00*/  @P0 IMAD.MOV.U32 R44, RZ, RZ, R43 ;  /* 0x000000ffff2c0224 */ /* 0x000fe400078e002b */
[----:B-1----:R-:W-:-:S03]  /*13c10*/  IMAD R68, R7, 0x80, R7 ;  /* 0x0000008007447824 */ /* 0x002fc600078e0207 */
[----:B------:R-:W4:Y:S01]  /*13c20*/  @P0 LDG.E.U16 R4, desc[UR20][R44.64] ;  /* 0x000000142c040981 */ /* 0x000f22000c1e1500 */
[----:B------:R-:W-:Y:S01]  /*13c30*/  IMAD.SHL.U32 R68, R68, 0x2, RZ ;  /* 0x0000000244447824 */ /* 0x000fe200078e00ff */
[----:B------:R-:W-:-:S04]  /*13c40*/  SHF.R.U32.HI R133, RZ, 0x5, R7 ;  /* 0x00000005ff857819 */ /* 0x000fc80000011607 */
[----:B------:R-:W-:-:S04]  /*13c50*/  LOP3.LUT R68, R68, 0x407e, RZ, 0xc0, !PT ;  /* 0x0000407e44447812 */ /* 0x000fc800078ec0ff */
[C---:B------:R-:W-:Y:S01]  /*13c60*/  LOP3.LUT R7, R68.reuse, 0x10, RZ, 0x3c, !PT ;  /* 0x0000001044077812 */ /* 0x040fe200078e3cff */
[----:B--2---:R-:W-:Y:S04]  /*13c70*/  STS.U16 [R68+UR9], R130 ;  /* 0x0000008244007988 */ /* 0x004fe80008000409 */
[----:B---3--:R-:W-:Y:S04]  /*13c80*/  STS.U16 [R68+UR9+0x400], R131 ;  /* 0x0004008344007988 */ /* 0x008fe80008000409 */
[----:B----4-:R-:W-:Y:S04]  /*13c90*/  STS.U16 [R68+UR9+0x800], R129 ;  /* 0x0008008144007988 */ /* 0x010fe80008000409 */
[----:B------:R-:W-:Y:S04]  /*13ca0*/  STS.U16 [R68+UR9+0xc00], R128 ;  /* 0x000c008044007988 */ /* 0x000fe80008000409 */
        /* <DEDUP_REMOVED lines=17> */
[----:B------:R0:W-:Y:S04]  /*13dc0*/  STS.U16 [R7+UR9+0x1480], R109 ;  /* 0x0014806d07007988 */ /* 0x0001e80008000409 */
[----:B------:R1:W-:Y:S04]  /*13dd0*/  STS.U16 [R7+UR9+0x1880], R160 ;  /* 0x001880a007007988 */ /* 0x0003e80008000409 */
[----:B------:R2:W-:Y:S01]  /*13de0*/  STS.U16 [R7+UR9+0x1c80], R159 ;  /* 0x001c809f07007988 */ /* 0x0005e20008000409 */
[C---:B------:R-:W-:Y:S01]  /*13df0*/  LOP3.LUT R43, R68.reuse, 0x30, RZ, 0x3c, !PT ;  /* 0x00000030442b7812 */ /* 0x040fe200078e3cff */
[----:B0-----:R-:W0:Y:S02]  /*13e00*/  LDC R109, c[0x0][0x3a0] ;  /* 0x0000e800ff6d7b82 */ /* 0x001e240000000800 */
[----:B------:R3:W-:Y:S04]  /*13e10*/  STS.U16 [R7+UR9+0x2080], R144 ;  /* 0x0020809007007988 */ /* 0x0007e80008000409 */
[----:B-1----:R1:W5:Y:S04]  /*13e20*/  LDL.LU R160, [R1+0xa48] ;  /* 0x000a480001a07983 */ /* 0x0023680000300800 */
[----:B--2---:R1:W5:Y:S04]  /*13e30*/  LDL.LU R159, [R1+0xa44] ;  /* 0x000a4400019f7983 */ /* 0x0043680000300800 */
[----:B---3--:R1:W5:Y:S04]  /*13e40*/  LDL.LU R144, [R1+0xa40] ;  /* 0x000a400001907983 */ /* 0x0083680000300800 */
[----:B------:R2:W-:Y:S04]  /*13e50*/  STS.U16 [R7+UR9+0x2480], R143 ;  /* 0x0024808f07007988 */ /* 0x0005e80008000409 */
[----:B------:R3:W-:Y:S04]  /*13e60*/  STS.U16 [R7+UR9+0x2880], R158 ;  /* 0x0028809e07007988 */ /* 0x0007e80008000409 */
[----:B------:R4:W-:Y:S04]  /*13e70*/  STS.U16 [R7+UR9+0x2c80], R157 ;  /* 0x002c809d07007988 */ /* 0x0009e80008000409 */
[----:B--2---:R1:W5:Y:S04]  /*13e80*/  LDL.LU R143, [R1+0xa3c] ;  /* 0x000a3c00018f7983 */ /* 0x0043680000300800 */
[----:B---3--:R1:W5:Y:S04]  /*13e90*/  LDL.LU R158, [R1+0xa38] ;  /* 0x000a3800019e7983 */ /* 0x0083680000300800 */
[----:B----4-:R1:W5:Y:S04]  /*13ea0*/  LDL.LU R157, [R1+0xa34] ;  /* 0x000a3400019d7983 */ /* 0x0103680000300800 */
[----:B------:R2:W-:Y:S04]  /*13eb0*/  STS.U16 [R7+UR9+0x3080], R142 ;  /* 0x0030808e07007988 */ /* 0x0005e80008000409 */
[----:B------:R3:W-:Y:S04]  /*13ec0*/  STS.U16 [R7+UR9+0x3480], R141 ;  /* 0x0034808d07007988 */ /* 0x0007e80008000409 */
[----:B------:R4:W-:Y:S04]  /*13ed0*/  STS.U16 [R7+UR9+0x3880], R71 ;  /* 0x0038804707007988 */ /* 0x0009e80008000409 */
[----:B--2---:R1:W5:Y:S04]  /*13ee0*/  LDL.LU R142, [R1+0xa30] ;  /* 0x000a3000018e7983 */ /* 0x0043680000300800 */
[----:B---3--:R1:W5:Y:S04]  /*13ef0*/  LDL.LU R141, [R1+0xa2c] ;  /* 0x000a2c00018d7983 */ /* 0x0083680000300800 */
[----:B----4-:R-:W2:Y:S04]  /*13f00*/  LDL.LU R71, [R1+0xa28] ;  /* 0x000a280001477983 */ /* 0x010ea80000300800 */
[----:B------:R3:W-:Y:S02]  /*13f10*/  STS.U16 [R7+UR9+0x3c80], R70 ;  /* 0x003c804607007988 */ /* 0x0007e40008000409 */
[C---:B---3--:R-:W-:Y:S01]  /*13f20*/  LOP3.LUT R7, R68.reuse, 0x20, RZ, 0x3c, !PT ;  /* 0x0000002044077812 */ /* 0x048fe200078e3cff */
[----:B0-----:R-:W-:Y:S01]  /*13f30*/  VIADD R109, R109, 0x7f ;  /* 0x0000007f6d6d7836 */ /* 0x001fe20000000000 */
[----:B------:R1:W5:Y:S04]  /*13f40*/  LDL.LU R70, [R1+0xa24] ;  /* 0x000a240001467983 */ /* 0x0003680000300800 */
        /* <DEDUP_REMOVED lines=16> */
[----:B------:R-:W-:Y:S04]  /*14050*/  STS.U16 [R43+UR9+0x180], R94 ;  /* 0x0001805e2b007988 */ /* 0x000fe80008000409 */
[----:B------:R-:W-:Y:S04]  /*14060*/  STS.U16 [R43+UR9+0x580], R93 ;  /* 0x0005805d2b007988 */ /* 0x000fe80008000409 */
[----:B------:R-:W-:Y:S04]  /*14070*/  STS.U16 [R43+UR9+0x980], R92 ;  /* 0x0009805c2b007988 */ /* 0x000fe80008000409 */
[----:B------:R-:W-:Y:S04]  /*14080*/  STS.U16 [R43+UR9+0xd80], R91 ;  /* 0x000d805b2b007988 */ /* 0x000fe80008000409 */
[----:B------:R-:W-:Y:S04]  /*14090*/  STS.U16 [R43+UR9+0x1180], R90 ;  /* 0x0011805a2b007988 */ /* 0x000fe80008000409 */
[----:B------:R-:W-:Y:S04]  /*140a0*/  STS.U16 [R43+UR9+0x1580], R89 ;  /* 0x001580592b007988 */ /* 0x000fe80008000409 */
[----:B------:R-:W-:Y:S04]  /*140b0*/  STS.U16 [R43+UR9+0x1980], R88 ;  /* 0x001980582b007988 */ /* 0x000fe80008000409 */
[----:B------:R-:W-:Y:S01]  /*140c0*/  STS.U16 [R43+UR9+0x1d80], R87 ;  /* 0x001d80572b007988 */ /* 0x000fe20008000409 */
[----:B0-----:R-:W-:-:S03]  /*140d0*/  LOP3.LUT R7, R68, 0x40, RZ, 0x3c, !PT ;  /* 0x0000004044077812 */ /* 0x001fc600078e3cff */
        /* <DEDUP_REMOVED lines=60> */
[----:B------:R-:W-:Y:S01]  /*144a0*/  STS.U16 [R38+UR9+0x780], R19 ;  /* 0x0007801326007988 */ /* 0x000fe20008000409 */
[----:B0-----:R-:W-:-:S03]  /*144b0*/  SHF.R.S32.HI R7, RZ, 0x1f, R109 ;  /* 0x0000001fff077819 */ /* 0x001fc6000001146d */
[----:B------:R-:W-:Y:S04]  /*144c0*/  STS.U16 [R38+UR9+0xb80], R18 ;  /* 0x000b801226007988 */ /* 0x000fe80008000409 */
[----:B------:R-:W-:Y:S01]  /*144d0*/  STS.U16 [R38+UR9+0xf80], R17 ;  /* 0x000f801126007988 */ /* 0x000fe20008000409 */
[----:B------:R-:W-:-:S03]  /*144e0*/  LEA.HI R7, R7, R109, RZ, 0x7 ;  /* 0x0000006d07077211 */ /* 0x000fc600078f38ff */
[----:B------:R-:W-:Y:S04]  /*144f0*/  STS.U16 [R38+UR9+0x1380], R16 ;  /* 0x0013801026007988 */ /* 0x000fe80008000409 */
[----:B------:R-:W-:Y:S04]  /*14500*/  STS.U16 [R38+UR9+0x1780], R15 ;  /* 0x0017800f26007988 */ /* 0x000fe80008000409 */
[----:B------:R-:W-:Y:S04]  /*14510*/  STS.U16 [R38+UR9+0x1b80], R14 ;  /* 0x001b800e26007988 */ /* 0x000fe80008000409 */
[----:B------:R-:W-:Y:S01]  /*14520*/  STS.U16 [R38+UR9+0x1f80], R13 ;  /* 0x001f800d26007988 */ /* 0x000fe20008000409 */
[----:B------:R-:W-:-:S03]  /*14530*/  SHF.R.S32.HI R7, RZ, 0x7, R7 ;  /* 0x00000007ff077819 */ /* 0x000fc60000011407 */
[----:B------:R-:W-:Y:S04]  /*14540*/  STS.U16 [R38+UR9+0x2380], R12 ;  /* 0x0023800c26007988 */ /* 0x000fe80008000409 */
[----:B------:R-:W-:Y:S04]  /*14550*/  STS.U16 [R38+UR9+0x2780], R11 ;  /* 0x0027800b26007988 */ /* 0x000fe80008000409 */
[----:B------:R-:W-:Y:S04]  /*14560*/  STS.U16 [R38+UR9+0x2b80], R10 ;  /* 0x002b800a26007988 */ /* 0x000fe80008000409 */
[----:B------:R-:W-:Y:S04]  /*14570*/  STS.U16 [R38+UR9+0x2f80], R9 ;  /* 0x002f800926007988 */ /* 0x000fe80008000409 */
[----:B------:R-:W-:Y:S04]  /*14580*/  STS.U16 [R38+UR9+0x3380], R8 ;  /* 0x0033800826007988 */ /* 0x000fe80008000409 */
[----:B------:R-:W-:Y:S04]  /*14590*/  STS.U16 [R38+UR9+0x3780], R6 ;  /* 0x0037800626007988 */ /* 0x000fe80008000409 */
[----:B------:R0:W-:Y:S04]  /*145a0*/  STS.U16 [R38+UR9+0x3b80], R5 ;  /* 0x003b800526007988 */ /* 0x0001e80008000409 */
[----:B------:R1:W-:Y:S01]  /*145b0*/  STS.U16 [R38+UR9+0x3f80], R4 ;  /* 0x003f800426007988 */ /* 0x0003e20008000409 */
[----:B------:R3:W-:Y:S06]  /*145c0*/  MEMBAR.ALL.CTA ;  /* 0x0000000000007992 */ /* 0x0007ec0000008000 */
[----:B---3--:R-:W3:Y:S01]  /*145d0*/  FENCE.VIEW.ASYNC.S ;  /* 0x00000000000073c6 */ /* 0x008ee20000000000 */
[----:B0-----:R-:W-:-:S03]  /*145e0*/  VIMNMX R5, PT, PT, R7, 0x1, !PT ;  /* 0x0000000107057848 */ /* 0x001fc60007fe0100 */
[----:B------:R1:W5:Y:S02]  /*145f0*/  LDL.LU R3, [R1+0xa20] ;  /* 0x000a200001037983 */ /* 0x0003640000300800 */
[----:B------:R-:W-:Y:S02]  /*14600*/  VIADD R5, R5, 0xffffffff ;  /* 0xffffffff05057836 */ /* 0x000fe40000000000 */
[----:B------:R1:W5:Y:S01]  /*14610*/  LDL.LU R2, [R1+0xa1c] ;  /* 0x000a1c0001027983 */ /* 0x0003620000300800 */
[----:B---3--:R-:W-:Y:S01]  /*14620*/  BAR.SYNC.DEFER_BLOCKING 0x0 ;  /* 0x0000000000007b1d */ /* 0x008fe20000010000 */
[----:B------:R-:W-:Y:S01]  /*14630*/  ISETP.NE.U32.AND P0, PT, R133, RZ, PT ;  /* 0x000000ff8500720c */ /* 0x000fe20003f05070 */
[----:B------:R-:W-:-:S04]  /*14640*/  UIADD3 UR4, UPT, UPT, UR9, 0x8000, URZ ;  /* 0x0000800009047890 */ /* 0x000fc8000fffe0ff */
[----:B------:R1:W-:Y:S01]  /*14650*/  STL [R1+0x798], R5 ;  /* 0x0007980501007387 */ /* 0x0003e20000100800 */
[----:B------:R-:W-:Y:S01]  /*14660*/  USHF.R.U32.HI UR4, URZ, 0x4, UR4 ;  /* 0x00000004ff047899 */ /* 0x000fe20008011604 */
[----:B------:R-:W-:-:S03]  /*14670*/  ISETP.LT.OR P1, PT, R109, 0x80, P0 ;  /* 0x000000806d00780c */ /* 0x000fc60000721670 */
[----:B------:R-:W-:-:S04]  /*14680*/  USGXT.U32 UR12, UR4, 0xe ;  /* 0x0000000e040c789a */ /* 0x000fc80008000000 */
[----:B------:R-:W-:Y:S01]  /*14690*/  UIADD3 UR7, UP1, UPT, UR12, 0x2, URZ ;  /* 0x000000020c077890 */ /* 0x000fe2000ff3e0ff */
[----:B------:R-:W-:Y:S01]  /*146a0*/  UMOV UR4, URZ ;  /* 0x000000ff00047c82 */ /* 0x000fe20008000000 */
[----:B------:R-:W-:Y:S02]  /*146b0*/  UIADD3 UR11, UPT, UPT, UR8, 0x80, URZ ;  /* 0x00000080080b7890 */ /* 0x000fe4000fffe0ff */
[----:B------:R-:W-:Y:S01]  /*146c0*/  UIADD3.X UR13, UPT, UPT, UR4, 0x40004040, URZ, UP1, !UPT ;  /* 0x40004040040d7890 */ /* 0x000fe20008ffe4ff */
[----:B------:R-:W-:Y:S01]  /*146d0*/  ISETP.NE.U32.AND P3, PT, R5, RZ, PT ;  /* 0x000000ff0500720c */ /* 0x000fe20003f65070 */
[----:B--2---:R-:W-:Y:S01]  /*146e0*/  IMAD.SHL.U32 R71, R71, 0x80, RZ ;  /* 0x0000008047477824 */ /* 0x004fe200078e00ff */
[----:B-1----:R-:W-:Y:S11]  /*146f0*/  @P1 BRA `(.L_x_7) ;  /* 0x0000000000c01947 */ /* 0x002ff60003800000 */
[----:B------:R-:W-:Y:S01]  /*14700*/  USHF.R.U32.HI UR14, URZ, 0x4, UR9 ;  /* 0x00000004ff0e7899 */ /* 0x000fe20008011609 */
[----:B------:R-:W-:Y:S01]  /*14710*/  UMOV UR4, URZ ;  /* 0x000000ff00047c82 */ /* 0x000fe20008000000 */
[----:B------:R-:W-:Y:S02]  /*14720*/  UIADD3 UR16, UPT, UPT, UR8, 0x88, URZ ;  /* 0x0000008808107890 */ /* 0x000fe4000fffe0ff */
[----:B------:R-:W-:Y:S02]  /*14730*/  USGXT.U32 UR14, UR14, 0xe ;  /* 0x0000000e0e0e789a */ /* 0x000fe40008000000 */
[----:B------:R-:W-:Y:S02]  /*14740*/  UIADD3 UR17, UPT, UPT, UR8, 0x90, URZ ;  /* 0x0000009008117890 */ /* 0x000fe4000fffe0ff */
[----:B------:R-:W-:Y:S02]  /*14750*/  UIADD3 UR38, UP1, UPT, UR14, 0x2, URZ ;  /* 0x000000020e267890 */ /* 0x000fe4000ff3e0ff */
[----:B------:R-:W-:-:S02]  /*14760*/  UIADD3 UR24, UPT, UPT, UR8, 0x98, URZ ;  /* 0x0000009808187890 */ /* 0x000fc4000fffe0ff */
[----:B------:R-:W-:Y:S02]  /*14770*/  UIADD3.X UR39, UPT, UPT, UR4, 0x40004040, URZ, UP1, !UPT ;  /* 0x4000404004277890 */ /* 0x000fe40008ffe4ff */
[----:B------:R-:W-:Y:S02]  /*14780*/  UIADD3 UR25, UPT, UPT, UR8, 0xa0, URZ ;  /* 0x000000a008197890 */ /* 0x000fe4000fffe0ff */
[----:B------:R-:W-:Y:S02]  /*14790*/  UIADD3.64 UR18, UPT, UPT, UR38, 0x2, URZ ;  /* 0x0000000226127897 */ /* 0x000fe4000fffe0ff */
[----:B------:R-:W-:Y:S02]  /*147a0*/  UIADD3.64 UR22, UPT, UPT, UR38, 0x4, URZ ;  /* 0x0000000426167897 */ /* 0x000fe4000fffe0ff */
[----:B------:R-:W-:Y:S02]  /*147b0*/  UIADD3.64 UR26, UPT, UPT, UR38, 0x3fe, URZ ;  /* 0x000003fe261a7897 */ /* 0x000fe4000fffe0ff */
[----:B------:R-:W-:-:S02]  /*147c0*/  UIADD3 UR30, UPT, UPT, UR8, 0xa8, URZ ;  /* 0x000000a8081e7890 */ /* 0x000fc4000fffe0ff */
[----:B------:R-:W-:Y:S02]  /*147d0*/  UIADD3.64 UR28, UPT, UPT, UR38, 0x400, URZ ;  /* 0x00000400261c7897 */ /* 0x000fe4000fffe0ff */
[----:B------:R-:W-:Y:S02]  /*147e0*/  UIADD3 UR31, UPT, UPT, UR8, 0xb0, URZ ;  /* 0x000000b0081f7890 */ /* 0x000fe4000fffe0ff */
[----:B------:R-:W-:Y:S01]  /*147f0*/  UIADD3.64 UR32, UPT, UPT, UR38, 0x402, URZ ;  /* 0x0000040226207897 */ /* 0x000fe2000fffe0ff */
[----:B------:R-:W-:Y:S01]  /*14800*/  UMOV UR40, 0x0 ;  /* 0x0000000000287882 */ /* 0x000fe20000000000 */
[----:B------:R-:W-:Y:S01]  /*14810*/  UMOV UR41, 0x8200010 ;  /* 0x0820001000297882 */ /* 0x000fe20000000000 */
[----:B------:R-:W-:Y:S02]  /*14820*/  UIADD3 UR36, UPT, UPT, UR8, 0xb8, URZ ;  /* 0x000000b808247890 */ /* 0x000fe4000fffe0ff */
[----:B------:R-:W-:Y:S01]  /*14830*/  UIADD3.64 UR34, UPT, UPT, UR38, 0x404, URZ ;  /* 0x0000040426227897 */ /* 0x000fe2000fffe0ff */
[----:B------:R-:W-:Y:S01]  /*14840*/  UMOV UR15, 0x40004040 ;  /* 0x40004040000f7882 */ /* 0x000fe20000000000 */
[----:B------:R-:W-:Y:S01]  /*14850*/  UMOV UR42, 0x0 ;  /* 0x00000000002a7882 */ /* 0x000fe20000000000 */
[----:B------:R-:W-:Y:S01]  /*14860*/  UMOV UR43, 0x8200010 ;  /* 0x08200010002b7882 */ /* 0x000fe20000000000 */
[----:B------:R-:W-:Y:S01]  /*14870*/  UMOV UR44, 0x0 ;  /* 0x00000000002c7882 */ /* 0x000fe20000000000 */
[----:B------:R-:W-:Y:S01]  /*14880*/  UMOV UR45, 0x8200010 ;  /* 0x08200010002d7882 */ /* 0x000fe20000000000 */
[----:B------:R0:W-:Y:S01]  /*14890*/  UTCHMMA tmem[UR11], gdesc[UR14], tmem[UR8], tmem[UR40], idesc[UR41], !UPT ;  /* 0x00ff280e0b0079ea */ /* 0x0001e2000f800008 */
[----:B------:R-:W-:Y:S01]  /*148a0*/  UMOV UR46, 0x0 ;  /* 0x00000000002e7882 */ /* 0x000fe20000000000 */
[----:B------:R-:W-:Y:S01]  /*148b0*/  UMOV UR47, 0x8200010 ;  /* 0x08200010002f7882 */ /* 0x000fe20000000000 */
[----:B------:R0:W-:Y:S01]  /*148c0*/  UTCHMMA tmem[UR16], gdesc[UR38], tmem[UR8], tmem[UR42], idesc[UR43], UPT ;  /* 0x00ff2a26100079ea */ /* 0x0001e2000b800008 */
        /* <DEDUP_REMOVED lines=8> */
[----:B------:R-:W-:Y:S01]  /*14950*/  UMOV UR4, UR6 ;  /* 0x0000000600047c82 */ /* 0x000fe20008000000 */
[----:B------:R-:W-:Y:S01]  /*14960*/  UMOV UR5, URZ ;  /* 0x000000ff00057c82 */ /* 0x000fe20008000000 */
[----:B------:R0:W-:Y:S01]  /*14970*/  UTCHMMA tmem[UR25], gdesc[UR26], tmem[UR8], tmem[UR48], idesc[UR49], UPT ;  /* 0x00ff301a190079ea */ /* 0x0001e2000b800008 */
[----:B------:R-:W-:Y:S01]  /*14980*/  UMOV UR54, 0x0 ;  /* 0x0000000000367882 */ /* 0x000fe20000000000 */
[----:B------:R-:W-:Y:S01]  /*14990*/  UMOV UR55, 0x8200010 ;  /* 0x0820001000377882 */ /* 0x000fe20000000000 */
[----:B------:R0:W-:Y:S01]  /*149a0*/  UTCHMMA tmem[UR30], gdesc[UR28], tmem[UR8], tmem[UR50], idesc[UR51], UPT ;  /* 0x00ff321c1e0079ea */ /* 0x0001e2000b800008 */
[----:B------:R-:W-:Y:S01]  /*149b0*/  UMOV UR4, UR4 ;  /* 0x0000000400047c82 */ /* 0x000fe20008000000 */
[----:B------:R0:W-:Y:S01]  /*149c0*/  UTCHMMA tmem[UR31], gdesc[UR32], tmem[UR8], tmem[UR52], idesc[UR53], UPT ;  /* 0x00ff34201f0079ea */ /* 0x0001e2000b800008 */
[----:B------:R0:W-:Y:S01]  /*149d0*/  UTCHMMA tmem[UR36], gdesc[UR34], tmem[UR8], tmem[UR54], idesc[UR55], UPT ;  /* 0x00ff3622240079ea */ /* 0x0001e2000b800008 */
[----:B------:R0:W-:Y:S01]  /*149e0*/  UTCBAR [UR4], URZ ;  /* 0x000000ff040073e9 */ /* 0x0001e200080000ff */
[----:B------:R-:W-:Y:S01]  /*149f0*/  NOP ;  /* 0x0000000000007918 */ /* 0x000fe20000000000 */
.L_x_7:
[----:B0-----:R-:W-:Y:S01]  /*14a00*/  UMOV UR4, URZ ;  /* 0x000000ff00047c82 */ /* 0x001fe20008000000 */
[----:B------:R-:W-:Y:S01]  /*14a10*/  UMOV UR14, UR7 ;  /* 0x00000007000e7c82 */ /* 0x000fe20008000000 */
[----:B------:R-:W-:Y:S01]  /*14a20*/  UMOV UR15, UR13 ;  /* 0x0000000d000f7c82 */ /* 0x000fe20008000000 */
[----:B-----5:R-:W-:Y:S02]  /*14a30*/  IMAD.SHL.U32 R72, R70, 0x80, RZ ;  /* 0x0000008046487824 */ /* 0x020fe400078e00ff */
[----:B------:R-:W-:Y:S01]  /*14a40*/  IMAD.MOV.U32 R140, RZ, RZ, RZ ;  /* 0x000000ffff8c7224 */ /* 0x000fe200078e00ff */
[----:B------:R-:W-:Y:S06]  /*14a50*/  @!P3 BRA `(.L_x_8) ;  /* 0x000000b800a4b947 */ /* 0x000fec0003800000 */
[----:B------:R-:W-:Y:S01]  /*14a60*/  SHF.R.S32.HI R69, RZ, 0x1f, R71 ;  /* 0x0000001fff457819 */ /* 0x000fe20000011447 */
[C---:B------:R-:W-:Y:S01]  /*14a70*/  IMAD.SHL.U32 R70, R71.reuse, 0x2, RZ ;  /* 0x0000000247467824 */ /* 0x040fe200078e00ff */
[----:B------:R-:W-:Y:S01]  /*14a80*/  SHF.R.S32.HI R4, RZ, 0x1f, R72 ;  /* 0x0000001fff047819 */ /* 0x000fe20000011448 */
[----:B------:R-:W-:Y:S01]  /*14a90*/  UIADD3.64 UR22, UPT, UPT, UR14, 0x2, URZ ;  /* 0x000000020e167897 */ /* 0x000fe2000fffe0ff */
[----:B------:R-:W-:Y:S01]  /*14aa0*/  SHF.L.U64.HI R69, R71, 0x1, R69 ;  /* 0x0000000147457819 */ /* 0x000fe20000010245 */
[----:B------:R-:W-:Y:S01]  /*14ab0*/  UIADD3.64 UR24, UPT, UPT, UR14, 0x4, URZ ;  /* 0x000000040e187897 */ /* 0x000fe2000fffe0ff */
[C---:B------:R-:W-:Y:S01]  /*14ac0*/  SHF.L.U64.HI R71, R72.reuse, 0x1, R4 ;  /* 0x0000000148477819 */ /* 0x040fe20000010204 */
[----:B------:R-:W-:Y:S01]  /*14ad0*/  IMAD.SHL.U32 R72, R72, 0x2, RZ ;  /* 0x0000000248487824 */ /* 0x000fe200078e00ff */
[----:B------:R-:W-:Y:S02]  /*14ae0*/  UIADD3.64 UR26, UPT, UPT, UR14, 0x3fe, URZ ;  /* 0x000003fe0e1a7897 */ /* 0x000fe4000fffe0ff */
[----:B------:R-:W-:-:S02]  /*14af0*/  UIADD3.64 UR28, UPT, UPT, UR14, 0x400, URZ ;  /* 0x000004000e1c7897 */ /* 0x000fc4000fffe0ff */
[----:B------:R-:W-:Y:S02]  /*14b00*/  UIADD3.64 UR30, UPT, UPT, UR14, 0x402, URZ ;  /* 0x000004020e1e7897 */ /* 0x000fe4000fffe0ff */
[----:B------:R-:W-:Y:S01]  /*14b10*/  UIADD3.64 UR32, UPT, UPT, UR14, 0x404, URZ ;  /* 0x000004040e207897 */ /* 0x000fe2000fffe0ff */
[----:B------:R-:W-:Y:S01]  /*14b20*/  UMOV UR18, 0x1 ;  /* 0x0000000100127882 */ /* 0x000fe20000000000 */
[----:B------:R-:W-:-:S10]  /*14b30*/  UMOV UR5, URZ ;  /* 0x000000ff00057c82 */ /* 0x000fd40008000000 */
.L_x_11:
[----:B------:R-:W2:Y:S01]  /*14b40*/  LDL.LU R5, [R1+0x39c] ;  /* 0x00039c0001057983 */ /* 0x000ea20000300800 */
[----:B------:R-:W0:Y:S03]  /*14b50*/  LDC R110, c[0x0][0x3a0] ;  /* 0x0000e800ff6e7b82 */ /* 0x000e260000000800 */
[----:B------:R-:W3:Y:S04]  /*14b60*/  LDL.LU R4, [R1+0x3a0] ;  /* 0x0003a00001047983 */ /* 0x000ee80000300800 */
[----:B------:R1:W-:Y:S04]  /*14b70*/  STL [R1+0xa34], R143 ;  /* 0x000a348f01007387 */ /* 0x0003e80000100800 */
[----:B-1----:R-:W4:Y:S04]  /*14b80*/  LDL.LU R143, [R1+0x3a8] ;  /* 0x0003a800018f7983 */ /* 0x002f280000300800 */
[----:B------:R1:W-:Y:S04]  /*14b90*/  STL [R1+0xa30], R142 ;  /* 0x000a308e01007387 */ /* 0x0003e80000100800 */
[----:B-1----:R-:W4:Y:S04]  /*14ba0*/  LDL.LU R142, [R1+0x3b8] ;  /* 0x0003b800018e7983 */ /* 0x002f280000300800 */
[----:B------:R1:W-:Y:S04]  /*14bb0*/  STL [R1+0xa2c], R141 ;  /* 0x000a2c8d01007387 */ /* 0x0003e80000100800 */
[----:B-1----:R-:W4:Y:S04]  /*14bc0*/  LDL.LU R141, [R1+0x3b0] ;  /* 0x0003b000018d7983 */ /* 0x002f280000300800 */
[----:B------:R1:W-:Y:S04]  /*14bd0*/  STL [R1+0xa28], R70 ;  /* 0x000a284601007387 */ /* 0x0003e80000100800 */
[----:B-1----:R-:W4:Y:S01]  /*14be0*/  LDL.LU R70, [R1+0x3a4] ;  /* 0x0003a40001467983 */ /* 0x002f220000300800 */
[----:B------:R-:W-:Y:S01]  /*14bf0*/  VIADD R140, R140, 0x1 ;  /* 0x000000018c8c7836 */ /* 0x000fe20000000000 */
[----:B------:R-:W-:-:S02]  /*14c00*/  IADD3 R2, P5, PT, R2, R72, RZ ;  /* 0x0000004802027210 */ /* 0x000fc40007fbe0ff */
[----:B------:R1:W-:Y:S01]  /*14c10*/  STL [R1+0xa24], R69 ;  /* 0x000a244501007387 */ /* 0x0003e20000100800 */
[----:B0-----:R-:W-:Y:S01]  /*14c20*/  IMAD R110, R140, -0x80, R110 ;  /* 0xffffff808c6e7824 */ /* 0x001fe200078e026e */
[----:B------:R-:W-:Y:S01]  /*14c30*/  PRMT R111, RZ, 0x7610, R111 ;  /* 0x00007610ff6f7816 */ /* 0x000fe2000000006f */
[----:B------:R-:W-:Y:S01]  /*14c40*/  IMAD.X R3, R3, 0x1, R71, P5 ;  /* 0x0000000103037824 */ /* 0x000fe200028e0647 */
[----:B------:R-:W-:Y:S01]  /*14c50*/  STL [R1+0xa20], R68 ;  /* 0x000a204401007387 */ /* 0x000fe20000100800 */
[----:B------:R-:W-:Y:S02]  /*14c60*/  PRMT R109, RZ, 0x7610, R109 ;  /* 0x00007610ff6d7816 */ /* 0x000fe4000000006d */
[C---:B------:R-:W-:Y:S01]  /*14c70*/  ISETP.GT.AND P1, PT, R110.reuse, 0x1, PT ;  /* 0x000000016e00780c */ /* 0x040fe20003f24270 */
[----:B------:R0:W-:Y:S01]  /*14c80*/  STL [R1+0xa1c], R0 ;  /* 0x000a1c0001007387 */ /* 0x0001e20000100800 */
[----:B------:R-:W-:Y:S02]  /*14c90*/  PRMT R108, RZ, 0x7610, R108 ;  /* 0x00007610ff6c7816 */ /* 0x000fe4000000006c */
[----:B------:R-:W-:-:S13]  /*14ca0*/  ISETP.GT.AND P4, PT, R110, RZ, PT ;  /* 0x000000ff6e00720c */ /* 0x000fda0003f84270 */
[----:B------:R-:W4:Y:S01]  /*14cb0*/  @P4 LDG.E.U16 R109, desc[UR20][R2.64] ;  /* 0x00000014026d4981 */ /* 0x000f22000c1e1500 */
[----:B---3--:R-:W-:-:S05]  /*14cc0*/  IADD3 R4, P3, PT, R4, R72, RZ ;  /* 0x0000004804047210 */ /* 0x008fca0007f7e0ff */
[----:B--2---:R-:W-:Y:S01]  /*14cd0*/  IMAD.X R5, R5, 0x1, R71, P3 ;  /* 0x0000000105057824 */ /* 0x004fe200018e0647 */
[----:B------:R-:W-:Y:S01]  /*14ce0*/  ISETP.GT.AND P3, PT, R110, 0x2, PT ;  /* 0x000000026e00780c */ /* 0x000fe20003f64270 */
[----:B------:R2:W-:Y:S04]  /*14cf0*/  STL [R1+0x3a0], R4 ;  /* 0x0003a00401007387 */ /* 0x0005e80000100800 */
[----:B------:R3:W-:Y:S01]  /*14d00*/  STL [R1+0x39c], R5 ;  /* 0x00039c0501007387 */ /* 0x0007e20000100800 */
[----:B----4-:R-:W-:-:S03]  /*14d10*/  IADD3 R143, P5, PT, R143, R72, RZ ;  /* 0x000000488f8f7210 */ /* 0x010fc60007fbe0ff */
[----:B-1----:R-:W4:Y:S04]  /*14d20*/  LDL.LU R69, [R1+0x3b4] ;  /* 0x0003b40001457983 */ /* 0x002f280000300800 */
[----:B0-----:R-:W4:Y:S04]  /*14d30*/  LDL.LU R0, [R1+0x3c0] ;  /* 0x0003c00001007983 */ /* 0x001f280000300800 */
[----:B------:R-:W-:Y:S04]  /*14d40*/  STL [R1+0x3a8], R143 ;  /* 0x0003a88f01007387 */ /* 0x000fe80000100800 */
[----:B------:R2:W4:Y:S02]  /*14d50*/  @P1 LDG.E.U16 R111, desc[UR20][R4.64] ;  /* 0x00000014046f1981 */ /* 0x000524000c1e1500 */
[----:B--2---:R-:W-:Y:S01]  /*14d60*/  @P3 IMAD.MOV.U32 R4, RZ, RZ, R143 ;  /* 0x000000ffff043224 */ /* 0x004fe200078e008f */
[-C--:B------:R-:W-:Y:S01]  /*14d70*/  IADD3 R141, P6, PT, R141, R72.reuse, RZ ;  /* 0x000000488d8d7210 */ /* 0x080fe20007fde0ff */
[----:B------:R-:W-:Y:S01]  /*14d80*/  IMAD.X R70, R70, 0x1, R71, P5 ;  /* 0x0000000146467824 */ /* 0x000fe200028e0647 */
[----:B------:R-:W-:-:S03]  /*14d90*/  IADD3 R142, P5, PT, R142, R72, RZ ;  /* 0x000000488e8e7210 */ /* 0x000fc60007fbe0ff */
[----:B---3--:R-:W-:Y:S01]  /*14da0*/  @P3 IMAD.MOV.U32 R5, RZ, RZ, R70 ;  /* 0x000000ffff053224 */ /* 0x008fe200078e0046 */
[----:B------:R0:W-:Y:S04]  /*14db0*/  STL [R1+0x3a4], R70 ;  /* 0x0003a44601007387 */ /* 0x0001e80000100800 */
[----:B------:R1:W5:Y:S04]  /*14dc0*/  @P3 LDG.E.U16 R108, desc[UR20][R4.64] ;  /* 0x00000014046c3981 */ /* 0x000368000c1e1500 */
[----:B0-----:R-:W2:Y:S04]  /*14dd0*/  LDL.LU R70, [R1+0x3bc] ;  /* 0x0003bc0001467983 */ /* 0x001ea80000300800 */
[----:B------:R0:W-:Y:S04]  /*14de0*/  STL [R1+0x3b0], R141 ;  /* 0x0003b08d01007387 */ /* 0x0001e80000100800 */
[----:B------:R-:W3:Y:S04]  /*14df0*/  LDL.LU R143, [R1+0x3c8] ;  /* 0x0003c800018f7983 */ /* 0x000ee80000300800 */
[----:B------:R-:W-:Y:S04]  /*14e00*/  STL [R1+0x3b8], R142 ;  /* 0x0003b88e01007387 */ /* 0x000fe80000100800 */
[----:B------:R-:W3:Y:S04]  /*14e10*/  LDL.LU R68, [R1+0x3d0] ;  /* 0x0003d00001447983 */ /* 0x000ee80000300800 */
[----:B------:R-:W3:Y:S01]  /*14e20*/  LDL.LU R5, [R1+0x3ac] ;  /* 0x0003ac0001057983 */ /* 0x000ee20000300800 */
[----:B------:R-:W-:-:S02]  /*14e30*/  ISETP.GT.AND P4, PT, R110, 0x3, PT ;  /* 0x000000036e00780c */ /* 0x000fc40003f84270 */
[C---:B------:R-:W-:Y:S02]  /*14e40*/  ISETP.GT.AND P1, PT, R110.reuse, 0x4, PT ;  /* 0x000000046e00780c */ /* 0x040fe40003f24270 */
[----:B------:R-:W-:Y:S02]  /*14e50*/  PRMT R107, RZ, 0x7610, R107 ;  /* 0x00007610ff6b7816 */ /* 0x000fe4000000006b */
[----:B------:R-:W-:Y:S02]  /*14e60*/  ISETP.GT.AND P3, PT, R110, 0x5, PT ;  /* 0x000000056e00780c */ /* 0x000fe40003f64270 */
[----:B------:R-:W-:-:S05]  /*14e70*/  PRMT R6, RZ, 0x7610, R6 ;  /* 0x00007610ff067816 */ /* 0x000fca0000000006 */
[----:B-1----:R-:W-:Y:S01]  /*14e80*/  @P4 IMAD.MOV.U32 R4, RZ, RZ, R141 ;  /* 0x000000ffff044224 */ /* 0x002fe200078e008d */
[----:B------:R-:W-:Y:S01]  /*14e90*/  PRMT R106, RZ, 0x7610, R106 ;  /* 0x00007610ff6a7816 */ /* 0x000fe2000000006a */
[----:B----4-:R-:W-:Y:S01]  /*14ea0*/  IMAD.X R69, R69, 0x1, R71, P5 ;  /* 0x0000000145457824 */ /* 0x010fe200028e0647 */
[----:B------:R-:W-:-:S05]  /*14eb0*/  IADD3 R0, P5, PT, R0, R72, RZ ;  /* 0x0000004800007210 */ /* 0x000fca0007fbe0ff */
[--C-:B--2---:R-:W-:Y:S02]  /*14ec0*/  IMAD.X R70, R70, 0x1, R71.reuse, P5 ;  /* 0x0000000146467824 */ /* 0x104fe400028e0647 */
[----:B---3--:R-:W-:Y:S01]  /*14ed0*/  IMAD.X R5, R5, 0x1, R71, P6 ;  /* 0x0000000105057824 */ /* 0x008fe200030e0647 */
[----:B------:R-:W-:-:S04]  /*14ee0*/  IADD3 R143, P6, PT, R143, R72, RZ ;  /* 0x000000488f8f7210 */ /* 0x000fc80007fde0ff */
[----:B------:R1:W-:Y:S04]  /*14ef0*/  STL [R1+0x3ac], R5 ;  /* 0x0003ac0501007387 */ /* 0x0003e80000100800 */
[----:B------:R2:W5:Y:S01]  /*14f00*/  @P4 LDG.E.U16 R107, desc[UR20][R4.64] ;  /* 0x00000014046b4981 */ /* 0x000562000c1e1500 */
[----:B------:R-:W-:-:S03]  /*14f10*/  IADD3 R68, P5, PT, R68, R72, RZ ;  /* 0x0000004844447210 */ /* 0x000fc60007fbe0ff */
[----:B------:R3:W-:Y:S04]  /*14f20*/  STL [R1+0x3b4], R69 ;  /* 0x0003b44501007387 */ /* 0x0007e80000100800 */
[----:B0-----:R-:W4:Y:S01]  /*14f30*/  LDL.LU R141, [R1+0x3cc] ;  /* 0x0003cc00018d7983 */ /* 0x001f220000300800 */
[----:B--2---:R-:W-:Y:S02]  /*14f40*/  @P1 IMAD.MOV.U32 R4, RZ, RZ, R142 ;  /* 0x000000ffff041224 */ /* 0x004fe400078e008e */
[----:B-1----:R-:W-:Y:S02]  /*14f50*/  @P1 IMAD.MOV.U32 R5, RZ, RZ, R69 ;  /* 0x000000ffff051224 */ /* 0x002fe400078e0045 */
[----:B---3--:R-:W2:Y:S04]  /*14f60*/  LDL.LU R69, [R1+0x3d8] ;  /* 0x0003d80001457983 */ /* 0x008ea80000300800 */
[----:B------:R-:W-:Y:S04]  /*14f70*/  STL [R1+0x3c0], R0 ;  /* 0x0003c00001007387 */ /* 0x000fe80000100800 */
[----:B------:R0:W5:Y:S04]  /*14f80*/  @P1 LDG.E.U16 R6, desc[UR20][R4.64] ;  /* 0x0000001404061981 */ /* 0x000168000c1e1500 */
[----:B------:R1:W-:Y:S01]  /*14f90*/  STL [R1+0x3bc], R70 ;  /* 0x0003bc4601007387 */ /* 0x0003e20000100800 */
[----:B0-----:R-:W-:-:S02]  /*14fa0*/  @P3 IMAD.MOV.U32 R4, RZ, RZ, R0 ;  /* 0x000000ffff043224 */ /* 0x001fc400078e0000 */
[----:B------:R-:W-:Y:S02]  /*14fb0*/  @P3 IMAD.MOV.U32 R5, RZ, RZ, R70 ;  /* 0x000000ffff053224 */ /* 0x000fe400078e0046 */
[----:B-1----:R-:W3:Y:S04]  /*14fc0*/  LDL.LU R70, [R1+0x3d4] ;  /* 0x0003d40001467983 */ /* 0x002ee80000300800 */
[----:B------:R-:W-:Y:S04]  /*14fd0*/  STL [R1+0x3c8], R143 ;  /* 0x0003c88f01007387 */ /* 0x000fe80000100800 */
[----:B------:R-:W3:Y:S04]  /*14fe0*/  LDL.LU R142, [R1+0x3e0] ;  /* 0x0003e000018e7983 */ /* 0x000ee80000300800 */
[----:B------:R-:W-:Y:S04]  /*14ff0*/  STL [R1+0x3d0], R68 ;  /* 0x0003d04401007387 */ /* 0x000fe80000100800 */
[----:B------:R-:W3:Y:S04]  /*15000*/  LDL.LU R0, [R1+0x3e8] ;  /* 0x0003e80001007983 */ /* 0x000ee80000300800 */
[----:B------:R0:W5:Y:S04]  /*15010*/  @P3 LDG.E.U16 R106, desc[UR20][R4.64] ;  /* 0x00000014046a3981 */ /* 0x000168000c1e1500 */
[----:B------:R-:W3:Y:S01]  /*15020*/  LDL.LU R5, [R1+0x3c4] ;  /* 0x0003c40001057983 */ /* 0x000ee20000300800 */
[----:B------:R-:W-:-:S02]  /*15030*/  ISETP.GT.AND P4, PT, R110, 0x6, PT ;  /* 0x000000066e00780c */ /* 0x000fc40003f84270 */
[C---:B------:R-:W-:Y:S02]  /*15040*/  ISETP.GT.AND P1, PT, R110.reuse, 0x7, PT ;  /* 0x000000076e00780c */ /* 0x040fe40003f24270 */
[----:B------:R-:W-:Y:S02]  /*15050*/  PRMT R7, RZ, 0x7610, R7 ;  /* 0x00007610ff077816 */ /* 0x000fe40000000007 */
[----:B------:R-:W-:Y:S02]  /*15060*/  ISETP.GT.AND P3, PT, R110, 0x8, PT ;  /* 0x000000086e00780c */ /* 0x000fe40003f64270 */
[----:B------:R-:W-:-:S05]  /*15070*/  PRMT R105, RZ, 0x7610, R105 ;  /* 0x00007610ff697816 */ /* 0x000fca0000000069 */
[----:B0-----:R-:W-:Y:S01]  /*15080*/  @P4 IMAD.MOV.U32 R4, RZ, RZ, R143 ;  /* 0x000000ffff044224 */ /* 0x001fe200078e008f */
[----:B------:R-:W-:Y:S01]  /*15090*/  PRMT R104, RZ, 0x7610, R104 ;  /* 0x00007610ff687816 */ /* 0x000fe20000000068 */
[----:B----4-:R-:W-:Y:S01]  /*150a0*/  IMAD.X R141, R141, 0x1, R71, P5 ;  /* 0x000000018d8d7824 */ /* 0x010fe200028e0647 */
[----:B--2---:R-:W-:-:S05]  /*150b0*/  IADD3 R69, P5, PT, R69, R72, RZ ;  /* 0x0000004845457210 */ /* 0x004fca0007fbe0ff */
[--C-:B---3--:R-:W-:Y:S01]  /*150c0*/  IMAD.X R70, R70, 0x1, R71.reuse, P5 ;  /* 0x0000000146467824 */ /* 0x108fe200028e0647 */
[-C--:B------:R-:W-:Y:S01]  /*150d0*/  IADD3 R0, P5, PT, R0, R72.reuse, RZ ;  /* 0x0000004800007210 */ /* 0x080fe20007fbe0ff */
[----:B------:R-:W-:Y:S01]  /*150e0*/  IMAD.X R5, R5, 0x1, R71, P6 ;  /* 0x0000000105057824 */ /* 0x000fe200030e0647 */
[----:B------:R-:W-:-:S04]  /*150f0*/  IADD3 R142, P6, PT, R142, R72, RZ ;  /* 0x000000488e8e7210 */ /* 0x000fc80007fde0ff */
[----:B------:R0:W-:Y:S04]  /*15100*/  STL [R1+0x3c4], R5 ;  /* 0x0003c40501007387 */ /* 0x0001e80000100800 */
[----:B------:R1:W5:Y:S04]  /*15110*/  @P4 LDG.E.U16 R7, desc[UR20][R4.64] ;  /* 0x0000001404074981 */ /* 0x000368000c1e1500 */
[----:B------:R2:W-:Y:S01]  /*15120*/  STL [R1+0x3cc], R141 ;  /* 0x0003cc8d01007387 */ /* 0x0005e20000100800 */
[----:B-1----:R-:W-:Y:S02]  /*15130*/  @P1 IMAD.MOV.U32 R4, RZ, RZ, R68 ;  /* 0x000000ffff041224 */ /* 0x002fe400078e0044 */
[----:B0-----:R-:W-:-:S02]  /*15140*/  @P1 IMAD.MOV.U32 R5, RZ, RZ, R141 ;  /* 0x000000ffff051224 */ /* 0x001fc400078e008d */
[----:B--2---:R-:W2:Y:S04]  /*15150*/  LDL.LU R141, [R1+0x3e4] ;  /* 0x0003e400018d7983 */ /* 0x004ea80000300800 */
[----:B------:R-:W3:Y:S04]  /*15160*/  LDL.LU R68, [R1+0x3f0] ;  /* 0x0003f00001447983 */ /* 0x000ee80000300800 */
[----:B------:R-:W-:Y:S04]  /*15170*/  STL [R1+0x3d8], R69 ;  /* 0x0003d84501007387 */ /* 0x000fe80000100800 */
[----:B------:R0:W5:Y:S04]  /*15180*/  @P1 LDG.E.U16 R105, desc[UR20][R4.64] ;  /* 0x0000001404691981 */ /* 0x000168000c1e1500 */
[----:B------:R1:W-:Y:S01]  /*15190*/  STL [R1+0x3d4], R70 ;  /* 0x0003d44601007387 */ /* 0x0003e20000100800 */
[----:B0-----:R-:W-:-:S02]  /*151a0*/  @P3 IMAD.MOV.U32 R4, RZ, RZ, R69 ;  /* 0x000000ffff043224 */ /* 0x001fc400078e0045 */
[----:B------:R-:W-:Y:S02]  /*151b0*/  @P3 IMAD.MOV.U32 R5, RZ, RZ, R70 ;  /* 0x000000ffff053224 */ /* 0x000fe400078e0046 */
[----:B-1----:R-:W4:Y:S04]  /*151c0*/  LDL.LU R70, [R1+0x3ec] ;  /* 0x0003ec0001467983 */ /* 0x002f280000300800 */
[----:B------:R-:W-:Y:S04]  /*151d0*/  STL [R1+0x3e0], R142 ;  /* 0x0003e08e01007387 */ /* 0x000fe80000100800 */
[----:B------:R-:W4:Y:S04]  /*151e0*/  LDL.LU R143, [R1+0x3f8] ;  /* 0x0003f800018f7983 */ /* 0x000f280000300800 */
[----:B------:R-:W-:Y:S04]  /*151f0*/  STL [R1+0x3e8], R0 ;  /* 0x0003e80001007387 */ /* 0x000fe80000100800 */
[----:B------:R-:W4:Y:S04]  /*15200*/  LDL.LU R69, [R1+0x400] ;  /* 0x0004000001457983 */ /* 0x000f280000300800 */
[----:B------:R0:W5:Y:S04]  /*15210*/  @P3 LDG.E.U16 R104, desc[UR20][R4.64] ;  /* 0x0000001404683981 */ /* 0x000168000c1e1500 */
[----:B------:R-:W4:Y:S01]  /*15220*/  LDL.LU R5, [R1+0x3dc] ;  /* 0x0003dc0001057983 */ /* 0x000f220000300800 */
[----:B------:R-:W-:-:S02]  /*15230*/  ISETP.GT.AND P4, PT, R110, 0x9, PT ;  /* 0x000000096e00780c */ /* 0x000fc40003f84270 */
[C---:B------:R-:W-:Y:S02]  /*15240*/  ISETP.GT.AND P1, PT, R110.reuse, 0xa, PT ;  /* 0x0000000a6e00780c */ /* 0x040fe40003f24270 */
[----:B------:R-:W-:Y:S02]  /*15250*/  PRMT R8, RZ, 0x7610, R8 ;  /* 0x00007610ff087816 */ /* 0x000fe40000000008 */
[----:B------:R-:W-:Y:S02]  /*15260*/  ISETP.GT.AND P3, PT, R110, 0xb, PT ;  /* 0x0000000b6e00780c */ /* 0x000fe40003f64270 */
[----:B------:R-:W-:-:S05]  /*15270*/  PRMT R9, RZ, 0x7610, R9 ;  /* 0x00007610ff097816 */ /* 0x000fca0000000009 */
[----:B0-----:R-:W-:Y:S01]  /*15280*/  @P4 IMAD.MOV.U32 R4, RZ, RZ, R142 ;  /* 0x000000ffff044224 */ /* 0x001fe200078e008e */
[----:B------:R-:W-:Y:S01]  /*15290*/  PRMT R103, RZ, 0x7610, R103 ;  /* 0x00007610ff677816 */ /* 0x000fe20000000067 */
[----:B--2---:R-:W-:Y:S01]  /*152a0*/  IMAD.X R141, R141, 0x1, R71, P5 ;  /* 0x000000018d8d7824 */ /* 0x004fe200028e0647 */
[----:B---3--:R-:W-:-:S05]  /*152b0*/  IADD3 R68, P5, PT, R68, R72, RZ ;  /* 0x0000004844447210 */ /* 0x008fca0007fbe0ff */
[--C-:B----4-:R-:W-:Y:S01]  /*152c0*/  IMAD.X R70, R70, 0x1, R71.reuse, P5 ;  /* 0x0000000146467824 */ /* 0x110fe200028e0647 */
        /* <DEDUP_REMOVED lines=688> */
[----:B------:R0:W-:Y:S04]  /*17dd0*/  STL [R1+0x5f0], R142 ;  /* 0x0005f08e01007387 */ /* 0x0001e80000100800 */
        /* <DEDUP_REMOVED lines=10> */
[----:B-1----:R-:W-:Y:S01]  /*17e80*/  @P4 IMAD.MOV.U32 R4, RZ, RZ, R142 ;  /* 0x000000ffff044224 */ /* 0x002fe200078e008e */
[----:B------:R-:W-:Y:S01]  /*17e90*/  PRMT R134, RZ, 0x7610, R134 ;  /* 0x00007610ff867816 */ /* 0x000fe20000000086 */
[----:B--2---:R-:W-:Y:S01]  /*17ea0*/  IMAD.X R141, R141, 0x1, R71, P5 ;  /* 0x000000018d8d7824 */ /* 0x004fe200028e0647 */
[----:B---3--:R-:W-:-:S05]  /*17eb0*/  IADD3 R0, P5, PT, R0, R72, RZ ;  /* 0x0000004800007210 */ /* 0x008fca0007fbe0ff */
[--C-:B----4-:R-:W-:Y:S01]  /*17ec0*/  IMAD.X R70, R70, 0x1, R71.reuse, P5 ;  /* 0x0000000146467824 */ /* 0x110fe200028e0647 */
[----:B------:R-:W-:Y:S01]  /*17ed0*/  IADD3 R68, P5, PT, R68, R72, RZ ;  /* 0x0000004844447210 */ /* 0x000fe20007fbe0ff */
[----:B------:R-:W-:-:S05]  /*17ee0*/  IMAD.X R5, R5, 0x1, R71, P6 ;  /* 0x0000000105057824 */ /* 0x000fca00030e0647 */
[----:B------:R1:W-:Y:S04]  /*17ef0*/  STL [R1+0x5ec], R5 ;  /* 0x0005ec0501007387 */ /* 0x0003e80000100800 */
[----:B------:R2:W5:Y:S01]  /*17f00*/  @P4 LDG.E.U16 R135, desc[UR20][R4.64] ;  /* 0x0000001404874981 */ /* 0x000562000c1e1500 */
[----:B------:R-:W-:-:S03]  /*17f10*/  IADD3 R143, P6, PT, R143, R72, RZ ;  /* 0x000000488f8f7210 */ /* 0x000fc60007fde0ff */
[----:B------:R3:W-:Y:S04]  /*17f20*/  STL [R1+0x5f4], R141 ;  /* 0x0005f48d01007387 */ /* 0x0007e80000100800 */
[----:B0-----:R-:W4:Y:S01]  /*17f30*/  LDL.LU R142, [R1+0x60c] ;  /* 0x00060c00018e7983 */ /* 0x001f220000300800 */
[----:B--2---:R-:W-:Y:S02]  /*17f40*/  @P1 IMAD.MOV.U32 R4, RZ, RZ, R69 ;  /* 0x000000ffff041224 */ /* 0x004fe400078e0045 */
[----:B-1----:R-:W-:Y:S01]  /*17f50*/  @P1 IMAD.MOV.U32 R5, RZ, RZ, R141 ;  /* 0x000000ffff051224 */ /* 0x002fe200078e008d */
[----:B------:R-:W2:Y:S04]  /*17f60*/  LDL.LU R69, [R1+0x618] ;  /* 0x0006180001457983 */ /* 0x000ea80000300800 */
[----:B------:R0:W5:Y:S04]  /*17f70*/  @P1 LDG.E.U16 R136, desc[UR20][R4.64] ;  /* 0x0000001404881981 */ /* 0x000168000c1e1500 */
[----:B------:R-:W-:Y:S04]  /*17f80*/  STL [R1+0x600], R0 ;  /* 0x0006000001007387 */ /* 0x000fe80000100800 */
[----:B------:R1:W-:Y:S01]  /*17f90*/  STL [R1+0x5fc], R70 ;  /* 0x0005fc4601007387 */ /* 0x0003e20000100800 */
[----:B0-----:R-:W-:-:S02]  /*17fa0*/  @P3 IMAD.MOV.U32 R4, RZ, RZ, R0 ;  /* 0x000000ffff043224 */ /* 0x001fc400078e0000 */
[----:B------:R-:W-:Y:S01]  /*17fb0*/  @P3 IMAD.MOV.U32 R5, RZ, RZ, R70 ;  /* 0x000000ffff053224 */ /* 0x000fe200078e0046 */
[----:B---3--:R-:W3:Y:S04]  /*17fc0*/  LDL.LU R141, [R1+0x614] ;  /* 0x00061400018d7983 */ /* 0x008ee80000300800 */
[----:B------:R0:W-:Y:S04]  /*17fd0*/  STL [R1+0x608], R143 ;  /* 0x0006088f01007387 */ /* 0x0001e80000100800 */
[----:B-1----:R-:W3:Y:S04]  /*17fe0*/  LDL.LU R70, [R1+0x620] ;  /* 0x0006200001467983 */ /* 0x002ee80000300800 */
[----:B------:R-:W-:Y:S04]  /*17ff0*/  STL [R1+0x610], R68 ;  /* 0x0006104401007387 */ /* 0x000fe80000100800 */
[----:B------:R1:W5:Y:S04]  /*18000*/  @P3 LDG.E.U16 R134, desc[UR20][R4.64] ;  /* 0x0000001404863981 */ /* 0x000368000c1e1500 */
[----:B------:R-:W3:Y:S01]  /*18010*/  LDL.LU R0, [R1+0x628] ;  /* 0x0006280001007983 */ /* 0x000ee20000300800 */
[----:B-1----:R-:W-:-:S03]  /*18020*/  IMAD.MOV.U32 R5, RZ, RZ, R143 ;  /* 0x000000ffff057224 */ /* 0x002fc600078e008f */
[----:B0-----:R-:W5:Y:S04]  /*18030*/  LDL.LU R143, [R1+0xa34] ;  /* 0x000a3400018f7983 */ /* 0x001f680000300800 */
[----:B------:R-:W3:Y:S01]  /*18040*/  LDL.LU R4, [R1+0x604] ;  /* 0x0006040001047983 */ /* 0x000ee20000300800 */
[C---:B------:R-:W-:Y:S02]  /*18050*/  ISETP.GT.AND P4, PT, R110.reuse, 0x4e, PT ;  /* 0x0000004e6e00780c */ /* 0x040fe40003f84270 */
[C---:B------:R-:W-:Y:S02]  /*18060*/  ISETP.GT.AND P1, PT, R110.reuse, 0x4f, PT ;  /* 0x0000004f6e00780c */ /* 0x040fe40003f24270 */
[----:B------:R-:W-:Y:S02]  /*18070*/  PRMT R133, RZ, 0x7610, R133 ;  /* 0x00007610ff857816 */ /* 0x000fe40000000085 */
[----:B------:R-:W-:-:S02]  /*18080*/  ISETP.GT.AND P3, PT, R110, 0x50, PT ;  /* 0x000000506e00780c */ /* 0x000fc40003f64270 */
[----:B------:R-:W-:Y:S02]  /*18090*/  PRMT R132, RZ, 0x7610, R132 ;  /* 0x00007610ff847816 */ /* 0x000fe40000000084 */
[----:B------:R-:W-:Y:S01]  /*180a0*/  PRMT R131, RZ, 0x7610, R131 ;  /* 0x00007610ff837816 */ /* 0x000fe20000000083 */
[----:B----4-:R-:W-:Y:S01]  /*180b0*/  IMAD.X R142, R142, 0x1, R71, P5 ;  /* 0x000000018e8e7824 */ /* 0x010fe200028e0647 */
[----:B--2---:R-:W-:-:S05]  /*180c0*/  IADD3 R69, P5, PT, R69, R72, RZ ;  /* 0x0000004845457210 */ /* 0x004fca0007fbe0ff */
[--C-:B---3--:R-:W-:Y:S02]  /*180d0*/  IMAD.X R141, R141, 0x1, R71.reuse, P5 ;  /* 0x000000018d8d7824 */ /* 0x108fe400028e0647 */
[----:B------:R-:W-:-:S05]  /*180e0*/  IMAD.X R4, R4, 0x1, R71, P6 ;  /* 0x0000000104047824 */ /* 0x000fca00030e0647 */
[-C--:B------:R-:W-:Y:S01]  /*180f0*/  @P4 LOP3.LUT R5, R5, R4.reuse, RZ, 0x3c, !PT ;  /* 0x0000000405054212 */ /* 0x080fe200078e3cff */
[----:B------:R0:W-:Y:S03]  /*18100*/  STL [R1+0x604], R4 ;  /* 0x0006040401007387 */ /* 0x0001e60000100800 */
[----:B0-----:R-:W-:-:S04]  /*18110*/  @P4 LOP3.LUT R4, R5, R4, RZ, 0x3c, !PT ;  /* 0x0000000405044212 */ /* 0x001fc800078e3cff */
[----:B------:R-:W-:Y:S01]  /*18120*/  @P4 LOP3.LUT R5, R5, R4, RZ, 0x3c, !PT ;  /* 0x0000000405054212 */ /* 0x000fe200078e3cff */
[----:B------:R0:W-:Y:S04]  /*18130*/  STL [R1+0x60c], R142 ;  /* 0x00060c8e01007387 */ /* 0x0001e80000100800 */
[----:B------:R1:W5:Y:S01]  /*18140*/  @P4 LDG.E.U16 R133, desc[UR20][R4.64] ;  /* 0x0000001404854981 */ /* 0x000362000c1e1500 */
[-C--:B------:R-:W-:Y:S02]  /*18150*/  IADD3 R70, P6, PT, R70, R72.reuse, RZ ;  /* 0x0000004846467210 */ /* 0x080fe40007fde0ff */
[----:B------:R-:W-:Y:S01]  /*18160*/  IADD3 R0, P5, PT, R0, R72, RZ ;  /* 0x0000004800007210 */ /* 0x000fe20007fbe0ff */
[----:B-1----:R-:W-:Y:S02]  /*18170*/  @P1 IMAD.MOV.U32 R4, RZ, RZ, R68 ;  /* 0x000000ffff041224 */ /* 0x002fe400078e0044 */
[----:B------:R-:W-:Y:S01]  /*18180*/  @P1 IMAD.MOV.U32 R5, RZ, RZ, R142 ;  /* 0x000000ffff051224 */ /* 0x000fe200078e008e */
[----:B------:R-:W2:Y:S04]  /*18190*/  LDL.LU R68, [R1+0x624] ;  /* 0x0006240001447983 */ /* 0x000ea80000300800 */
[----:B0-----:R-:W3:Y:S04]  /*181a0*/  LDL.LU R142, [R1+0x630] ;  /* 0x00063000018e7983 */ /* 0x001ee80000300800 */
[----:B------:R0:W5:Y:S04]  /*181b0*/  @P1 LDG.E.U16 R132, desc[UR20][R4.64] ;  /* 0x0000001404841981 */ /* 0x000168000c1e1500 */
[----:B------:R-:W-:Y:S04]  /*181c0*/  STL [R1+0x618], R69 ;  /* 0x0006184501007387 */ /* 0x000fe80000100800 */
[----:B------:R1:W-:Y:S01]  /*181d0*/  STL [R1+0x614], R141 ;  /* 0x0006148d01007387 */ /* 0x0003e20000100800 */
[----:B0-----:R-:W-:-:S02]  /*181e0*/  @P3 IMAD.MOV.U32 R4, RZ, RZ, R69 ;  /* 0x000000ffff043224 */ /* 0x001fc400078e0045 */
[----:B------:R-:W-:-:S05]  /*181f0*/  @P3 IMAD.MOV.U32 R5, RZ, RZ, R141 ;  /* 0x000000ffff053224 */ /* 0x000fca00078e008d */
[----:B------:R0:W5:Y:S04]  /*18200*/  @P3 LDG.E.U16 R131, desc[UR20][R4.64] ;  /* 0x0000001404833981 */ /* 0x000168000c1e1500 */
[----:B-1----:R-:W4:Y:S04]  /*18210*/  LDL.LU R141, [R1+0x638] ;  /* 0x00063800018d7983 */ /* 0x002f280000300800 */
[----:B------:R1:W-:Y:S04]  /*18220*/  STL [R1+0x620], R70 ;  /* 0x0006204601007387 */ /* 0x0003e80000100800 */
[----:B------:R-:W4:Y:S04]  /*18230*/  LDL.LU R69, [R1+0x640] ;  /* 0x0006400001457983 */ /* 0x000f280000300800 */
[----:B------:R-:W-:Y:S04]  /*18240*/  STL [R1+0x628], R0 ;  /* 0x0006280001007387 */ /* 0x000fe80000100800 */
[----:B------:R-:W4:Y:S01]  /*18250*/  LDL.LU R5, [R1+0x61c] ;  /* 0x00061c0001057983 */ /* 0x000f220000300800 */
[----:B------:R-:W-:-:S02]  /*18260*/  ISETP.GT.AND P4, PT, R110, 0x51, PT ;  /* 0x000000516e00780c */ /* 0x000fc40003f84270 */
[----:B------:R-:W-:Y:S02]  /*18270*/  ISETP.GT.AND P1, PT, R110, 0x52, PT ;  /* 0x000000526e00780c */ /* 0x000fe40003f24270 */
[----:B------:R-:W-:Y:S02]  /*18280*/  PRMT R129, RZ, 0x7610, R129 ;  /* 0x00007610ff817816 */ /* 0x000fe40000000081 */
[----:B------:R-:W-:-:S07]  /*18290*/  PRMT R130, RZ, 0x7610, R130 ;  /* 0x00007610ff827816 */ /* 0x000fce0000000082 */
[----:B0-----:R-:W-:Y:S02]  /*182a0*/  @P4 IMAD.MOV.U32 R4, RZ, RZ, R70 ;  /* 0x000000ffff044224 */ /* 0x001fe400078e0046 */
[--C-:B--2---:R-:W-:Y:S01]  /*182b0*/  IMAD.X R68, R68, 0x1, R71.reuse, P5 ;  /* 0x0000000144447824 */ /* 0x104fe200028e0647 */
[----:B---3--:R-:W-:Y:S01]  /*182c0*/  IADD3 R142, P5, PT, R142, R72, RZ ;  /* 0x000000488e8e7210 */ /* 0x008fe20007fbe0ff */
[----:B----4-:R-:W-:-:S05]  /*182d0*/  IMAD.X R5, R5, 0x1, R71, P6 ;  /* 0x0000000105057824 */ /* 0x010fca00030e0647 */
[----:B------:R0:W-:Y:S04]  /*182e0*/  STL [R1+0x61c], R5 ;  /* 0x00061c0501007387 */ /* 0x0001e80000100800 */
[----:B------:R2:W5:Y:S04]  /*182f0*/  @P4 LDG.E.U16 R129, desc[UR20][R4.64] ;  /* 0x0000001404814981 */ /* 0x000568000c1e1500 */
[----:B------:R3:W-:Y:S04]  /*18300*/  STL [R1+0x624], R68 ;  /* 0x0006244401007387 */ /* 0x0007e80000100800 */
[----:B-1----:R-:W4:Y:S01]  /*18310*/  LDL.LU R70, [R1+0x63c] ;  /* 0x00063c0001467983 */ /* 0x002f220000300800 */
[----:B--2---:R-:W-:-:S02]  /*18320*/  @P1 IMAD.MOV.U32 R4, RZ, RZ, R0 ;  /* 0x000000ffff041224 */ /* 0x004fc400078e0000 */
[----:B0-----:R-:W-:Y:S02]  /*18330*/  @P1 IMAD.MOV.U32 R5, RZ, RZ, R68 ;  /* 0x000000ffff051224 */ /* 0x001fe400078e0044 */
[----:B---3--:R-:W2:Y:S04]  /*18340*/  LDL.LU R68, [R1+0x648] ;  /* 0x0006480001447983 */ /* 0x008ea80000300800 */
[----:B------:R-:W3:Y:S04]  /*18350*/  LDL.LU R0, [R1+0x650] ;  /* 0x0006500001007983 */ /* 0x000ee80000300800 */
[----:B------:R0:W5:Y:S04]  /*18360*/  @P1 LDG.E.U16 R130, desc[UR20][R4.64] ;  /* 0x0000001404821981 */ /* 0x000168000c1e1500 */
[----:B------:R1:W-:Y:S01]  /*18370*/  STL [R1+0x630], R142 ;  /* 0x0006308e01007387 */ /* 0x0003e20000100800 */
[----:B0-----:R-:W-:-:S03]  /*18380*/  IMAD.MOV.U32 R5, RZ, RZ, R142 ;  /* 0x000000ffff057224 */ /* 0x001fc600078e008e */
[----:B-1----:R-:W5:Y:S04]  /*18390*/  LDL.LU R142, [R1+0xa30] ;  /* 0x000a3000018e7983 */ /* 0x002f680000300800 */
[----:B------:R-:W2:Y:S01]  /*183a0*/  LDL.LU R4, [R1+0x62c] ;  /* 0x00062c0001047983 */ /* 0x000ea20000300800 */
[----:B------:R-:W-:Y:S02]  /*183b0*/  ISETP.GT.AND P3, PT, R110, 0x53, PT ;  /* 0x000000536e00780c */ /* 0x000fe40003f64270 */
[----:B------:R-:W-:Y:S02]  /*183c0*/  PRMT R128, RZ, 0x7610, R128 ;  /* 0x00007610ff807816 */ /* 0x000fe40000000080 */
[----:B------:R-:W-:Y:S01]  /*183d0*/  IADD3 R141, P6, PT, R141, R72, RZ ;  /* 0x000000488d8d7210 */ /* 0x000fe20007fde0ff */
[----:B--2---:R-:W-:-:S08]  /*183e0*/  IMAD.X R4, R4, 0x1, R71, P5 ;  /* 0x0000000104047824 */ /* 0x004fd000028e0647 */
[-C--:B------:R-:W-:Y:S01]  /*183f0*/  @P3 LOP3.LUT R5, R5, R4.reuse, RZ, 0x3c, !PT ;  /* 0x0000000405053212 */ /* 0x080fe200078e3cff */
[----:B------:R0:W-:Y:S03]  /*18400*/  STL [R1+0x62c], R4 ;  /* 0x00062c0401007387 */ /* 0x0001e60000100800 */
[----:B0-----:R-:W-:-:S04]  /*18410*/  @P3 LOP3.LUT R4, R5, R4, RZ, 0x3c, !PT ;  /* 0x0000000405043212 */ /* 0x001fc800078e3cff */
[----:B------:R-:W-:Y:S01]  /*18420*/  @P3 LOP3.LUT R5, R5, R4, RZ, 0x3c, !PT ;  /* 0x0000000405053212 */ /* 0x000fe200078e3cff */
[----:B------:R0:W-:Y:S04]  /*18430*/  STL [R1+0x638], R141 ;  /* 0x0006388d01007387 */ /* 0x0001e80000100800 */
[----:B------:R1:W5:Y:S02]  /*18440*/  @P3 LDG.E.U16 R128, desc[UR20][R4.64] ;  /* 0x0000001404803981 */ /* 0x000364000c1e1500 */
[----:B-1----:R-:W-:Y:S02]  /*18450*/  IMAD.MOV.U32 R5, RZ, RZ, R141 ;  /* 0x000000ffff057224 */ /* 0x002fe400078e008d */
[----:B0-----:R-:W5:Y:S04]  /*18460*/  LDL.LU R141, [R1+0xa2c] ;  /* 0x000a2c00018d7983 */ /* 0x001f680000300800 */
[----:B------:R-:W2:Y:S01]  /*18470*/  LDL.LU R4, [R1+0x634] ;  /* 0x0006340001047983 */ /* 0x000ea20000300800 */
[----:B------:R-:W-:-:S02]  /*18480*/  ISETP.GT.AND P4, PT, R110, 0x54, PT ;  /* 0x000000546e00780c */ /* 0x000fc40003f84270 */
[----:B------:R-:W-:-:S05]  /*18490*/  IADD3 R69, P5, PT, R69, R72, RZ ;  /* 0x0000004845457210 */ /* 0x000fca0007fbe0ff */
[----:B------:R-:W-:Y:S01]  /*184a0*/  STL [R1+0x640], R69 ;  /* 0x0006404501007387 */ /* 0x000fe20000100800 */
[----:B------:R-:W-:Y:S02]  /*184b0*/  ISETP.GT.AND P1, PT, R110, 0x55, PT ;  /* 0x000000556e00780c */ /* 0x000fe40003f24270 */
[----:B------:R-:W-:Y:S01]  /*184c0*/  PRMT R127, RZ, 0x7610, R127 ;  /* 0x00007610ff7f7816 */ /* 0x000fe2000000007f */
[--C-:B----4-:R-:W-:Y:S01]  /*184d0*/  IMAD.X R70, R70, 0x1, R71.reuse, P5 ;  /* 0x0000000146467824 */ /* 0x110fe200028e0647 */
[----:B------:R-:W-:Y:S01]  /*184e0*/  PRMT R126, RZ, 0x7610, R126 ;  /* 0x00007610ff7e7816 */ /* 0x000fe2000000007e */
[----:B--2---:R-:W-:-:S05]  /*184f0*/  IMAD.X R4, R4, 0x1, R71, P6 ;  /* 0x0000000104047824 */ /* 0x004fca00030e0647 */
[-C--:B------:R-:W-:Y:S01]  /*18500*/  @P4 LOP3.LUT R5, R5, R4.reuse, RZ, 0x3c, !PT ;  /* 0x0000000405054212 */ /* 0x080fe200078e3cff */
[----:B------:R0:W-:Y:S03]  /*18510*/  STL [R1+0x634], R4 ;  /* 0x0006340401007387 */ /* 0x0001e60000100800 */
[----:B0-----:R-:W-:-:S04]  /*18520*/  @P4 LOP3.LUT R4, R5, R4, RZ, 0x3c, !PT ;  /* 0x0000000405044212 */ /* 0x001fc800078e3cff */
[----:B------:R-:W-:-:S05]  /*18530*/  @P4 LOP3.LUT R5, R5, R4, RZ, 0x3c, !PT ;  /* 0x0000000405054212 */ /* 0x000fca00078e3cff */
[----:B------:R0:W5:Y:S02]  /*18540*/  @P4 LDG.E.U16 R127, desc[UR20][R4.64] ;  /* 0x00000014047f4981 */ /* 0x000164000c1e1500 */
[----:B0-----:R-:W-:Y:S02]  /*18550*/  IMAD.MOV.U32 R4, RZ, RZ, R70 ;  /* 0x000000ffff047224 */ /* 0x001fe400078e0046 */
[----:B------:R-:W-:-:S05]  /*18560*/  IMAD.MOV.U32 R5, RZ, RZ, R69 ;  /* 0x000000ffff057224 */ /* 0x000fca00078e0045 */
[----:B------:R-:W-:-:S04]  /*18570*/  @P1 LOP3.LUT R5, R5, R4, RZ, 0x3c, !PT ;  /* 0x0000000405051212 */ /* 0x000fc800078e3cff */
[C---:B------:R-:W-:Y:S02]  /*18580*/  @P1 LOP3.LUT R4, R5.reuse, R4, RZ, 0x3c, !PT ;  /* 0x0000000405041212 */ /* 0x040fe400078e3cff */
[----:B------:R-:W-:Y:S02]  /*18590*/  IADD3 R68, P4, PT, R68, R72, RZ ;  /* 0x0000004844447210 */ /* 0x000fe40007f9e0ff */
[----:B------:R-:W-:Y:S01]  /*185a0*/  @P1 LOP3.LUT R5, R5, R4, RZ, 0x3c, !PT ;  /* 0x0000000405051212 */ /* 0x000fe200078e3cff */
[----:B------:R0:W-:Y:S04]  /*185b0*/  STL [R1+0x63c], R70 ;  /* 0x00063c4601007387 */ /* 0x0001e80000100800 */
[----:B------:R1:W5:Y:S04]  /*185c0*/  @P1 LDG.E.U16 R126, desc[UR20][R4.64] ;  /* 0x00000014047e1981 */ /* 0x000368000c1e1500 */
[----:B0-----:R-:W5:Y:S04]  /*185d0*/  LDL.LU R70, [R1+0xa28] ;  /* 0x000a280001467983 */ /* 0x001f680000300800 */
[----:B------:R-:W5:Y:S01]  /*185e0*/  LDL.LU R69, [R1+0xa24] ;  /* 0x000a240001457983 */ /* 0x000f620000300800 */
[----:B-1----:R-:W-:-:S03]  /*185f0*/  IMAD.MOV.U32 R5, RZ, RZ, R68 ;  /* 0x000000ffff057224 */ /* 0x002fc600078e0044 */
[----:B------:R0:W-:Y:S04]  /*18600*/  STL [R1+0x648], R68 ;  /* 0x0006484401007387 */ /* 0x0001e80000100800 */
[----:B0-----:R-:W5:Y:S04]  /*18610*/  LDL.LU R68, [R1+0xa20] ;  /* 0x000a200001447983 */ /* 0x001f680000300800 */
[----:B------:R-:W2:Y:S01]  /*18620*/  LDL.LU R4, [R1+0x644] ;  /* 0x0006440001047983 */ /* 0x000ea20000300800 */
[----:B------:R-:W-:Y:S02]  /*18630*/  ISETP.GT.AND P3, PT, R110, 0x56, PT ;  /* 0x000000566e00780c */ /* 0x000fe40003f64270 */
[----:B------:R-:W-:Y:S01]  /*18640*/  PRMT R125, RZ, 0x7610, R125 ;  /* 0x00007610ff7d7816 */ /* 0x000fe2000000007d */
[----:B--2---:R-:W-:-:S10]  /*18650*/  IMAD.X R4, R4, 0x1, R71, P4 ;  /* 0x0000000104047824 */ /* 0x004fd400020e0647 */
[-C--:B------:R-:W-:Y:S01]  /*18660*/  @P3 LOP3.LUT R5, R5, R4.reuse, RZ, 0x3c, !PT ;  /* 0x0000000405053212 */ /* 0x080fe200078e3cff */
[----:B------:R0:W-:Y:S03]  /*18670*/  STL [R1+0x644], R4 ;  /* 0x0006440401007387 */ /* 0x0001e60000100800 */
[----:B0-----:R-:W-:-:S04]  /*18680*/  @P3 LOP3.LUT R4, R5, R4, RZ, 0x3c, !PT ;  /* 0x0000000405043212 */ /* 0x001fc800078e3cff */
[----:B------:R-:W-:-:S05]  /*18690*/  @P3 LOP3.LUT R5, R5, R4, RZ, 0x3c, !PT ;  /* 0x0000000405053212 */ /* 0x000fca00078e3cff */
[----:B------:R0:W5:Y:S04]  /*186a0*/  @P3 LDG.E.U16 R125, desc[UR20][R4.64] ;  /* 0x00000014047d3981 */ /* 0x000168000c1e1500 */
[----:B------:R-:W2:Y:S01]  /*186b0*/  LDL.LU R5, [R1+0x64c] ;  /* 0x00064c0001057983 */ /* 0x000ea20000300800 */
[----:B------:R-:W-:Y:S02]  /*186c0*/  ISETP.GT.AND P5, PT, R110, 0x57, PT ;  /* 0x000000576e00780c */ /* 0x000fe40003fa4270 */
[----:B---3--:R-:W-:Y:S02]  /*186d0*/  IADD3 R0, P1, PT, R0, R72, RZ ;  /* 0x0000004800007210 */ /* 0x008fe40007f3e0ff */
[----:B------:R-:W-:-:S03]  /*186e0*/  PRMT R124, RZ, 0x7610, R124 ;  /* 0x00007610ff7c7816 */ /* 0x000fc6000000007c */
[----:B------:R1:W-:Y:S06]  /*186f0*/  STL [R1+0x650], R0 ;  /* 0x0006500001007387 */ /* 0x0003ec0000100800 */
[----:B0-----:R-:W-:Y:S02]  /*18700*/  @P5 IMAD.MOV.U32 R4, RZ, RZ, R0 ;  /* 0x000000ffff045224 */ /* 0x001fe400078e0000 */
[----:B--2---:R-:W-:-:S05]  /*18710*/  IMAD.X R5, R5, 0x1, R71, P1 ;  /* 0x0000000105057824 */ /* 0x004fca00008e0647 */
[----:B------:R0:W-:Y:S04]  /*18720*/  STL [R1+0x64c], R5 ;  /* 0x00064c0501007387 */ /* 0x0001e80000100800 */
[----:B-1----:R-:W5:Y:S04]  /*18730*/  LDL.LU R0, [R1+0xa1c] ;  /* 0x000a1c0001007983 */ /* 0x002f680000300800 */
[----:B------:R1:W5:Y:S04]  /*18740*/  @P5 LDG.E.U16 R124, desc[UR20][R4.64] ;  /* 0x00000014047c5981 */ /* 0x000368000c1e1500 */
[----:B------:R-:W2:Y:S04]  /*18750*/  LDL.LU R4, [R1+0x654] ;  /* 0x0006540001047983 */ /* 0x000ea80000300800 */
[----:B0-----:R-:W1:Y:S01]  /*18760*/  LDL.LU R5, [R1+0x658] ;  /* 0x0006580001057983 */ /* 0x001e620000300800 */
[----:B------:R-:W-:-:S02]  /*18770*/  ISETP.GT.AND P3, PT, R110, 0x58, PT ;  /* 0x000000586e00780c */ /* 0x000fc40003f64270 */
[----:B------:R-:W-:Y:S02]  /*18780*/  PRMT R123, RZ, 0x7610, R123 ;  /* 0x00007610ff7b7816 */ /* 0x000fe4000000007b */
[----:B-1----:R-:W-:-:S05]  /*18790*/  IADD3 R5, P1, PT, R5, R72, RZ ;  /* 0x0000004805057210 */ /* 0x002fca0007f3e0ff */
[----:B--2---:R-:W-:Y:S01]  /*187a0*/  IMAD.X R4, R4, 0x1, R71, P1 ;  /* 0x0000000104047824 */ /* 0x004fe200008e0647 */
[----:B------:R0:W-:Y:S04]  /*187b0*/  STL [R1+0x658], R5 ;  /* 0x0006580501007387 */ /* 0x0001e80000100800 */
[----:B------:R1:W-:Y:S01]  /*187c0*/  STL [R1+0x654], R4 ;  /* 0x0006540401007387 */ /* 0x0003e20000100800 */
[----:B0-----:R-:W-:-:S04]  /*187d0*/  @P3 LOP3.LUT R5, R5, R4, RZ, 0x3c, !PT ;  /* 0x0000000405053212 */ /* 0x001fc800078e3cff */
[----:B-1----:R-:W-:-:S04]  /*187e0*/  @P3 LOP3.LUT R4, R5, R4, RZ, 0x3c, !PT ;  /* 0x0000000405043212 */ /* 0x002fc800078e3cff */
[----:B------:R-:W-:-:S05]  /*187f0*/  @P3 LOP3.LUT R5, R5, R4, RZ, 0x3c, !PT ;  /* 0x0000000405053212 */ /* 0x000fca00078e3cff */
[----:B------:R0:W5:Y:S04]  /*18800*/  @P3 LDG.E.U16 R123, desc[UR20][R4.64] ;  /* 0x00000014047b3981 */ /* 0x000168000c1e1500 */
[----:B------:R-:W2:Y:S04]  /*18810*/  LDL.LU R4, [R1+0x65c] ;  /* 0x00065c0001047983 */ /* 0x000ea80000300800 */
[----:B------:R-:W0:Y:S01]  /*18820*/  LDL.LU R5, [R1+0x660] ;  /* 0x0006600001057983 */ /* 0x000e220000300800 */
[----:B------:R-:W-:Y:S02]  /*18830*/  ISETP.GT.AND P3, PT, R110, 0x59, PT ;  /* 0x000000596e00780c */ /* 0x000fe40003f64270 */
[----:B------:R-:W-:-:S02]  /*18840*/  PRMT R122, RZ, 0x7610, R122 ;  /* 0x00007610ff7a7816 */ /* 0x000fc4000000007a */
[----:B0-----:R-:W-:-:S05]  /*18850*/  IADD3 R5, P1, PT, R5, R72, RZ ;  /* 0x0000004805057210 */ /* 0x001fca0007f3e0ff */
        /* <DEDUP_REMOVED lines=454> */
[----:B------:R-:W-:Y:S01]  /*1a4c0*/  PRMT R73, RZ, 0x7610, R73 ;  /* 0x00007610ff497816 */ /* 0x000fe20000000049 */
[----:B------:R-:W-:Y:S01]  /*1a4d0*/  USHF.L.U32 UR4, UR4, 0x1f, URZ ;  /* 0x0000001f04047899 */ /* 0x000fe200080006ff */
[----:B0-----:R-:W-:-:S05]  /*1a4e0*/  IADD3 R5, P1, PT, R5, R72, RZ ;  /* 0x0000004805057210 */ /* 0x001fca0007f3e0ff */
[----:B--2---:R-:W-:Y:S01]  /*1a4f0*/  IMAD.X R4, R4, 0x1, R71, P1 ;  /* 0x0000000104047824 */ /* 0x004fe200008e0647 */
[----:B------:R0:W-:Y:S04]  /*1a500*/  STL [R1+0x790], R5 ;  /* 0x0007900501007387 */ /* 0x0001e80000100800 */
[----:B------:R1:W-:Y:S01]  /*1a510*/  STL [R1+0x78c], R4 ;  /* 0x00078c0401007387 */ /* 0x0003e20000100800 */
[----:B0-----:R-:W-:-:S04]  /*1a520*/  @P3 LOP3.LUT R5, R5, R4, RZ, 0x3c, !PT ;  /* 0x0000000405053212 */ /* 0x001fc800078e3cff */
[----:B-1----:R-:W-:-:S04]  /*1a530*/  @P3 LOP3.LUT R4, R5, R4, RZ, 0x3c, !PT ;  /* 0x0000000405043212 */ /* 0x002fc800078e3cff */
[----:B------:R-:W-:-:S05]  /*1a540*/  @P3 LOP3.LUT R5, R5, R4, RZ, 0x3c, !PT ;  /* 0x0000000405053212 */ /* 0x000fca00078e3cff */
[----:B------:R0:W5:Y:S02]  /*1a550*/  @P3 LDG.E.U16 R73, desc[UR20][R4.64] ;  /* 0x0000001404493981 */ /* 0x000164000c1e1500 */
[----:B0-----:R-:W0:Y:S02]  /*1a560*/  S2R R5, SR_TID.X ;  /* 0x0000000000057919 */ /* 0x001e240000002100 */
[----:B0-----:R-:W-:Y:S01]  /*1a570*/  LOP3.LUT R4, R5, 0x7f, RZ, 0xc0, !PT ;  /* 0x0000007f05047812 */ /* 0x001fe200078ec0ff */
[----:B------:R-:W-:-:S04]  /*1a580*/  IMAD.U32 R5, RZ, RZ, UR4 ;  /* 0x00000004ff057e24 */ /* 0x000fc8000f8e00ff */
[----:B------:R-:W0:Y:S01]  /*1a590*/  SYNCS.PHASECHK.TRANS64.TRYWAIT P3, [UR6], R5 ;  /* 0x00000005ff0075a7 */ /* 0x000e220008061106 */
[----:B------:R-:W-:Y:S02]  /*1a5a0*/  ISETP.GE.AND P1, PT, R4, R110, PT ;  /* 0x0000006e0400720c */ /* 0x000fe40003f26270 */
[----:B------:R-:W-:Y:S01]  /*1a5b0*/  PRMT R4, R109, 0x5410, R111 ;  /* 0x000054106d047816 */ /* 0x000fe2000000006f */
[----:B0-----:R-:W-:Y:S10]  /*1a5c0*/  @!P3 BRA `(.L_x_9) ;  /* 0x000000a0008cb947 */ /* 0x001ff40003800000 */
.L_x_17:
[----:B------:R0:W-:Y:S04]  /*1a5d0*/  STL [R1+0xa38], R111 ;  /* 0x000a386f01007387 */ /* 0x0001e80000100800 */
[----:B0-----:R-:W2:Y:S04]  /*1a5e0*/  LDL.LU R111, [R1+0x18] ;  /* 0x00001800016f7983 */ /* 0x001ea80000300800 */
[----:B-----5:R0:W-:Y:S04]  /*1a5f0*/  STL [R1+0xa34], R68 ;  /* 0x000a344401007387 */ /* 0x0201e80000100800 */
[----:B0-----:R-:W3:Y:S04]  /*1a600*/  LDL.LU R68, [R1+0x14] ;  /* 0x0000140001447983 */ /* 0x001ee80000300800 */
[----:B------:R0:W-:Y:S04]  /*1a610*/  STL [R1+0xa30], R140 ;  /* 0x000a308c01007387 */ /* 0x0001e80000100800 */
[----:B0-----:R-:W4:Y:S04]  /*1a620*/  LDL.LU R140, [R1+0x10] ;  /* 0x00001000018c7983 */ /* 0x001f280000300800 */
[----:B------:R0:W-:Y:S04]  /*1a630*/  STL [R1+0xa2c], R72 ;  /* 0x000a2c4801007387 */ /* 0x0001e80000100800 */
[----:B0-----:R-:W2:Y:S04]  /*1a640*/  LDL.LU R72, [R1+0xc] ;  /* 0x00000c0001487983 */ /* 0x001ea80000300800 */
[----:B------:R0:W-:Y:S04]  /*1a650*/  STL [R1+0xa28], R71 ;  /* 0x000a284701007387 */ /* 0x0001e80000100800 */
[----:B0-----:R-:W2:Y:S04]  /*1a660*/  LDL.LU R71, [R1] ;  /* 0x0000000001477983 */ /* 0x001ea80000300800 */
[----:B------:R0:W-:Y:S04]  /*1a670*/  STL [R1+0xa24], R3 ;  /* 0x000a240301007387 */ /* 0x0001e80000100800 */
[----:B0-----:R-:W2:Y:S04]  /*1a680*/  LDL.LU R3, [R1+0x8] ;  /* 0x0000080001037983 */ /* 0x001ea80000300800 */
[----:B------:R0:W-:Y:S04]  /*1a690*/  STL [R1+0xa20], R2 ;  /* 0x000a200201007387 */ /* 0x0001e80000100800 */
[----:B0-----:R-:W2:Y:S01]  /*1a6a0*/  LDL.LU R2, [R1+0x4] ;  /* 0x0000040001027983 */ /* 0x001ea20000300800 */
[----:B------:R-:W-:-:S02]  /*1a6b0*/  PRMT R26, R26, 0x5410, R53 ;  /* 0x000054101a1a7816 */ /* 0x000fc40000000035 */
[----:B------:R-:W-:Y:S01]  /*1a6c0*/  PRMT R27, R27, 0x5410, R52 ;  /* 0x000054101b1b7816 */ /* 0x000fe20000000034 */
[----:B------:R-:W-:Y:S01]  /*1a6d0*/  STL [R1+0xa1c], R0 ;  /* 0x000a1c0001007387 */ /* 0x000fe20000100800 */
        /* <DEDUP_REMOVED lines=61> */
[-C--:B------:R-:W-:Y:S02]  /*1aab0*/  IADD3 R142, P4, PT, R142, R70.reuse, RZ ;  /* 0x000000468e8e7210 */ /* 0x080fe40007f9e0ff */
[----:B------:R0:W-:Y:S01]  /*1aac0*/  STTM.x64 tmem[UR10+0x80], R4 ;  /* 0x00008004000079ed */ /* 0x0001e2000834000a */
[----:B------:R-:W1:Y:S01]  /*1aad0*/  FENCE.VIEW.ASYNC.T ;  /* 0x00000000000073c6 */ /* 0x000e620000000200 */
[----:B------:R-:W-:Y:S01]  /*1aae0*/  IADD3 R144, P3, PT, R144, R70, RZ ;  /* 0x0000004690907210 */ /* 0x000fe20007f7e0ff */
[----:B------:R-:W-:Y:S01]  /*1aaf0*/  IMAD.X R141, R141, 0x1, R69, P4 ;  /* 0x000000018d8d7824 */ /* 0x000fe200020e0645 */
[----:B------:R-:W-:-:S02]  /*1ab00*/  PRMT R110, RZ, 0x7610, R110 ;  /* 0x00007610ff6e7816 */ /* 0x000fc4000000006e */
[-C--:B------:R-:W-:Y:S01]  /*1ab10*/  IADD3 R146, P4, PT, R146, R70.reuse, RZ ;  /* 0x0000004692927210 */ /* 0x080fe20007f9e0ff */
[--C-:B------:R-:W-:Y:S01]  /*1ab20*/  IMAD.X R143, R143, 0x1, R69.reuse, P3 ;  /* 0x000000018f8f7824 */ /* 0x100fe200018e0645 */
[----:B------:R-:W-:Y:S02]  /*1ab30*/  PRMT R108, RZ, 0x7610, R108 ;  /* 0x00007610ff6c7816 */ /* 0x000fe4000000006c */
[----:B------:R-:W-:Y:S01]  /*1ab40*/  IADD3 R148, P3, PT, R148, R70, RZ ;  /* 0x0000004694947210 */ /* 0x000fe20007f7e0ff */
[----:B------:R-:W-:Y:S01]  /*1ab50*/  IMAD.X R145, R145, 0x1, R69, P4 ;  /* 0x0000000191917824 */ /* 0x000fe200020e0645 */
[----:B------:R-:W-:-:S03]  /*1ab60*/  PRMT R106, RZ, 0x7610, R106 ;  /* 0x00007610ff6a7816 */ /* 0x000fc6000000006a */
[--C-:B------:R-:W-:Y:S01]  /*1ab70*/  IMAD.X R147, R147, 0x1, R69.reuse, P3 ;  /* 0x0000000193937824 */ /* 0x100fe200018e0645 */
[-C--:B------:R-:W-:Y:S02]  /*1ab80*/  IADD3 R150, P3, PT, R150, R70.reuse, RZ ;  /* 0x0000004696967210 */ /* 0x080fe40007f7e0ff */
[----:B------:R-:W-:Y:S02]  /*1ab90*/  PRMT R104, RZ, 0x7610, R104 ;  /* 0x00007610ff687816 */ /* 0x000fe40000000068 */
        /* <DEDUP_REMOVED lines=18> */
[----:B------:R-:W-:Y:S01]  /*1acc0*/  IADD3 R164, P4, PT, R164, R70, RZ ;  /* 0x00000046a4a47210 */ /* 0x000fe20007f9e0ff */
[----:B------:R-:W-:Y:S01]  /*1acd0*/  IMAD.X R161, R161, 0x1, R69, P3 ;  /* 0x00000001a1a17824 */ /* 0x000fe200018e0645 */
[----:B------:R-:W-:-:S03]  /*1ace0*/  PRMT R90, RZ, 0x7610, R90 ;  /* 0x00007610ff5a7816 */ /* 0x000fc6000000005a */
[----:B------:R-:W-:Y:S01]  /*1acf0*/  IMAD.X R163, R163, 0x1, R69, P4 ;  /* 0x00000001a3a37824 */ /* 0x000fe200020e0645 */
[----:B------:R-:W-:Y:S02]  /*1ad00*/  PRMT R88, RZ, 0x7610, R88 ;  /* 0x00007610ff587816 */ /* 0x000fe40000000058 */
[----:B------:R-:W-:Y:S01]  /*1ad10*/  PRMT R86, RZ, 0x7610, R86 ;  /* 0x00007610ff567816 */ /* 0x000fe20000000056 */
[----:B0-----:R-:W-:Y:S02]  /*1ad20*/  @!P1 IMAD.MOV.U32 R4, RZ, RZ, R142 ;  /* 0x000000ffff049224 */ /* 0x001fe400078e008e */
[----:B------:R-:W-:Y:S01]  /*1ad30*/  @!P1 IMAD.MOV.U32 R5, RZ, RZ, R141 ;  /* 0x000000ffff059224 */ /* 0x000fe200078e008d */
[----:B-1----:R-:W-:Y:S06]  /*1ad40*/  BAR.SYNC.DEFER_BLOCKING 0x0 ;  /* 0x0000000000007b1d */ /* 0x002fec0000010000 */
[----:B------:R0:W3:Y:S02]  /*1ad50*/  @!P1 LDG.E.U16 R110, desc[UR20][R4.64] ;  /* 0x00000014046e9981 */ /* 0x0000e4000c1e1500 */
[----:B0-----:R-:W-:-:S02]  /*1ad60*/  @!P1 IMAD.MOV.U32 R4, RZ, RZ, R144 ;  /* 0x000000ffff049224 */ /* 0x001fc400078e0090 */
[----:B------:R-:W-:-:S05]  /*1ad70*/  @!P1 IMAD.MOV.U32 R5, RZ, RZ, R143 ;  /* 0x000000ffff059224 */ /* 0x000fca00078e008f */
[----:B------:R0:W3:Y:S02]  /*1ad80*/  @!P1 LDG.E.U16 R108, desc[UR20][R4.64] ;  /* 0x00000014046c9981 */ /* 0x0000e4000c1e1500 */
[----:B0-----:R-:W-:Y:S02]  /*1ad90*/  @!P1 IMAD.MOV.U32 R4, RZ, RZ, R146 ;  /* 0x000000ffff049224 */ /* 0x001fe400078e0092 */
        /* <DEDUP_REMOVED lines=19> */
[----:B------:R0:W3:Y:S01]  /*1aed0*/  @!P1 LDG.E.U16 R94, desc[UR20][R4.64] ;  /* 0x00000014045e9981 */ /* 0x0000e2000c1e1500 */
[----:B--2---:R-:W-:Y:S01]  /*1aee0*/  IADD3 R71, P3, PT, R71, R70, RZ ;  /* 0x0000004647477210 */ /* 0x004fe20007f7e0ff */
[----:B0-----:R-:W-:Y:S02]  /*1aef0*/  @!P1 IMAD.MOV.U32 R4, RZ, RZ, R160 ;  /* 0x000000ffff049224 */ /* 0x001fe400078e00a0 */
[----:B------:R-:W-:-:S05]  /*1af00*/  @!P1 IMAD.MOV.U32 R5, RZ, RZ, R159 ;  /* 0x000000ffff059224 */ /* 0x000fca00078e009f */
[----:B------:R0:W2:Y:S01]  /*1af10*/  @!P1 LDG.E.U16 R92, desc[UR20][R4.64] ;  /* 0x00000014045c9981 */ /* 0x0000a2000c1e1500 */
[----:B------:R-:W-:Y:S01]  /*1af20*/  IMAD.X R165, R165, 0x1, R69, P3 ;  /* 0x00000001a5a57824 */ /* 0x000fe200018e0645 */
[-C--:B------:R-:W-:Y:S02]  /*1af30*/  IADD3 R3, P3, PT, R3, R70.reuse, RZ ;  /* 0x0000004603037210 */ /* 0x080fe40007f7e0ff */
[----:B----4-:R-:W-:Y:S01]  /*1af40*/  IADD3 R140, P4, PT, R140, R70, RZ ;  /* 0x000000468c8c7210 */ /* 0x010fe20007f9e0ff */
[----:B------:R1:W-:Y:S01]  /*1af50*/  STL [R1], R71 ;  /* 0x0000004701007387 */ /* 0x0003e20000100800 */
[----:B0-----:R-:W-:Y:S02]  /*1af60*/  @!P1 IMAD.MOV.U32 R4, RZ, RZ, R162 ;  /* 0x000000ffff049224 */ /* 0x001fe400078e00a2 */
[----:B------:R-:W-:-:S05]  /*1af70*/  @!P1 IMAD.MOV.U32 R5, RZ, RZ, R161 ;  /* 0x000000ffff059224 */ /* 0x000fca00078e00a1 */
[----:B------:R0:W4:Y:S01]  /*1af80*/  @!P1 LDG.E.U16 R90, desc[UR20][R4.64] ;  /* 0x00000014045a9981 */ /* 0x000122000c1e1500 */
[----:B------:R-:W-:Y:S01]  /*1af90*/  IMAD.X R2, R2, 0x1, R69, P3 ;  /* 0x0000000102027824 */ /* 0x000fe200018e0645 */
[----:B------:R-:W-:Y:S01]  /*1afa0*/  IADD3 R111, P3, PT, R111, R70, RZ ;  /* 0x000000466f6f7210 */ /* 0x000fe20007f7e0ff */
[----:B0-----:R-:W-:Y:S02]  /*1afb0*/  @!P1 IMAD.MOV.U32 R4, RZ, RZ, R164 ;  /* 0x000000ffff049224 */ /* 0x001fe400078e00a4 */
[----:B------:R-:W-:-:S05]  /*1afc0*/  @!P1 IMAD.MOV.U32 R5, RZ, RZ, R163 ;  /* 0x000000ffff059224 */ /* 0x000fca00078e00a3 */
[----:B------:R0:W2:Y:S01]  /*1afd0*/  @!P1 LDG.E.U16 R88, desc[UR20][R4.64] ;  /* 0x0000001404589981 */ /* 0x0000a2000c1e1500 */
[----:B------:R-:W-:Y:S02]  /*1afe0*/  IMAD.X R72, R72, 0x1, R69, P4 ;  /* 0x0000000148487824 */ /* 0x000fe400020e0645 */
[----:B0-----:R-:W-:Y:S02]  /*1aff0*/  @!P1 IMAD.MOV.U32 R4, RZ, RZ, R71 ;  /* 0x000000ffff049224 */ /* 0x001fe400078e0047 */
[----:B-1----:R-:W2:Y:S01]  /*1b000*/  LDL.LU R71, [R1+0x20] ;  /* 0x0000200001477983 */ /* 0x002ea20000300800 */
[----:B------:R-:W-:-:S03]  /*1b010*/  @!P1 IMAD.MOV.U32 R5, RZ, RZ, R165 ;  /* 0x000000ffff059224 */ /* 0x000fc600078e00a5 */
[----:B------:R-:W4:Y:S04]  /*1b020*/  LDL.LU R32, [R1+0x28] ;  /* 0x0000280001207983 */ /* 0x000f280000300800 */
[----:B------:R0:W-:Y:S04]  /*1b030*/  STL [R1+0x8], R3 ;  /* 0x0000080301007387 */ /* 0x0001e80000100800 */
[----:B------:R-:W-:Y:S04]  /*1b040*/  STL [R1+0x10], R140 ;  /* 0x0000108c01007387 */ /* 0x000fe80000100800 */
[----:B------:R-:W-:Y:S04]  /*1b050*/  STL [R1+0x4], R2 ;  /* 0x0000040201007387 */ /* 0x000fe80000100800 */
[----:B------:R-:W-:Y:S04]  /*1b060*/  STL [R1+0x18], R111 ;  /* 0x0000186f01007387 */ /* 0x000fe80000100800 */
[----:B------:R1:W4:Y:S04]  /*1b070*/  @!P1 LDG.E.U16 R86, desc[UR20][R4.64] ;  /* 0x0000001404569981 */ /* 0x000328000c1e1500 */
[----:B------:R-:W4:Y:S04]  /*1b080*/  LDL.LU R83, [R1+0x1c] ;  /* 0x00001c0001537983 */ /* 0x000f280000300800 */
[----:B------:R-:W-:Y:S01]  /*1b090*/  STL [R1+0xc], R72 ;  /* 0x00000c4801007387 */ /* 0x000fe20000100800 */
[----:B-1----:R-:W-:-:S03]  /*1b0a0*/  @!P1 IMAD.MOV.U32 R4, RZ, RZ, R3 ;  /* 0x000000ffff049224 */ /* 0x002fc600078e0003 */
[----:B0-----:R-:W4:Y:S01]  /*1b0b0*/  LDL.LU R3, [R1+0x30] ;  /* 0x0000300001037983 */ /* 0x001f220000300800 */
[----:B------:R-:W-:Y:S01]  /*1b0c0*/  PRMT R84, RZ, 0x7610, R84 ;  /* 0x00007610ff547816 */ /* 0x000fe20000000054 */
[----:B------:R-:W-:Y:S01]  /*1b0d0*/  @!P1 IMAD.MOV.U32 R5, RZ, RZ, R2 ;  /* 0x000000ffff059224 */ /* 0x000fe200078e0002 */
[----:B------:R-:W-:Y:S01]  /*1b0e0*/  PRMT R22, RZ, 0x7610, R22 ;  /* 0x00007610ff167816 */ /* 0x000fe20000000016 */
[----:B---3--:R-:W-:Y:S01]  /*1b0f0*/  IMAD.X R68, R68, 0x1, R69, P3 ;  /* 0x0000000144447824 */ /* 0x008fe200018e0645 */
[----:B------:R-:W3:Y:S04]  /*1b100*/  LDL.LU R82, [R1+0x24] ;  /* 0x0000240001527983 */ /* 0x000ee80000300800 */
[----:B------:R0:W3:Y:S04]  /*1b110*/  @!P1 LDG.E.U16 R84, desc[UR20][R4.64] ;  /* 0x0000001404549981 */ /* 0x0000e8000c1e1500 */
[----:B------:R1:W-:Y:S01]  /*1b120*/  STL [R1+0x14], R68 ;  /* 0x0000144401007387 */ /* 0x0003e20000100800 */
[----:B0-----:R-:W-:-:S02]  /*1b130*/  @!P1 IMAD.MOV.U32 R4, RZ, RZ, R140 ;  /* 0x000000ffff049224 */ /* 0x001fc400078e008c */
[----:B------:R-:W-:-:S05]  /*1b140*/  @!P1 IMAD.MOV.U32 R5, RZ, RZ, R72 ;  /* 0x000000ffff059224 */ /* 0x000fca00078e0048 */
[----:B------:R0:W3:Y:S01]  /*1b150*/  @!P1 LDG.E.U16 R22, desc[UR20][R4.64] ;  /* 0x0000001404169981 */ /* 0x0000e2000c1e1500 */
[----:B------:R-:W-:Y:S01]  /*1b160*/  PRMT R12, RZ, 0x7610, R12 ;  /* 0x00007610ff0c7816 */ /* 0x000fe2000000000c */
[----:B0-----:R-:W-:Y:S02]  /*1b170*/  @!P1 IMAD.MOV.U32 R5, RZ, RZ, R68 ;  /* 0x000000ffff059224 */ /* 0x001fe400078e0044 */
[----:B-1----:R-:W3:Y:S01]  /*1b180*/  LDL.LU R68, [R1+0x2c] ;  /* 0x00002c0001447983 */ /* 0x002ee20000300800 */
[----:B------:R-:W-:-:S03]  /*1b190*/  @!P1 IMAD.MOV.U32 R4, RZ, RZ, R111 ;  /* 0x000000ffff049224 */ /* 0x000fc600078e006f */
[----:B------:R-:W3:Y:S04]  /*1b1a0*/  LDL.LU R72, [R1+0x34] ;  /* 0x0000340001487983 */ /* 0x000ee80000300800 */
[----:B------:R0:W3:Y:S01]  /*1b1b0*/  @!P1 LDG.E.U16 R12, desc[UR20][R4.64] ;  /* 0x00000014040c9981 */ /* 0x0000e2000c1e1500 */
[-C--:B--2---:R-:W-:Y:S02]  /*1b1c0*/  IADD3 R71, P3, PT, R71, R70.reuse, RZ ;  /* 0x0000004647477210 */ /* 0x084fe40007f7e0ff */
[----:B----4-:R-:W-:-:S03]  /*1b1d0*/  IADD3 R32, P4, PT, R32, R70, RZ ;  /* 0x0000004620207210 */ /* 0x010fc60007f9e0ff */
[----:B------:R1:W-:Y:S04]  /*1b1e0*/  STL [R1+0x20], R71 ;  /* 0x0000204701007387 */ /* 0x0003e80000100800 */
[----:B------:R-:W2:Y:S04]  /*1b1f0*/  LDL.LU R2, [R1+0x38] ;  /* 0x0000380001027983 */ /* 0x000ea80000300800 */
[----:B------:R-:W4:Y:S01]  /*1b200*/  LDL.LU R33, [R1+0x40] ;  /* 0x0000400001217983 */ /* 0x000f220000300800 */
[----:B0-----:R-:W-:-:S03]  /*1b210*/  @!P1 IMAD.MOV.U32 R4, RZ, RZ, R71 ;  /* 0x000000ffff049224 */ /* 0x001fc600078e0047 */
[----:B------:R-:W4:Y:S04]  /*1b220*/  LDL.LU R0, [R1+0x48] ;  /* 0x0000480001007983 */ /* 0x000f280000300800 */
[----:B------:R0:W-:Y:S01]  /*1b230*/  STL [R1+0x28], R32 ;  /* 0x0000282001007387 */ /* 0x0001e20000100800 */
[----:B------:R-:W-:Y:S01]  /*1b240*/  IMAD.X R83, R83, 0x1, R69, P3 ;  /* 0x0000000153537824 */ /* 0x000fe200018e0645 */
[----:B------:R-:W-:-:S04]  /*1b250*/  IADD3 R3, P3, PT, R3, R70, RZ ;  /* 0x0000004603037210 */ /* 0x000fc80007f7e0ff */
[----:B------:R-:W-:Y:S04]  /*1b260*/  STL [R1+0x1c], R83 ;  /* 0x00001c5301007387 */ /* 0x000fe80000100800 */
[----:B------:R-:W-:Y:S04]  /*1b270*/  STL [R1+0x30], R3 ;  /* 0x0000300301007387 */ /* 0x000fe80000100800 */
[----:B-1----:R-:W4:Y:S01]  /*1b280*/  LDL.LU R71, [R1+0x3c] ;  /* 0x00003c0001477983 */ /* 0x002f220000300800 */
[----:B------:R-:W-:Y:S01]  /*1b290*/  PRMT R81, RZ, 0x7610, R81 ;  /* 0x00007610ff517816 */ /* 0x000fe20000000051 */
[----:B------:R-:W-:-:S02]  /*1b2a0*/  @!P1 IMAD.MOV.U32 R5, RZ, RZ, R83 ;  /* 0x000000ffff059224 */ /* 0x000fc400078e0053 */
[----:B---3--:R-:W-:Y:S01]  /*1b2b0*/  IMAD.X R82, R82, 0x1, R69, P4 ;  /* 0x0000000152527824 */ /* 0x008fe200020e0645 */
[----:B------:R-:W-:Y:S02]  /*1b2c0*/  PRMT R67, RZ, 0x7610, R67 ;  /* 0x00007610ff437816 */ /* 0x000fe40000000043 */
[----:B------:R1:W3:Y:S04]  /*1b2d0*/  @!P1 LDG.E.U16 R81, desc[UR20][R4.64] ;  /* 0x0000001404519981 */ /* 0x0002e8000c1e1500 */
[----:B------:R-:W-:Y:S01]  /*1b2e0*/  STL [R1+0x24], R82 ;  /* 0x0000245201007387 */ /* 0x000fe20000100800 */
[----:B-1----:R-:W-:Y:S02]  /*1b2f0*/  @!P1 IMAD.MOV.U32 R4, RZ, RZ, R32 ;  /* 0x000000ffff049224 */ /* 0x002fe400078e0020 */
[----:B------:R-:W-:Y:S01]  /*1b300*/  @!P1 IMAD.MOV.U32 R5, RZ, RZ, R82 ;  /* 0x000000ffff059224 */ /* 0x000fe200078e0052 */
[----:B0-----:R-:W3:Y:S01]  /*1b310*/  LDL.LU R32, [R1+0x44] ;  /* 0x0000440001207983 */ /* 0x001ee20000300800 */
[----:B------:R-:W-:-:S03]  /*1b320*/  PRMT R58, RZ, 0x7610, R58 ;  /* 0x00007610ff3a7816 */ /* 0x000fc6000000003a */
[----:B------:R0:W3:Y:S01]  /*1b330*/  @!P1 LDG.E.U16 R67, desc[UR20][R4.64] ;  /* 0x0000001404439981 */ /* 0x0000e2000c1e1500 */
[----:B------:R-:W-:-:S05]  /*1b340*/  IMAD.X R68, R68, 0x1, R69, P3 ;  /* 0x0000000144447824 */ /* 0x000fca00018e0645 */
[----:B------:R1:W-:Y:S01]  /*1b350*/  STL [R1+0x2c], R68 ;  /* 0x00002c4401007387 */ /* 0x0003e20000100800 */
[----:B0-----:R-:W-:Y:S02]  /*1b360*/  @!P1 IMAD.MOV.U32 R5, RZ, RZ, R68 ;  /* 0x000000ffff059224 */ /* 0x001fe400078e0044 */
[----:B------:R-:W-:-:S05]  /*1b370*/  @!P1 IMAD.MOV.U32 R4, RZ, RZ, R3 ;  /* 0x000000ffff049224 */ /* 0x000fca00078e0003 */
[----:B------:R0:W3:Y:S04]  /*1b380*/  @!P1 LDG.E.U16 R58, desc[UR20][R4.64] ;  /* 0x00000014043a9981 */ /* 0x0000e8000c1e1500 */
[----:B-1----:R-:W3:Y:S04]  /*1b390*/  LDL.LU R68, [R1+0x50] ;  /* 0x0000500001447983 */ /* 0x002ee80000300800 */
[----:B------:R-:W3:Y:S01]  /*1b3a0*/  LDL.LU R3, [R1+0x58] ;  /* 0x0000580001037983 */ /* 0x000ee20000300800 */
[-C--:B--2---:R-:W-:Y:S02]  /*1b3b0*/  IADD3 R2, P3, PT, R2, R70.reuse, RZ ;  /* 0x0000004602027210 */ /* 0x084fe40007f7e0ff */
[----:B----4-:R-:W-:-:S03]  /*1b3c0*/  IADD3 R33, P4, PT, R33, R70, RZ ;  /* 0x0000004621217210 */ /* 0x010fc60007f9e0ff */
[----:B------:R-:W-:Y:S01]  /*1b3d0*/  IMAD.X R72, R72, 0x1, R69, P3 ;  /* 0x0000000148487824 */ /* 0x000fe200018e0645 */
[----:B------:R1:W-:Y:S01]  /*1b3e0*/  STL [R1+0x38], R2 ;  /* 0x0000380201007387 */ /* 0x0003e20000100800 */
[----:B------:R-:W-:-:S03]  /*1b3f0*/  IADD3 R0, P3, PT, R0, R70, RZ ;  /* 0x0000004600007210 */ /* 0x000fc60007f7e0ff */
[----:B------:R-:W-:Y:S01]  /*1b400*/  STL [R1+0x40], R33 ;  /* 0x0000402101007387 */ /* 0x000fe20000100800 */
[----:B0-----:R-:W-:-:S03]  /*1b410*/  @!P1 IMAD.MOV.U32 R4, RZ, RZ, R2 ;  /* 0x000000ffff049224 */ /* 0x001fc600078e0002 */
[----:B------:R-:W-:Y:S04]  /*1b420*/  STL [R1+0x34], R72 ;  /* 0x0000344801007387 */ /* 0x000fe80000100800 */
[----:B------:R-:W-:Y:S04]  /*1b430*/  STL [R1+0x48], R0 ;  /* 0x0000480001007387 */ /* 0x000fe80000100800 */
[----:B------:R-:W2:Y:S01]  /*1b440*/  LDL.LU R83, [R1+0x4c] ;  /* 0x00004c0001537983 */ /* 0x000ea20000300800 */
[----:B------:R-:W-:-:S05]  /*1b450*/  IMAD.X R71, R71, 0x1, R69, P4 ;  /* 0x0000000147477824 */ /* 0x000fca00020e0645 */
[----:B------:R0:W-:Y:S04]  /*1b460*/  STL [R1+0x3c], R71 ;  /* 0x00003c4701007387 */ /* 0x0001e80000100800 */
[----:B-1----:R-:W4:Y:S01]  /*1b470*/  LDL.LU R2, [R1+0x60] ;  /* 0x0000600001027983 */ /* 0x002f220000300800 */
[----:B------:R-:W-:Y:S01]  /*1b480*/  PRMT R49, RZ, 0x7610, R49 ;  /* 0x00007610ff317816 */ /* 0x000fe20000000031 */
[----:B------:R-:W-:Y:S01]  /*1b490*/  @!P1 IMAD.MOV.U32 R5, RZ, RZ, R72 ;  /* 0x000000ffff059224 */ /* 0x000fe200078e0048 */
[----:B------:R-:W-:Y:S01]  /*1b4a0*/  PRMT R40, RZ, 0x7610, R40 ;  /* 0x00007610ff287816 */ /* 0x000fe20000000028 */
[----:B------:R-:W4:Y:S04]  /*1b4b0*/  LDL.LU R82, [R1+0x54] ;  /* 0x0000540001527983 */ /* 0x000f280000300800 */
[----:B------:R1:W4:Y:S01]  /*1b4c0*/  @!P1 LDG.E.U16 R49, desc[UR20][R4.64] ;  /* 0x0000001404319981 */ /* 0x000322000c1e1500 */
[----:B---3--:R-:W-:-:S02]  /*1b4d0*/  IMAD.X R32, R32, 0x1, R69, P3 ;  /* 0x0000000120207824 */ /* 0x008fc400018e0645 */
[----:B-1----:R-:W-:Y:S02]  /*1b4e0*/  @!P1 IMAD.MOV.U32 R4, RZ, RZ, R33 ;  /* 0x000000ffff049224 */ /* 0x002fe400078e0021 */
[----:B------:R-:W-:Y:S01]  /*1b4f0*/  @!P1 IMAD.MOV.U32 R5, RZ, RZ, R71 ;  /* 0x000000ffff059224 */ /* 0x000fe200078e0047 */
[----:B------:R1:W-:Y:S01]  /*1b500*/  STL [R1+0x44], R32 ;  /* 0x0000442001007387 */ /* 0x0003e20000100800 */
[----:B------:R-:W-:-:S03]  /*1b510*/  PRMT R31, RZ, 0x7610, R31 ;  /* 0x00007610ff1f7816 */ /* 0x000fc6000000001f */
[----:B0-----:R-:W3:Y:S04]  /*1b520*/  LDL.LU R71, [R1+0x5c] ;  /* 0x00005c0001477983 */ /* 0x001ee80000300800 */
[----:B------:R0:W3:Y:S04]  /*1b530*/  @!P1 LDG.E.U16 R40, desc[UR20][R4.64] ;  /* 0x0000001404289981 */ /* 0x0000e8000c1e1500 */
[----:B------:R-:W3:Y:S01]  /*1b540*/  LDL.LU R72, [R1+0x64] ;  /* 0x0000640001487983 */ /* 0x000ee20000300800 */
[-C--:B------:R-:W-:Y:S01]  /*1b550*/  IADD3 R68, P3, PT, R68, R70.reuse, RZ ;  /* 0x0000004644447210 */ /* 0x080fe20007f7e0ff */
[----:B0-----:R-:W-:Y:S01]  /*1b560*/  @!P1 IMAD.MOV.U32 R5, RZ, RZ, R32 ;  /* 0x000000ffff059224 */ /* 0x001fe200078e0020 */
[----:B------:R-:W-:-:S03]  /*1b570*/  IADD3 R3, P4, PT, R3, R70, RZ ;  /* 0x0000004603037210 */ /* 0x000fc60007f9e0ff */
[----:B------:R0:W-:Y:S01]  /*1b580*/  STL [R1+0x50], R68 ;  /* 0x0000504401007387 */ /* 0x0001e20000100800 */
[----:B------:R-:W-:-:S03]  /*1b590*/  @!P1 IMAD.MOV.U32 R4, RZ, RZ, R0 ;  /* 0x000000ffff049224 */ /* 0x000fc600078e0000 */
[----:B-1----:R-:W3:Y:S04]  /*1b5a0*/  LDL.LU R32, [R1+0x68] ;  /* 0x0000680001207983 */ /* 0x002ee80000300800 */
[----:B------:R-:W3:Y:S04]  /*1b5b0*/  LDL.LU R33, [R1+0x70] ;  /* 0x0000700001217983 */ /* 0x000ee80000300800 */
[----:B------:R-:W3:Y:S04]  /*1b5c0*/  LDL.LU R0, [R1+0x78] ;  /* 0x0000780001007983 */ /* 0x000ee80000300800 */
[----:B------:R1:W-:Y:S04]  /*1b5d0*/  STL [R1+0x58], R3 ;  /* 0x0000580301007387 */ /* 0x0003e80000100800 */
[----:B------:R0:W3:Y:S02]  /*1b5e0*/  @!P1 LDG.E.U16 R31, desc[UR20][R4.64] ;  /* 0x00000014041f9981 */ /* 0x0000e4000c1e1500 */
[----:B0-----:R-:W-:-:S02]  /*1b5f0*/  @!P1 IMAD.MOV.U32 R4, RZ, RZ, R68 ;  /* 0x000000ffff049224 */ /* 0x001fc400078e0044 */
[----:B--2---:R-:W-:-:S05]  /*1b600*/  IMAD.X R83, R83, 0x1, R69, P3 ;  /* 0x0000000153537824 */ /* 0x004fca00018e0645 */
[----:B------:R-:W-:Y:S01]  /*1b610*/  STL [R1+0x4c], R83 ;  /* 0x00004c5301007387 */ /* 0x000fe20000100800 */
[----:B----4-:R-:W-:-:S05]  /*1b620*/  IADD3 R2, P3, PT, R2, R70, RZ ;  /* 0x0000004602027210 */ /* 0x010fca0007f7e0ff */
[----:B------:R-:W-:Y:S04]  /*1b630*/  STL [R1+0x60], R2 ;  /* 0x0000600201007387 */ /* 0x000fe80000100800 */
[----:B------:R-:W2:Y:S01]  /*1b640*/  LDL.LU R68, [R1+0x6c] ;  /* 0x00006c0001447983 */ /* 0x000ea20000300800 */
[----:B------:R-:W-:Y:S01]  /*1b650*/  PRMT R21, RZ, 0x7610, R21 ;  /* 0x00007610ff157816 */ /* 0x000fe20000000015 */
[----:B------:R-:W-:Y:S02]  /*1b660*/  @!P1 IMAD.MOV.U32 R5, RZ, RZ, R83 ;  /* 0x000000ffff059224 */ /* 0x000fe400078e0053 */
[----:B------:R-:W-:Y:S01]  /*1b670*/  IMAD.X R82, R82, 0x1, R69, P4 ;  /* 0x0000000152527824 */ /* 0x000fe200020e0645 */
[----:B------:R-:W-:Y:S02]  /*1b680*/  PRMT R11, RZ, 0x7610, R11 ;  /* 0x00007610ff0b7816 */ /* 0x000fe4000000000b */
[----:B------:R0:W4:Y:S04]  /*1b690*/  @!P1 LDG.E.U16 R21, desc[UR20][R4.64] ;  /* 0x0000001404159981 */ /* 0x000128000c1e1500 */
[----:B------:R-:W-:Y:S01]  /*1b6a0*/  STL [R1+0x54], R82 ;  /* 0x0000545201007387 */ /* 0x000fe20000100800 */
[----:B---3--:R-:W-:-:S02]  /*1b6b0*/  IMAD.X R71, R71, 0x1, R69, P3 ;  /* 0x0000000147477824 */ /* 0x008fc400018e0645 */
[----:B0-----:R-:W-:Y:S02]  /*1b6c0*/  @!P1 IMAD.MOV.U32 R4, RZ, RZ, R3 ;  /* 0x000000ffff049224 */ /* 0x001fe400078e0003 */
[----:B------:R-:W-:Y:S01]  /*1b6d0*/  @!P1 IMAD.MOV.U32 R5, RZ, RZ, R82 ;  /* 0x000000ffff059224 */ /* 0x000fe200078e0052 */
[----:B-1----:R-:W3:Y:S01]  /*1b6e0*/  LDL.LU R3, [R1+0x74] ;  /* 0x0000740001037983 */ /* 0x002ee20000300800 */
[----:B------:R-:W-:-:S03]  /*1b6f0*/  PRMT R80, RZ, 0x7610, R80 ;  /* 0x00007610ff507816 */ /* 0x000fc60000000050 */
[----:B------:R0:W4:Y:S04]  /*1b700*/  @!P1 LDG.E.U16 R11, desc[UR20][R4.64] ;  /* 0x00000014040b9981 */ /* 0x000128000c1e1500 */
[----:B------:R1:W-:Y:S01]  /*1b710*/  STL [R1+0x5c], R71 ;  /* 0x00005c4701007387 */ /* 0x0003e20000100800 */
[-C--:B------:R-:W-:Y:S01]  /*1b720*/  IADD3 R32, P3, PT, R32, R70.reuse, RZ ;  /* 0x0000004620207210 */ /* 0x080fe20007f7e0ff */
[----:B0-----:R-:W-:Y:S01]  /*1b730*/  @!P1 IMAD.MOV.U32 R5, RZ, RZ, R71 ;  /* 0x000000ffff059224 */ /* 0x001fe200078e0047 */
[----:B------:R-:W-:-:S03]  /*1b740*/  IADD3 R33, P4, PT, R33, R70, RZ ;  /* 0x0000004621217210 */ /* 0x000fc60007f9e0ff */
[----:B------:R-:W-:Y:S01]  /*1b750*/  IMAD.X R72, R72, 0x1, R69, P3 ;  /* 0x0000000148487824 */ /* 0x000fe200018e0645 */
[----:B-1----:R-:W4:Y:S01]  /*1b760*/  LDL.LU R71, [R1+0x80] ;  /* 0x0000800001477983 */ /* 0x002f220000300800 */
[----:B------:R-:W-:Y:S01]  /*1b770*/  @!P1 IMAD.MOV.U32 R4, RZ, RZ, R2 ;  /* 0x000000ffff049224 */ /* 0x000fe200078e0002 */
[----:B------:R-:W-:Y:S02]  /*1b780*/  IADD3 R0, P3, PT, R0, R70, RZ ;  /* 0x0000004600007210 */ /* 0x000fe40007f7e0ff */
[----:B------:R-:W4:Y:S04]  /*1b790*/  LDL.LU R2, [R1+0x88] ;  /* 0x0000880001027983 */ /* 0x000f280000300800 */
[----:B------:R0:W-:Y:S04]  /*1b7a0*/  STL [R1+0x68], R32 ;  /* 0x0000682001007387 */ /* 0x0001e80000100800 */
[----:B------:R-:W-:Y:S04]  /*1b7b0*/  STL [R1+0x70], R33 ;  /* 0x0000702101007387 */ /* 0x000fe80000100800 */
[----:B------:R-:W-:Y:S04]  /*1b7c0*/  STL [R1+0x64], R72 ;  /* 0x0000644801007387 */ /* 0x000fe80000100800 */
[----:B------:R-:W-:Y:S04]  /*1b7d0*/  STL [R1+0x78], R0 ;  /* 0x0000780001007387 */ /* 0x000fe80000100800 */
[----:B------:R1:W4:Y:S04]  /*1b7e0*/  @!P1 LDG.E.U16 R80, desc[UR20][R4.64] ;  /* 0x0000001404509981 */ /* 0x000328000c1e1500 */
[----:B------:R-:W4:Y:S01]  /*1b7f0*/  LDL.LU R83, [R1+0x7c] ;  /* 0x00007c0001537983 */ /* 0x000f220000300800 */
[----:B-1----:R-:W-:-:S02]  /*1b800*/  @!P1 IMAD.MOV.U32 R4, RZ, RZ, R32 ;  /* 0x000000ffff049224 */ /* 0x002fc400078e0020 */
[----:B--2---:R-:W-:-:S05]  /*1b810*/  IMAD.X R68, R68, 0x1, R69, P4 ;  /* 0x0000000144447824 */ /* 0x004fca00020e0645 */
[----:B------:R1:W-:Y:S04]  /*1b820*/  STL [R1+0x6c], R68 ;  /* 0x00006c4401007387 */ /* 0x0003e80000100800 */
[----:B0-----:R-:W2:Y:S01]  /*1b830*/  LDL.LU R32, [R1+0x90] ;  /* 0x0000900001207983 */ /* 0x001ea20000300800 */
[----:B------:R-:W-:Y:S01]  /*1b840*/  PRMT R66, RZ, 0x7610, R66 ;  /* 0x00007610ff427816 */ /* 0x000fe20000000042 */
[----:B------:R-:W-:Y:S01]  /*1b850*/  @!P1 IMAD.MOV.U32 R5, RZ, RZ, R72 ;  /* 0x000000ffff059224 */ /* 0x000fe200078e0048 */
[----:B------:R-:W-:Y:S01]  /*1b860*/  PRMT R57, RZ, 0x7610, R57 ;  /* 0x00007610ff397816 */ /* 0x000fe20000000039 */
[----:B------:R-:W2:Y:S04]  /*1b870*/  LDL.LU R82, [R1+0x84] ;  /* 0x0000840001527983 */ /* 0x000ea80000300800 */
[----:B------:R0:W2:Y:S01]  /*1b880*/  @!P1 LDG.E.U16 R66, desc[UR20][R4.64] ;  /* 0x0000001404429981 */ /* 0x0000a2000c1e1500 */
[----:B---3--:R-:W-:-:S02]  /*1b890*/  IMAD.X R3, R3, 0x1, R69, P3 ;  /* 0x0000000103037824 */ /* 0x008fc400018e0645 */
[----:B0-----:R-:W-:Y:S02]  /*1b8a0*/  @!P1 IMAD.MOV.U32 R4, RZ, RZ, R33 ;  /* 0x000000ffff049224 */ /* 0x001fe400078e0021 */
[----:B------:R-:W-:Y:S01]  /*1b8b0*/  @!P1 IMAD.MOV.U32 R5, RZ, RZ, R68 ;  /* 0x000000ffff059224 */ /* 0x000fe200078e0044 */
[----:B------:R0:W-:Y:S01]  /*1b8c0*/  STL [R1+0x74], R3 ;  /* 0x0000740301007387 */ /* 0x0001e20000100800 */
[----:B------:R-:W-:-:S03]  /*1b8d0*/  PRMT R48, RZ, 0x7610, R48 ;  /* 0x00007610ff307816 */ /* 0x000fc60000000030 */
[----:B-1----:R-:W3:Y:S04]  /*1b8e0*/  LDL.LU R68, [R1+0x8c] ;  /* 0x00008c0001447983 */ /* 0x002ee80000300800 */
[----:B------:R1:W3:Y:S04]  /*1b8f0*/  @!P1 LDG.E.U16 R57, desc[UR20][R4.64] ;  /* 0x0000001404399981 */ /* 0x0002e8000c1e1500 */
[----:B------:R-:W3:Y:S01]  /*1b900*/  LDL.LU R72, [R1+0x94] ;  /* 0x0000940001487983 */ /* 0x000ee20000300800 */
[-C--:B----4-:R-:W-:Y:S02]  /*1b910*/  IADD3 R71, P3, PT, R71, R70.reuse, RZ ;  /* 0x0000004647477210 */ /* 0x090fe40007f7e0ff */
[----:B------:R-:W-:Y:S01]  /*1b920*/  IADD3 R2, P4, PT, R2, R70, RZ ;  /* 0x0000004602027210 */ /* 0x000fe20007f9e0ff */
[----:B-1----:R-:W-:-:S02]  /*1b930*/  @!P1 IMAD.MOV.U32 R5, RZ, RZ, R3 ;  /* 0x000000ffff059224 */ /* 0x002fc400078e0003 */
[----:B------:R1:W-:Y:S01]  /*1b940*/  STL [R1+0x80], R71 ;  /* 0x0000804701007387 */ /* 0x0003e20000100800 */
[----:B------:R-:W-:-:S03]  /*1b950*/  @!P1 IMAD.MOV.U32 R4, RZ, RZ, R0 ;  /* 0x000000ffff049224 */ /* 0x000fc600078e0000 */
[----:B0-----:R-:W4:Y:S04]  /*1b960*/  LDL.LU R3, [R1+0x98] ;  /* 0x0000980001037983 */ /* 0x001f280000300800 */
[----:B------:R-:W4:Y:S04]  /*1b970*/  LDL.LU R33, [R1+0xa0] ;  /* 0x0000a00001217983 */ /* 0x000f280000300800 */
[----:B------:R-:W4:Y:S04]  /*1b980*/  LDL.LU R0, [R1+0xa8] ;  /* 0x0000a80001007983 */ /* 0x000f280000300800 */
[----:B------:R0:W-:Y:S04]  /*1b990*/  STL [R1+0x88], R2 ;  /* 0x0000880201007387 */ /* 0x0001e80000100800 */
[----:B------:R0:W4:Y:S01]  /*1b9a0*/  @!P1 LDG.E.U16 R48, desc[UR20][R4.64] ;  /* 0x0000001404309981 */ /* 0x000122000c1e1500 */
[----:B------:R-:W-:-:S05]  /*1b9b0*/  IMAD.X R83, R83, 0x1, R69, P3 ;  /* 0x0000000153537824 */ /* 0x000fca00018e0645 */
[----:B------:R-:W-:Y:S01]  /*1b9c0*/  STL [R1+0x7c], R83 ;  /* 0x00007c5301007387 */ /* 0x000fe20000100800 */
[----:B0-----:R-:W-:Y:S01]  /*1b9d0*/  @!P1 IMAD.MOV.U32 R4, RZ, RZ, R71 ;  /* 0x000000ffff049224 */ /* 0x001fe200078e0047 */
[----:B--2---:R-:W-:-:S05]  /*1b9e0*/  IADD3 R32, P3, PT, R32, R70, RZ ;  /* 0x0000004620207210 */ /* 0x004fca0007f7e0ff */
[----:B------:R-:W-:Y:S04]  /*1b9f0*/  STL [R1+0x90], R32 ;  /* 0x0000902001007387 */ /* 0x000fe80000100800 */
[----:B-1----:R-:W2:Y:S01]  /*1ba00*/  LDL.LU R71, [R1+0x9c] ;  /* 0x00009c0001477983 */ /* 0x002ea20000300800 */
[----:B------:R-:W-:Y:S01]  /*1ba10*/  PRMT R39, RZ, 0x7610, R39 ;  /* 0x00007610ff277816 */ /* 0x000fe20000000027 */
[----:B------:R-:W-:Y:S02]  /*1ba20*/  @!P1 IMAD.MOV.U32 R5, RZ, RZ, R83 ;  /* 0x000000ffff059224 */ /* 0x000fe400078e0053 */
[--C-:B------:R-:W-:Y:S01]  /*1ba30*/  IMAD.X R82, R82, 0x1, R69.reuse, P4 ;  /* 0x0000000152527824 */ /* 0x100fe200020e0645 */
[----:B------:R-:W-:Y:S02]  /*1ba40*/  PRMT R30, RZ, 0x7610, R30 ;  /* 0x00007610ff1e7816 */ /* 0x000fe4000000001e */
[----:B------:R0:W2:Y:S04]  /*1ba50*/  @!P1 LDG.E.U16 R39, desc[UR20][R4.64] ;  /* 0x0000001404279981 */ /* 0x0000a8000c1e1500 */
[----:B------:R-:W-:Y:S01]  /*1ba60*/  STL [R1+0x84], R82 ;  /* 0x0000845201007387 */ /* 0x000fe20000100800 */
[----:B---3--:R-:W-:-:S02]  /*1ba70*/  IMAD.X R68, R68, 0x1, R69, P3 ;  /* 0x0000000144447824 */ /* 0x008fc400018e0645 */
[----:B0-----:R-:W-:Y:S02]  /*1ba80*/  @!P1 IMAD.MOV.U32 R4, RZ, RZ, R2 ;  /* 0x000000ffff049224 */ /* 0x001fe400078e0002 */
[----:B------:R-:W-:Y:S01]  /*1ba90*/  @!P1 IMAD.MOV.U32 R5, RZ, RZ, R82 ;  /* 0x000000ffff059224 */ /* 0x000fe200078e0052 */
[----:B------:R-:W3:Y:S01]  /*1baa0*/  LDL.LU R2, [R1+0xa4] ;  /* 0x0000a40001027983 */ /* 0x000ee20000300800 */
[----:B------:R-:W-:-:S03]  /*1bab0*/  PRMT R20, RZ, 0x7610, R20 ;  /* 0x00007610ff147816 */ /* 0x000fc60000000014 */
[----:B------:R0:W3:Y:S04]  /*1bac0*/  @!P1 LDG.E.U16 R30, desc[UR20][R4.64] ;  /* 0x00000014041e9981 */ /* 0x0000e8000c1e1500 */
[----:B------:R1:W-:Y:S01]  /*1bad0*/  STL [R1+0x8c], R68 ;  /* 0x00008c4401007387 */ /* 0x0003e20000100800 */
[-C--:B----4-:R-:W-:Y:S01]  /*1bae0*/  IADD3 R3, P3, PT, R3, R70.reuse, RZ ;  /* 0x0000004603037210 */ /* 0x090fe20007f7e0ff */
        /* <DEDUP_REMOVED lines=28> */
[----:B------:R1:W3:Y:S01]  /*1bcb0*/  @!P1 LDG.E.U16 R79, desc[UR20][R4.64] ;  /* 0x00000014044f9981 */ /* 0x0002e2000c1e1500 */
[----:B----4-:R-:W-:-:S03]  /*1bcc0*/  IADD3 R68, P3, PT, R68, R70, RZ ;  /* 0x0000004644447210 */ /* 0x010fc60007f7e0ff */
[----:B------:R-:W4:Y:S01]  /*1bcd0*/  LDL.LU R72, [R1+0xc4] ;  /* 0x0000c40001487983 */ /* 0x000f220000300800 */
[----:B------:R-:W-:-:S03]  /*1bce0*/  IADD3 R32, P4, PT, R32, R70, RZ ;  /* 0x0000004620207210 */ /* 0x000fc60007f9e0ff */
[----:B------:R2:W-:Y:S01]  /*1bcf0*/  STL [R1+0xb0], R68 ;  /* 0x0000b04401007387 */ /* 0x0005e20000100800 */
[----:B-1----:R-:W-:-:S03]  /*1bd00*/  @!P1 IMAD.MOV.U32 R5, RZ, RZ, R2 ;  /* 0x000000ffff059224 */ /* 0x002fc600078e0002 */
[----:B0-----:R-:W4:Y:S01]  /*1bd10*/  LDL.LU R2, [R1+0xc8] ;  /* 0x0000c80001027983 */ /* 0x001f220000300800 */
[----:B------:R-:W-:-:S03]  /*1bd20*/  @!P1 IMAD.MOV.U32 R4, RZ, RZ, R0 ;  /* 0x000000ffff049224 */ /* 0x000fc600078e0000 */
[----:B------:R-:W4:Y:S04]  /*1bd30*/  LDL.LU R33, [R1+0xd0] ;  /* 0x0000d00001217983 */ /* 0x000f280000300800 */
[----:B------:R-:W4:Y:S04]  /*1bd40*/  LDL.LU R0, [R1+0xd8] ;  /* 0x0000d80001007983 */ /* 0x000f280000300800 */
[----:B------:R0:W-:Y:S04]  /*1bd50*/  STL [R1+0xb8], R32 ;  /* 0x0000b82001007387 */ /* 0x0001e80000100800 */
[----:B------:R1:W4:Y:S01]  /*1bd60*/  @!P1 LDG.E.U16 R65, desc[UR20][R4.64] ;  /* 0x0000001404419981 */ /* 0x000322000c1e1500 */
[----:B------:R-:W-:-:S05]  /*1bd70*/  IMAD.X R83, R83, 0x1, R69, P3 ;  /* 0x0000000153537824 */ /* 0x000fca00018e0645 */
[----:B------:R-:W-:Y:S01]  /*1bd80*/  STL [R1+0xac], R83 ;  /* 0x0000ac5301007387 */ /* 0x000fe20000100800 */
[----:B-1----:R-:W-:Y:S01]  /*1bd90*/  @!P1 IMAD.MOV.U32 R4, RZ, RZ, R68 ;  /* 0x000000ffff049224 */ /* 0x002fe200078e0044 */
[----:B--2---:R-:W-:-:S05]  /*1bda0*/  IADD3 R3, P3, PT, R3, R70, RZ ;  /* 0x0000004603037210 */ /* 0x004fca0007f7e0ff */
[----:B------:R-:W-:Y:S04]  /*1bdb0*/  STL [R1+0xc0], R3 ;  /* 0x0000c00301007387 */ /* 0x000fe80000100800 */
[----:B------:R-:W2:Y:S01]  /*1bdc0*/  LDL.LU R68, [R1+0xcc] ;  /* 0x0000cc0001447983 */ /* 0x000ea20000300800 */
[----:B------:R-:W-:Y:S01]  /*1bdd0*/  PRMT R56, RZ, 0x7610, R56 ;  /* 0x00007610ff387816 */ /* 0x000fe20000000038 */
[----:B------:R-:W-:Y:S02]  /*1bde0*/  @!P1 IMAD.MOV.U32 R5, RZ, RZ, R83 ;  /* 0x000000ffff059224 */ /* 0x000fe400078e0053 */
[----:B------:R-:W-:Y:S01]  /*1bdf0*/  IMAD.X R82, R82, 0x1, R69, P4 ;  /* 0x0000000152527824 */ /* 0x000fe200020e0645 */
[----:B------:R-:W-:Y:S02]  /*1be00*/  PRMT R47, RZ, 0x7610, R47 ;  /* 0x00007610ff2f7816 */ /* 0x000fe4000000002f */
[----:B------:R1:W2:Y:S04]  /*1be10*/  @!P1 LDG.E.U16 R56, desc[UR20][R4.64] ;  /* 0x0000001404389981 */ /* 0x0002a8000c1e1500 */
[----:B------:R-:W-:Y:S01]  /*1be20*/  STL [R1+0xb4], R82 ;  /* 0x0000b45201007387 */ /* 0x000fe20000100800 */
[----:B---3--:R-:W-:-:S02]  /*1be30*/  IMAD.X R71, R71, 0x1, R69, P3 ;  /* 0x0000000147477824 */ /* 0x008fc400018e0645 */
[----:B-1----:R-:W-:Y:S02]  /*1be40*/  @!P1 IMAD.MOV.U32 R4, RZ, RZ, R32 ;  /* 0x000000ffff049224 */ /* 0x002fe400078e0020 */
[----:B------:R-:W-:Y:S01]  /*1be50*/  @!P1 IMAD.MOV.U32 R5, RZ, RZ, R82 ;  /* 0x000000ffff059224 */ /* 0x000fe200078e0052 */
[----:B0-----:R-:W3:Y:S01]  /*1be60*/  LDL.LU R32, [R1+0xd4] ;  /* 0x0000d40001207983 */ /* 0x001ee20000300800 */
[----:B------:R-:W-:-:S03]  /*1be70*/  PRMT R38, RZ, 0x7610, R38 ;  /* 0x00007610ff267816 */ /* 0x000fc60000000026 */
[----:B------:R0:W3:Y:S01]  /*1be80*/  @!P1 LDG.E.U16 R47, desc[UR20][R4.64] ;  /* 0x00000014042f9981 */ /* 0x0000e2000c1e1500 */
[----:B----4-:R-:W-:-:S03]  /*1be90*/  IADD3 R2, P3, PT, R2, R70, RZ ;  /* 0x0000004602027210 */ /* 0x010fc60007f7e0ff */
[----:B------:R1:W-:Y:S01]  /*1bea0*/  STL [R1+0xbc], R71 ;  /* 0x0000bc4701007387 */ /* 0x0003e20000100800 */
[-C--:B------:R-:W-:Y:S01]  /*1beb0*/  IADD3 R33, P4, PT, R33, R70.reuse, RZ ;  /* 0x0000004621217210 */ /* 0x080fe20007f9e0ff */
[----:B0-----:R-:W-:Y:S02]  /*1bec0*/  @!P1 IMAD.MOV.U32 R5, RZ, RZ, R71 ;  /* 0x000000ffff059224 */ /* 0x001fe400078e0047 */
[----:B------:R-:W-:Y:S01]  /*1bed0*/  IMAD.X R72, R72, 0x1, R69, P3 ;  /* 0x0000000148487824 */ /* 0x000fe200018e0645 */
[----:B------:R-:W-:Y:S01]  /*1bee0*/  IADD3 R0, P3, PT, R0, R70, RZ ;  /* 0x0000004600007210 */ /* 0x000fe20007f7e0ff */
[----:B------:R-:W-:Y:S01]  /*1bef0*/  @!P1 IMAD.MOV.U32 R4, RZ, RZ, R3 ;  /* 0x000000ffff049224 */ /* 0x000fe200078e0003 */
[----:B-1----:R-:W4:Y:S04]  /*1bf00*/  LDL.LU R71, [R1+0xe0] ;  /* 0x0000e00001477983 */ /* 0x002f280000300800 */
        /* <DEDUP_REMOVED lines=102> */
[--C-:B------:R-:W-:Y:S01]  /*1c570*/  IMAD.X R82, R82, 0x1, R69.reuse, P4 ;  /* 0x0000000152527824 */ /* 0x100fe200020e0645 */
        /* <DEDUP_REMOVED lines=59> */
[----:B------:R-:W-:Y:S01]  /*1c930*/  IMAD.X R82, R82, 0x1, R69, P4 ;  /* 0x0000000152527824 */ /* 0x000fe200020e0645 */
        /* <DEDUP_REMOVED lines=20> */
[----:B------:R1:W-:Y:S04]  /*1ca80*/  STL [R1+0x174], R72 ;  /* 0x0001744801007387 */ /* 0x0003e80000100800 */
[----:B------:R-:W-:Y:S04]  /*1ca90*/  STL [R1+0x188], R0 ;  /* 0x0001880001007387 */ /* 0x000fe80000100800 */
[----:B------:R0:W4:Y:S04]  /*1caa0*/  @!P1 LDG.E.U16 R17, desc[UR20][R4.64] ;  /* 0x0000001404119981 */ /* 0x000128000c1e1500 */
[----:B------:R-:W4:Y:S01]  /*1cab0*/  LDL.LU R83, [R1+0x18c] ;  /* 0x00018c0001537983 */ /* 0x000f220000300800 */
[----:B0-----:R-:W-:-:S02]  /*1cac0*/  @!P1 IMAD.MOV.U32 R4, RZ, RZ, R2 ;  /* 0x000000ffff049224 */ /* 0x001fc400078e0002 */
[----:B--2---:R-:W-:-:S05]  /*1cad0*/  IMAD.X R71, R71, 0x1, R69, P4 ;  /* 0x0000000147477824 */ /* 0x004fca00020e0645 */
[----:B------:R0:W-:Y:S04]  /*1cae0*/  STL [R1+0x17c], R71 ;  /* 0x00017c4701007387 */ /* 0x0001e80000100800 */
[----:B------:R-:W2:Y:S01]  /*1caf0*/  LDL.LU R2, [R1+0x1a0] ;  /* 0x0001a00001027983 */ /* 0x000ea20000300800 */
        /* <DEDUP_REMOVED lines=87> */
[----:B------:R0:W-:Y:S04]  /*1d070*/  STL [R1+0x1d0], R32 ;  /* 0x0001d02001007387 */ /* 0x0001e80000100800 */
        /* <DEDUP_REMOVED lines=10> */
[----:B------:R-:W3:Y:S01]  /*1d120*/  LDL.LU R2, [R1+0x1e4] ;  /* 0x0001e40001027983 */ /* 0x000ee20000300800 */
[----:B------:R-:W-:-:S03]  /*1d130*/  PRMT R52, RZ, 0x7610, R52 ;  /* 0x00007610ff347816 */ /* 0x000fc60000000034 */
[----:B------:R1:W3:Y:S04]  /*1d140*/  @!P1 LDG.E.U16 R61, desc[UR20][R4.64] ;  /* 0x00000014043d9981 */ /* 0x0002e8000c1e1500 */
[----:B------:R0:W-:Y:S01]  /*1d150*/  STL [R1+0x1cc], R68 ;  /* 0x0001cc4401007387 */ /* 0x0001e20000100800 */
[-C--:B----4-:R-:W-:Y:S01]  /*1d160*/  IADD3 R3, P3, PT, R3, R70.reuse, RZ ;  /* 0x0000004603037210 */ /* 0x090fe20007f7e0ff */
[----:B-1----:R-:W-:Y:S02]  /*1d170*/  @!P1 IMAD.MOV.U32 R4, RZ, RZ, R32 ;  /* 0x000000ffff049224 */ /* 0x002fe400078e0020 */
[----:B0-----:R-:W4:Y:S01]  /*1d180*/  LDL.LU R32, [R1+0x1f0] ;  /* 0x0001f00001207983 */ /* 0x001f220000300800 */
[----:B------:R-:W-:Y:S01]  /*1d190*/  IADD3 R71, P4, PT, R71, R70, RZ ;  /* 0x0000004647477210 */ /* 0x000fe20007f9e0ff */
[----:B------:R-:W-:-:S02]  /*1d1a0*/  @!P1 IMAD.MOV.U32 R5, RZ, RZ, R68 ;  /* 0x000000ffff059224 */ /* 0x000fc400078e0044 */
[----:B------:R-:W-:Y:S01]  /*1d1b0*/  IMAD.X R33, R33, 0x1, R69, P3 ;  /* 0x0000000121217824 */ /* 0x000fe200018e0645 */
[----:B------:R-:W-:Y:S01]  /*1d1c0*/  IADD3 R0, P3, PT, R0, R70, RZ ;  /* 0x0000004600007210 */ /* 0x000fe20007f7e0ff */
[----:B------:R-:W4:Y:S04]  /*1d1d0*/  LDL.LU R68, [R1+0x1f8] ;  /* 0x0001f80001447983 */ /* 0x000f280000300800 */
[----:B------:R-:W-:Y:S04]  /*1d1e0*/  STL [R1+0x1d8], R3 ;  /* 0x0001d80301007387 */ /* 0x000fe80000100800 */
[----:B------:R-:W-:Y:S04]  /*1d1f0*/  STL [R1+0x1e0], R71 ;  /* 0x0001e04701007387 */ /* 0x000fe80000100800 */
[----:B------:R0:W4:Y:S04]  /*1d200*/  @!P1 LDG.E.U16 R52, desc[UR20][R4.64] ;  /* 0x0000001404349981 */ /* 0x000128000c1e1500 */
[----:B------:R1:W-:Y:S04]  /*1d210*/  STL [R1+0x1d4], R33 ;  /* 0x0001d42101007387 */ /* 0x0003e80000100800 */
[----:B------:R2:W-:Y:S01]  /*1d220*/  STL [R1+0x1e8], R0 ;  /* 0x0001e80001007387 */ /* 0x0005e20000100800 */
[----:B0-----:R-:W-:-:S02]  /*1d230*/  @!P1 IMAD.MOV.U32 R5, RZ, RZ, R33 ;  /* 0x000000ffff059224 */ /* 0x001fc400078e0021 */
[----:B------:R-:W-:Y:S01]  /*1d240*/  @!P1 IMAD.MOV.U32 R4, RZ, RZ, R3 ;  /* 0x000000ffff049224 */ /* 0x000fe200078e0003 */
[----:B-1----:R-:W4:Y:S01]  /*1d250*/  LDL.LU R33, [R1+0x1ec] ;  /* 0x0001ec0001217983 */ /* 0x002f220000300800 */
[----:B--2---:R-:W-:-:S05]  /*1d260*/  IMAD.X R72, R72, 0x1, R69, P4 ;  /* 0x0000000148487824 */ /* 0x004fca00020e0645 */
[----:B------:R0:W-:Y:S04]  /*1d270*/  STL [R1+0x1dc], R72 ;  /* 0x0001dc4801007387 */ /* 0x0001e80000100800 */
[----:B------:R-:W2:Y:S04]  /*1d280*/  LDL.LU R3, [R1+0x200] ;  /* 0x0002000001037983 */ /* 0x000ea80000300800 */
[----:B------:R-:W2:Y:S01]  /*1d290*/  LDL.LU R111, [R1+0x1f4] ;  /* 0x0001f400016f7983 */ /* 0x000ea20000300800 */
[----:B------:R-:W-:Y:S02]  /*1d2a0*/  PRMT R43, RZ, 0x7610, R43 ;  /* 0x00007610ff2b7816 */ /* 0x000fe4000000002b */
[----:B------:R-:W-:-:S04]  /*1d2b0*/  PRMT R34, RZ, 0x7610, R34 ;  /* 0x00007610ff227816 */ /* 0x000fc80000000022 */
[----:B------:R1:W2:Y:S01]  /*1d2c0*/  @!P1 LDG.E.U16 R43, desc[UR20][R4.64] ;  /* 0x00000014042b9981 */ /* 0x0002a2000c1e1500 */
[----:B---3--:R-:W-:-:S05]  /*1d2d0*/  IMAD.X R2, R2, 0x1, R69, P3 ;  /* 0x0000000102027824 */ /* 0x008fca00018e0645 */
[----:B------:R3:W-:Y:S01]  /*1d2e0*/  STL [R1+0x1e4], R2 ;  /* 0x0001e40201007387 */ /* 0x0007e20000100800 */
[----:B-1----:R-:W-:Y:S02]  /*1d2f0*/  @!P1 IMAD.MOV.U32 R4, RZ, RZ, R71 ;  /* 0x000000ffff049224 */ /* 0x002fe400078e0047 */
[----:B------:R-:W-:Y:S01]  /*1d300*/  @!P1 IMAD.MOV.U32 R5, RZ, RZ, R72 ;  /* 0x000000ffff059224 */ /* 0x000fe200078e0048 */
[----:B------:R-:W2:Y:S04]  /*1d310*/  LDL.LU R71, [R1+0x1fc] ;  /* 0x0001fc0001477983 */ /* 0x000ea80000300800 */
[----:B------:R1:W2:Y:S01]  /*1d320*/  @!P1 LDG.E.U16 R34, desc[UR20][R4.64] ;  /* 0x0000001404229981 */ /* 0x0002a2000c1e1500 */
[----:B----4-:R-:W-:-:S03]  /*1d330*/  IADD3 R32, P3, PT, R32, R70, RZ ;  /* 0x0000004620207210 */ /* 0x010fc60007f7e0ff */
[----:B------:R-:W4:Y:S04]  /*1d340*/  LDL.LU R82, [R1+0x204] ;  /* 0x0002040001527983 */ /* 0x000f280000300800 */
[----:B------:R3:W-:Y:S01]  /*1d350*/  STL [R1+0x1f0], R32 ;  /* 0x0001f02001007387 */ /* 0x0007e20000100800 */
[----:B-1----:R-:W-:-:S03]  /*1d360*/  @!P1 IMAD.MOV.U32 R4, RZ, RZ, R0 ;  /* 0x000000ffff049224 */ /* 0x002fc600078e0000 */
[----:B------:R-:W4:Y:S01]  /*1d370*/  LDL.LU R0, [R1+0x208] ;  /* 0x0002080001007983 */ /* 0x000f220000300800 */
[----:B------:R-:W-:Y:S01]  /*1d380*/  IADD3 R68, P4, PT, R68, R70, RZ ;  /* 0x0000004644447210 */ /* 0x000fe20007f9e0ff */
[----:B------:R-:W-:Y:S02]  /*1d390*/  @!P1 IMAD.MOV.U32 R5, RZ, RZ, R2 ;  /* 0x000000ffff059224 */ /* 0x000fe400078e0002 */
[----:B0-----:R-:W4:Y:S04]  /*1d3a0*/  LDL.LU R72, [R1+0x210] ;  /* 0x0002100001487983 */ /* 0x001f280000300800 */
[----:B---3--:R-:W3:Y:S01]  /*1d3b0*/  LDL.LU R2, [R1+0x218] ;  /* 0x0002180001027983 */ /* 0x008ee20000300800 */
[----:B------:R-:W-:-:S03]  /*1d3c0*/  PRMT R15, RZ, 0x7610, R15 ;  /* 0x00007610ff0f7816 */ /* 0x000fc6000000000f */
[----:B------:R0:W-:Y:S01]  /*1d3d0*/  STL [R1+0x1f8], R68 ;  /* 0x0001f84401007387 */ /* 0x0001e20000100800 */
[----:B------:R-:W-:-:S05]  /*1d3e0*/  IMAD.X R33, R33, 0x1, R69, P3 ;  /* 0x0000000121217824 */ /* 0x000fca00018e0645 */
[----:B------:R1:W-:Y:S04]  /*1d3f0*/  STL [R1+0x1ec], R33 ;  /* 0x0001ec2101007387 */ /* 0x0003e80000100800 */
[----:B------:R0:W3:Y:S02]  /*1d400*/  @!P1 LDG.E.U16 R15, desc[UR20][R32.64] ;  /* 0x00000014200f9981 */ /* 0x0000e4000c1e1500 */
[----:B0-----:R-:W-:Y:S01]  /*1d410*/  @!P1 IMAD.MOV.U32 R32, RZ, RZ, R68 ;  /* 0x000000ffff209224 */ /* 0x001fe200078e0044 */
[----:B--2---:R-:W-:-:S05]  /*1d420*/  IADD3 R3, P3, PT, R3, R70, RZ ;  /* 0x0000004603037210 */ /* 0x004fca0007f7e0ff */
[----:B------:R-:W-:Y:S01]  /*1d430*/  STL [R1+0x200], R3 ;  /* 0x0002000301007387 */ /* 0x000fe20000100800 */
[----:B------:R-:W-:-:S03]  /*1d440*/  IMAD.X R111, R111, 0x1, R69, P4 ;  /* 0x000000016f6f7824 */ /* 0x000fc600020e0645 */
[----:B------:R-:W2:Y:S04]  /*1d450*/  LDL.LU R83, [R1+0x20c] ;  /* 0x00020c0001537983 */ /* 0x000ea80000300800 */
[----:B------:R-:W-:Y:S04]  /*1d460*/  STL [R1+0x1f4], R111 ;  /* 0x0001f46f01007387 */ /* 0x000fe80000100800 */
[----:B------:R-:W2:Y:S01]  /*1d470*/  LDL.LU R68, [R1+0x214] ;  /* 0x0002140001447983 */ /* 0x000ea20000300800 */
[----:B------:R-:W-:Y:S01]  /*1d480*/  PRMT R25, RZ, 0x7610, R25 ;  /* 0x00007610ff197816 */ /* 0x000fe20000000019 */
[----:B-1----:R-:W-:-:S05]  /*1d490*/  @!P1 IMAD.MOV.U32 R33, RZ, RZ, R111 ;  /* 0x000000ffff219224 */ /* 0x002fca00078e006f */
[----:B------:R0:W2:Y:S01]  /*1d4a0*/  @!P1 LDG.E.U16 R25, desc[UR20][R4.64] ;  /* 0x0000001404199981 */ /* 0x0000a2000c1e1500 */
[----:B------:R-:W-:Y:S01]  /*1d4b0*/  IMAD.X R71, R71, 0x1, R69, P3 ;  /* 0x0000000147477824 */ /* 0x000fe200018e0645 */
[----:B------:R-:W-:Y:S02]  /*1d4c0*/  PRMT R74, RZ, 0x7610, R74 ;  /* 0x00007610ff4a7816 */ /* 0x000fe4000000004a */
[----:B0-----:R-:W-:Y:S02]  /*1d4d0*/  PRMT R5, RZ, 0x7610, R5 ;  /* 0x00007610ff057816 */ /* 0x001fe40000000005 */
[----:B------:R0:W-:Y:S01]  /*1d4e0*/  STL [R1+0x1fc], R71 ;  /* 0x0001fc4701007387 */ /* 0x0001e20000100800 */
[----:B----4-:R-:W-:-:S03]  /*1d4f0*/  IADD3 R0, P3, PT, R0, R70, RZ ;  /* 0x0000004600007210 */ /* 0x010fc60007f7e0ff */
[----:B------:R1:W4:Y:S01]  /*1d500*/  @!P1 LDG.E.U16 R5, desc[UR20][R32.64] ;  /* 0x0000001420059981 */ /* 0x000322000c1e1500 */
[-C--:B------:R-:W-:Y:S01]  /*1d510*/  IADD3 R72, P4, PT, R72, R70.reuse, RZ ;  /* 0x0000004648487210 */ /* 0x080fe20007f9e0ff */
[----:B------:R-:W-:Y:S01]  /*1d520*/  IMAD.X R82, R82, 0x1, R69, P3 ;  /* 0x0000000152527824 */ /* 0x000fe200018e0645 */
[----:B---3--:R-:W-:Y:S01]  /*1d530*/  IADD3 R2, P3, PT, R2, R70, RZ ;  /* 0x0000004602027210 */ /* 0x008fe20007f7e0ff */
[----:B-1----:R-:W-:Y:S02]  /*1d540*/  @!P1 IMAD.MOV.U32 R32, RZ, RZ, R3 ;  /* 0x000000ffff209224 */ /* 0x002fe400078e0003 */
[----:B------:R-:W-:Y:S02]  /*1d550*/  @!P1 IMAD.MOV.U32 R33, RZ, RZ, R71 ;  /* 0x000000ffff219224 */ /* 0x000fe400078e0047 */
[----:B0-----:R-:W3:Y:S04]  /*1d560*/  LDL.LU R71, [R1+0x220] ;  /* 0x0002200001477983 */ /* 0x001ee80000300800 */
[----:B------:R-:W4:Y:S04]  /*1d570*/  LDL.LU R3, [R1+0x228] ;  /* 0x0002280001037983 */ /* 0x000f280000300800 */
[----:B------:R-:W-:Y:S04]  /*1d580*/  STL [R1+0x208], R0 ;  /* 0x0002080001007387 */ /* 0x000fe80000100800 */
[----:B------:R-:W-:Y:S04]  /*1d590*/  STL [R1+0x210], R72 ;  /* 0x0002104801007387 */ /* 0x000fe80000100800 */
[----:B------:R0:W4:Y:S04]  /*1d5a0*/  @!P1 LDG.E.U16 R74, desc[UR20][R32.64] ;  /* 0x00000014204a9981 */ /* 0x000128000c1e1500 */
[----:B------:R1:W-:Y:S04]  /*1d5b0*/  STL [R1+0x204], R82 ;  /* 0x0002045201007387 */ /* 0x0003e80000100800 */
[----:B------:R-:W-:Y:S01]  /*1d5c0*/  STL [R1+0x218], R2 ;  /* 0x0002180201007387 */ /* 0x000fe20000100800 */
[----:B0-----:R-:W-:-:S03]  /*1d5d0*/  @!P1 IMAD.MOV.U32 R33, RZ, RZ, R82 ;  /* 0x000000ffff219224 */ /* 0x001fc600078e0052 */
[----:B-1----:R-:W4:Y:S01]  /*1d5e0*/  LDL.LU R82, [R1+0x21c] ;  /* 0x00021c0001527983 */ /* 0x002f220000300800 */
[----:B------:R-:W-:Y:S02]  /*1d5f0*/  @!P1 IMAD.MOV.U32 R32, RZ, RZ, R0 ;  /* 0x000000ffff209224 */ /* 0x000fe400078e0000 */
[----:B--2---:R-:W-:-:S05]  /*1d600*/  IMAD.X R83, R83, 0x1, R69, P4 ;  /* 0x0000000153537824 */ /* 0x004fca00020e0645 */
[----:B------:R-:W-:Y:S04]  /*1d610*/  STL [R1+0x20c], R83 ;  /* 0x00020c5301007387 */ /* 0x000fe80000100800 */
[----:B------:R-:W2:Y:S01]  /*1d620*/  LDL.LU R0, [R1+0x230] ;  /* 0x0002300001007983 */ /* 0x000ea20000300800 */
[----:B------:R-:W-:-:S03]  /*1d630*/  IMAD.X R68, R68, 0x1, R69, P3 ;  /* 0x0000000144447824 */ /* 0x000fc600018e0645 */
[----:B------:R-:W2:Y:S04]  /*1d640*/  LDL.LU R140, [R1+0x224] ;  /* 0x00022400018c7983 */ /* 0x000ea80000300800 */
[----:B------:R0:W-:Y:S04]  /*1d650*/  STL [R1+0x214], R68 ;  /* 0x0002144401007387 */ /* 0x0001e80000100800 */
[----:B------:R-:W2:Y:S01]  /*1d660*/  LDL.LU R111, [R1+0x22c] ;  /* 0x00022c00016f7983 */ /* 0x000ea20000300800 */
[----:B------:R-:W-:Y:S02]  /*1d670*/  PRMT R60, RZ, 0x7610, R60 ;  /* 0x00007610ff3c7816 */ /* 0x000fe4000000003c */
[----:B------:R-:W-:Y:S01]  /*1d680*/  PRMT R51, RZ, 0x7610, R51 ;  /* 0x00007610ff337816 */ /* 0x000fe20000000033 */
[----:B------:R-:W2:Y:S04]  /*1d690*/  LDL.LU R139, [R1+0x234] ;  /* 0x00023400018b7983 */ /* 0x000ea80000300800 */
[----:B------:R1:W2:Y:S01]  /*1d6a0*/  @!P1 LDG.E.U16 R60, desc[UR20][R32.64] ;  /* 0x00000014203c9981 */ /* 0x0002a2000c1e1500 */
[----:B------:R-:W-:Y:S01]  /*1d6b0*/  PRMT R42, RZ, 0x7610, R42 ;  /* 0x00007610ff2a7816 */ /* 0x000fe2000000002a */
[----:B-1----:R-:W-:-:S02]  /*1d6c0*/  @!P1 IMAD.MOV.U32 R32, RZ, RZ, R72 ;  /* 0x000000ffff209224 */ /* 0x002fc400078e0048 */
[----:B------:R-:W-:Y:S01]  /*1d6d0*/  @!P1 IMAD.MOV.U32 R33, RZ, RZ, R83 ;  /* 0x000000ffff219224 */ /* 0x000fe200078e0053 */
[----:B---3--:R-:W-:-:S04]  /*1d6e0*/  IADD3 R71, P3, PT, R71, R70, RZ ;  /* 0x0000004647477210 */ /* 0x008fc80007f7e0ff */
[----:B------:R1:W3:Y:S01]  /*1d6f0*/  @!P1 LDG.E.U16 R51, desc[UR20][R32.64] ;  /* 0x0000001420339981 */ /* 0x0002e2000c1e1500 */
[----:B----4-:R-:W-:-:S03]  /*1d700*/  IADD3 R3, P4, PT, R3, R70, RZ ;  /* 0x0000004603037210 */ /* 0x010fc60007f9e0ff */
[----:B------:R-:W-:Y:S04]  /*1d710*/  STL [R1+0x220], R71 ;  /* 0x0002204701007387 */ /* 0x000fe80000100800 */
[----:B------:R-:W4:Y:S01]  /*1d720*/  LDL.LU R72, [R1+0x238] ;  /* 0x0002380001487983 */ /* 0x000f220000300800 */
[----:B-1----:R-:W-:Y:S02]  /*1d730*/  @!P1 IMAD.MOV.U32 R32, RZ, RZ, R2 ;  /* 0x000000ffff209224 */ /* 0x002fe400078e0002 */
[----:B------:R-:W-:Y:S02]  /*1d740*/  @!P1 IMAD.MOV.U32 R33, RZ, RZ, R68 ;  /* 0x000000ffff219224 */ /* 0x000fe400078e0044 */
[----:B0-----:R-:W3:Y:S04]  /*1d750*/  LDL.LU R68, [R1+0x240] ;  /* 0x0002400001447983 */ /* 0x001ee80000300800 */
[----:B------:R-:W3:Y:S04]  /*1d760*/  LDL.LU R2, [R1+0x248] ;  /* 0x0002480001027983 */ /* 0x000ee80000300800 */
[----:B------:R0:W3:Y:S01]  /*1d770*/  @!P1 LDG.E.U16 R42, desc[UR20][R32.64] ;  /* 0x00000014202a9981 */ /* 0x0000e2000c1e1500 */
[----:B------:R-:W-:-:S03]  /*1d780*/  IMAD.X R82, R82, 0x1, R69, P3 ;  /* 0x0000000152527824 */ /* 0x000fc600018e0645 */
[----:B------:R-:W-:Y:S01]  /*1d790*/  STL [R1+0x228], R3 ;  /* 0x0002280301007387 */ /* 0x000fe20000100800 */
[----:B0-----:R-:W-:Y:S01]  /*1d7a0*/  PRMT R33, RZ, 0x7610, R33 ;  /* 0x00007610ff217816 */ /* 0x001fe20000000021 */
[----:B------:R-:W-:Y:S02]  /*1d7b0*/  @!P1 IMAD.MOV.U32 R83, RZ, RZ, R82 ;  /* 0x000000ffff539224 */ /* 0x000fe400078e0052 */
[----:B------:R0:W-:Y:S01]  /*1d7c0*/  STL [R1+0x21c], R82 ;  /* 0x00021c5201007387 */ /* 0x0001e20000100800 */
[----:B------:R-:W-:Y:S01]  /*1d7d0*/  PRMT R24, RZ, 0x7610, R24 ;  /* 0x00007610ff187816 */ /* 0x000fe20000000018 */
[----:B0-----:R-:W-:-:S05]  /*1d7e0*/  @!P1 IMAD.MOV.U32 R82, RZ, RZ, R71 ;  /* 0x000000ffff529224 */ /* 0x001fca00078e0047 */
[----:B------:R0:W3:Y:S02]  /*1d7f0*/  @!P1 LDG.E.U16 R33, desc[UR20][R82.64] ;  /* 0x0000001452219981 */ /* 0x0000e4000c1e1500 */
[----:B0-----:R-:W-:Y:S01]  /*1d800*/  @!P1 IMAD.MOV.U32 R82, RZ, RZ, R3 ;  /* 0x000000ffff529224 */ /* 0x001fe200078e0003 */
[----:B--2---:R-:W-:Y:S01]  /*1d810*/  IADD3 R0, P3, PT, R0, R70, RZ ;  /* 0x0000004600007210 */ /* 0x004fe20007f7e0ff */
[----:B------:R-:W-:-:S04]  /*1d820*/  IMAD.X R140, R140, 0x1, R69, P4 ;  /* 0x000000018c8c7824 */ /* 0x000fc800020e0645 */
[----:B------:R-:W-:Y:S01]  /*1d830*/  STL [R1+0x230], R0 ;  /* 0x0002300001007387 */ /* 0x000fe20000100800 */
[----:B------:R-:W-:-:S03]  /*1d840*/  @!P1 IMAD.MOV.U32 R83, RZ, RZ, R140 ;  /* 0x000000ffff539224 */ /* 0x000fc600078e008c */
[----:B------:R-:W2:Y:S01]  /*1d850*/  LDL.LU R71, [R1+0x23c] ;  /* 0x00023c0001477983 */ /* 0x000ea20000300800 */
[----:B------:R-:W-:-:S03]  /*1d860*/  IMAD.X R111, R111, 0x1, R69, P3 ;  /* 0x000000016f6f7824 */ /* 0x000fc600018e0645 */
[----:B------:R-:W-:Y:S04]  /*1d870*/  STL [R1+0x224], R140 ;  /* 0x0002248c01007387 */ /* 0x000fe80000100800 */
[----:B------:R-:W2:Y:S04]  /*1d880*/  LDL.LU R3, [R1+0x244] ;  /* 0x0002440001037983 */ /* 0x000ea80000300800 */
[----:B------:R0:W2:Y:S04]  /*1d890*/  @!P1 LDG.E.U16 R24, desc[UR20][R82.64] ;  /* 0x0000001452189981 */ /* 0x0000a8000c1e1500 */
[----:B------:R1:W-:Y:S01]  /*1d8a0*/  STL [R1+0x22c], R111 ;  /* 0x00022c6f01007387 */ /* 0x0003e20000100800 */
[----:B0-----:R-:W-:-:S03]  /*1d8b0*/  @!P1 IMAD.MOV.U32 R83, RZ, RZ, R111 ;  /* 0x000000ffff539224 */ /* 0x001fc600078e006f */
[----:B-1----:R-:W2:Y:S01]  /*1d8c0*/  LDL.LU R111, [R1+0x250] ;  /* 0x00025000016f7983 */ /* 0x002ea20000300800 */
[----:B------:R-:W-:Y:S01]  /*1d8d0*/  PRMT R14, RZ, 0x7610, R14 ;  /* 0x00007610ff0e7816 */ /* 0x000fe2000000000e */
[----:B------:R-:W-:Y:S01]  /*1d8e0*/  @!P1 IMAD.MOV.U32 R82, RZ, RZ, R0 ;  /* 0x000000ffff529224 */ /* 0x000fe200078e0000 */
[----:B------:R-:W-:Y:S01]  /*1d8f0*/  PRMT R4, RZ, 0x7610, R4 ;  /* 0x00007610ff047816 */ /* 0x000fe20000000004 */
[----:B------:R-:W2:Y:S04]  /*1d900*/  LDL.LU R0, [R1+0x258] ;  /* 0x0002580001007983 */ /* 0x000ea80000300800 */
[----:B------:R0:W2:Y:S01]  /*1d910*/  @!P1 LDG.E.U16 R14, desc[UR20][R82.64] ;  /* 0x00000014520e9981 */ /* 0x0000a2000c1e1500 */
[----:B----4-:R-:W-:-:S05]  /*1d920*/  IADD3 R72, P3, PT, R72, R70, RZ ;  /* 0x0000004648487210 */ /* 0x010fca0007f7e0ff */
[----:B------:R-:W-:Y:S01]  /*1d930*/  IMAD.X R139, R139, 0x1, R69, P3 ;  /* 0x000000018b8b7824 */ /* 0x000fe200018e0645 */
[-C--:B---3--:R-:W-:Y:S01]  /*1d940*/  IADD3 R68, P4, PT, R68, R70.reuse, RZ ;  /* 0x0000004644447210 */ /* 0x088fe20007f9e0ff */
[----:B0-----:R-:W-:Y:S02]  /*1d950*/  @!P1 IMAD.MOV.U32 R82, RZ, RZ, R72 ;  /* 0x000000ffff529224 */ /* 0x001fe400078e0048 */
[----:B------:R-:W-:Y:S01]  /*1d960*/  @!P1 IMAD.MOV.U32 R83, RZ, RZ, R139 ;  /* 0x000000ffff539224 */ /* 0x000fe200078e008b */
[----:B------:R-:W-:Y:S01]  /*1d970*/  IADD3 R2, P3, PT, R2, R70, RZ ;  /* 0x0000004602027210 */ /* 0x000fe20007f7e0ff */
[----:B------:R0:W-:Y:S01]  /*1d980*/  STL [R1+0x238], R72 ;  /* 0x0002384801007387 */ /* 0x0001e20000100800 */
[----:B------:R-:W-:-:S03]  /*1d990*/  PRMT R73, RZ, 0x7610, R73 ;  /* 0x00007610ff497816 */ /* 0x000fc60000000049 */
[----:B------:R1:W3:Y:S04]  /*1d9a0*/  @!P1 LDG.E.U16 R4, desc[UR20][R82.64] ;  /* 0x0000001452049981 */ /* 0x0002e8000c1e1500 */
[----:B------:R4:W-:Y:S04]  /*1d9b0*/  STL [R1+0x240], R68 ;  /* 0x0002404401007387 */ /* 0x0009e80000100800 */
[----:B------:R-:W-:Y:S01]  /*1d9c0*/  STL [R1+0x234], R139 ;  /* 0x0002348b01007387 */ /* 0x000fe20000100800 */
[----:B-1----:R-:W-:-:S03]  /*1d9d0*/  @!P1 IMAD.MOV.U32 R82, RZ, RZ, R68 ;  /* 0x000000ffff529224 */ /* 0x002fc600078e0044 */
[----:B------:R-:W-:Y:S01]  /*1d9e0*/  STL [R1+0x248], R2 ;  /* 0x0002480201007387 */ /* 0x000fe20000100800 */
[----:B------:R-:W-:-:S03]  /*1d9f0*/  PRMT R59, RZ, 0x7610, R59 ;  /* 0x00007610ff3b7816 */ /* 0x000fc6000000003b */
[----:B0-----:R-:W3:Y:S01]  /*1da00*/  LDL.LU R72, [R1+0x260] ;  /* 0x0002600001487983 */ /* 0x001ee20000300800 */
[----:B--2---:R-:W-:-:S04]  /*1da10*/  IMAD.X R71, R71, 0x1, R69, P4 ;  /* 0x0000000147477824 */ /* 0x004fc800020e0645 */
[----:B------:R-:W-:Y:S01]  /*1da20*/  @!P1 IMAD.MOV.U32 R83, RZ, RZ, R71 ;  /* 0x000000ffff539224 */ /* 0x000fe200078e0047 */
[----:B------:R0:W-:Y:S01]  /*1da30*/  STL [R1+0x23c], R71 ;  /* 0x00023c4701007387 */ /* 0x0001e20000100800 */
[----:B------:R-:W-:-:S03]  /*1da40*/  IMAD.X R3, R3, 0x1, R69, P3 ;  /* 0x0000000103037824 */ /* 0x000fc600018e0645 */
[----:B----4-:R-:W2:Y:S04]  /*1da50*/  LDL.LU R68, [R1+0x254] ;  /* 0x0002540001447983 */ /* 0x010ea80000300800 */
[----:B------:R1:W4:Y:S04]  /*1da60*/  @!P1 LDG.E.U16 R73, desc[UR20][R82.64] ;  /* 0x0000001452499981 */ /* 0x000328000c1e1500 */
[----:B------:R0:W-:Y:S04]  /*1da70*/  STL [R1+0x244], R3 ;  /* 0x0002440301007387 */ /* 0x0001e80000100800 */
[----:B------:R-:W3:Y:S01]  /*1da80*/  LDL.LU R140, [R1+0x25c] ;  /* 0x00025c00018c7983 */ /* 0x000ee20000300800 */
[----:B-1----:R-:W-:Y:S01]  /*1da90*/  @!P1 IMAD.MOV.U32 R82, RZ, RZ, R2 ;  /* 0x000000ffff529224 */ /* 0x002fe200078e0002 */
[----:B------:R-:W-:Y:S01]  /*1daa0*/  IADD3 R111, P3, PT, R111, R70, RZ ;  /* 0x000000466f6f7210 */ /* 0x000fe20007f7e0ff */
[----:B------:R-:W-:Y:S01]  /*1dab0*/  @!P1 IMAD.MOV.U32 R83, RZ, RZ, R3 ;  /* 0x000000ffff539224 */ /* 0x000fe200078e0003 */
[----:B0-----:R-:W3:Y:S04]  /*1dac0*/  LDL.LU R71, [R1+0x268] ;  /* 0x0002680001477983 */ /* 0x001ee80000300800 */
[----:B------:R0:W-:Y:S04]  /*1dad0*/  STL [R1+0x250], R111 ;  /* 0x0002506f01007387 */ /* 0x0001e80000100800 */
[----:B------:R-:W3:Y:S04]  /*1dae0*/  LDL.LU R3, [R1+0x26c] ;  /* 0x00026c0001037983 */ /* 0x000ee80000300800 */
[----:B------:R-:W3:Y:S04]  /*1daf0*/  LDL.LU R2, [R1+0x270] ;  /* 0x0002700001027983 */ /* 0x000ee80000300800 */
[----:B------:R1:W3:Y:S04]  /*1db00*/  @!P1 LDG.E.U16 R59, desc[UR20][R82.64] ;  /* 0x00000014523b9981 */ /* 0x0002e8000c1e1500 */
[----:B------:R-:W3:Y:S01]  /*1db10*/  LDL.LU R139, [R1+0x278] ;  /* 0x00027800018b7983 */ /* 0x000ee20000300800 */
[----:B-1----:R-:W-:-:S03]  /*1db20*/  IMAD.MOV.U32 R83, RZ, RZ, R111 ;  /* 0x000000ffff537224 */ /* 0x002fc600078e006f */
[----:B0-----:R-:W3:Y:S04]  /*1db30*/  LDL.LU R111, [R1+0xa38] ;  /* 0x000a3800016f7983 */ /* 0x001ee80000300800 */
[----:B------:R-:W3:Y:S01]  /*1db40*/  LDL.LU R82, [R1+0x24c] ;  /* 0x00024c0001527983 */ /* 0x000ee20000300800 */
[----:B------:R-:W-:-:S05]  /*1db50*/  IADD3 R0, P4, PT, R0, R70, RZ ;  /* 0x0000004600007210 */ /* 0x000fca0007f9e0ff */
[----:B------:R-:W-:Y:S01]  /*1db60*/  STL [R1+0x258], R0 ;  /* 0x0002580001007387 */ /* 0x000fe20000100800 */
[----:B------:R-:W-:Y:S02]  /*1db70*/  PRMT R50, RZ, 0x7610, R50 ;  /* 0x00007610ff327816 */ /* 0x000fe40000000032 */
[----:B------:R-:W-:Y:S02]  /*1db80*/  PRMT R41, RZ, 0x7610, R41 ;  /* 0x00007610ff297816 */ /* 0x000fe40000000029 */
[----:B------:R-:W-:Y:S01]  /*1db90*/  PRMT R32, RZ, 0x7610, R32 ;  /* 0x00007610ff207816 */ /* 0x000fe20000000020 */
[--C-:B--2---:R-:W-:Y:S02]  /*1dba0*/  IMAD.X R68, R68, 0x1, R69.reuse, P4 ;  /* 0x0000000144447824 */ /* 0x104fe400020e0645 */
[----:B---3--:R-:W-:-:S05]  /*1dbb0*/  IMAD.X R82, R82, 0x1, R69, P3 ;  /* 0x0000000152527824 */ /* 0x008fca00018e0645 */
[----:B------:R-:W-:Y:S01]  /*1dbc0*/  @!P1 LOP3.LUT R83, R83, R82, RZ, 0x3c, !PT ;  /* 0x0000005253539212 */ /* 0x000fe200078e3cff */
[----:B------:R0:W-:Y:S01]  /*1dbd0*/  STL [R1+0x24c], R82 ;  /* 0x00024c5201007387 */ /* 0x0001e20000100800 */
[----:B------:R-:W-:Y:S02]  /*1dbe0*/  IADD3 R72, P3, PT, R72, R70, RZ ;  /* 0x0000004648487210 */ /* 0x000fe40007f7e0ff */
[----:B0-----:R-:W-:-:S04]  /*1dbf0*/  @!P1 LOP3.LUT R82, R83, R82, RZ, 0x3c, !PT ;  /* 0x0000005253529212 */ /* 0x001fc800078e3cff */
[----:B------:R-:W-:Y:S01]  /*1dc00*/  @!P1 LOP3.LUT R83, R83, R82, RZ, 0x3c, !PT ;  /* 0x0000005253539212 */ /* 0x000fe200078e3cff */
[----:B------:R-:W-:-:S04]  /*1dc10*/  IMAD.X R140, R140, 0x1, R69, P3 ;  /* 0x000000018c8c7824 */ /* 0x000fc800018e0645 */
[----:B------:R0:W2:Y:S02]  /*1dc20*/  @!P1 LDG.E.U16 R50, desc[UR20][R82.64] ;  /* 0x0000001452329981 */ /* 0x0000a4000c1e1500 */
[----:B0-----:R-:W-:Y:S02]  /*1dc30*/  @!P1 IMAD.MOV.U32 R82, RZ, RZ, R0 ;  /* 0x000000ffff529224 */ /* 0x001fe400078e0000 */
[----:B------:R-:W-:-:S05]  /*1dc40*/  @!P1 IMAD.MOV.U32 R83, RZ, RZ, R68 ;  /* 0x000000ffff539224 */ /* 0x000fca00078e0044 */
[----:B------:R0:W3:Y:S02]  /*1dc50*/  @!P1 LDG.E.U16 R41, desc[UR20][R82.64] ;  /* 0x0000001452299981 */ /* 0x0000e4000c1e1500 */
[----:B0-----:R-:W-:Y:S02]  /*1dc60*/  IMAD.MOV.U32 R82, RZ, RZ, R140 ;  /* 0x000000ffff527224 */ /* 0x001fe400078e008c */
[----:B------:R-:W-:-:S05]  /*1dc70*/  IMAD.MOV.U32 R83, RZ, RZ, R72 ;  /* 0x000000ffff537224 */ /* 0x000fca00078e0048 */
[-C--:B------:R-:W-:Y:S01]  /*1dc80*/  @!P1 LOP3.LUT R83, R83, R82.reuse, RZ, 0x3c, !PT ;  /* 0x0000005253539212 */ /* 0x080fe200078e3cff */
[----:B------:R-:W-:Y:S03]  /*1dc90*/  STL [R1+0x260], R72 ;  /* 0x0002604801007387 */ /* 0x000fe60000100800 */
[----:B------:R-:W-:Y:S01]  /*1dca0*/  @!P1 LOP3.LUT R82, R83, R82, RZ, 0x3c, !PT ;  /* 0x0000005253529212 */ /* 0x000fe200078e3cff */
[----:B------:R0:W-:Y:S01]  /*1dcb0*/  STL [R1+0x254], R68 ;  /* 0x0002544401007387 */ /* 0x0001e20000100800 */
[----:B------:R-:W-:Y:S02]  /*1dcc0*/  IADD3 R71, P4, PT, R71, R70, RZ ;  /* 0x0000004647477210 */ /* 0x000fe40007f9e0ff */
[----:B------:R-:W-:-:S05]  /*1dcd0*/  @!P1 LOP3.LUT R83, R83, R82, RZ, 0x3c, !PT ;  /* 0x0000005253539212 */ /* 0x000fca00078e3cff */
[----:B------:R1:W2:Y:S04]  /*1dce0*/  @!P1 LDG.E.U16 R32, desc[UR20][R82.64] ;  /* 0x0000001452209981 */ /* 0x0002a8000c1e1500 */
[----:B0-----:R-:W2:Y:S04]  /*1dcf0*/  LDL.LU R68, [R1+0xa34] ;  /* 0x000a340001447983 */ /* 0x001ea80000300800 */
[----:B------:R-:W2:Y:S04]  /*1dd00*/  LDL.LU R0, [R1+0x280] ;  /* 0x0002800001007983 */ /* 0x000ea80000300800 */
[----:B------:R0:W-:Y:S01]  /*1dd10*/  STL [R1+0x25c], R140 ;  /* 0x00025c8c01007387 */ /* 0x0001e20000100800 */
[----:B-1----:R-:W-:-:S03]  /*1dd20*/  IMAD.MOV.U32 R83, RZ, RZ, R71 ;  /* 0x000000ffff537224 */ /* 0x002fc600078e0047 */
[----:B0-----:R-:W5:Y:S04]  /*1dd30*/  LDL.LU R140, [R1+0xa30] ;  /* 0x000a3000018c7983 */ /* 0x001f680000300800 */
[----:B------:R-:W5:Y:S04]  /*1dd40*/  LDL.LU R72, [R1+0xa2c] ;  /* 0x000a2c0001487983 */ /* 0x000f680000300800 */
[----:B------:R0:W-:Y:S04]  /*1dd50*/  STL [R1+0x268], R71 ;  /* 0x0002684701007387 */ /* 0x0001e80000100800 */
[----:B0-----:R-:W5:Y:S04]  /*1dd60*/  LDL.LU R71, [R1+0xa28] ;  /* 0x000a280001477983 */ /* 0x001f680000300800 */
[----:B------:R-:W2:Y:S01]  /*1dd70*/  LDL.LU R82, [R1+0x264] ;  /* 0x0002640001527983 */ /* 0x000ea20000300800 */
[----:B------:R-:W-:-:S05]  /*1dd80*/  IADD3 R2, P3, PT, R2, R70, RZ ;  /* 0x0000004602027210 */ /* 0x000fca0007f7e0ff */
[----:B------:R-:W-:Y:S01]  /*1dd90*/  STL [R1+0x270], R2 ;  /* 0x0002700201007387 */ /* 0x000fe20000100800 */
[----:B------:R-:W-:Y:S01]  /*1dda0*/  PRMT R23, RZ, 0x7610, R23 ;  /* 0x00007610ff177816 */ /* 0x000fe20000000017 */
[----:B------:R-:W-:Y:S01]  /*1ddb0*/  IMAD.X R3, R3, 0x1, R69, P3 ;  /* 0x0000000103037824 */ /* 0x000fe200018e0645 */
[----:B------:R-:W-:Y:S02]  /*1ddc0*/  PRMT R13, RZ, 0x7610, R13 ;  /* 0x00007610ff0d7816 */ /* 0x000fe4000000000d */
[----:B------:R-:W-:Y:S01]  /*1ddd0*/  IADD3 R139, P3, PT, R139, R70, RZ ;  /* 0x000000468b8b7210 */ /* 0x000fe20007f7e0ff */
[----:B--2---:R-:W-:-:S05]  /*1dde0*/  IMAD.X R82, R82, 0x1, R69, P4 ;  /* 0x0000000152527824 */ /* 0x004fca00020e0645 */
[-C--:B------:R-:W-:Y:S01]  /*1ddf0*/  @!P1 LOP3.LUT R83, R83, R82.reuse, RZ, 0x3c, !PT ;  /* 0x0000005253539212 */ /* 0x080fe200078e3cff */
[----:B------:R0:W-:Y:S03]  /*1de00*/  STL [R1+0x264], R82 ;  /* 0x0002645201007387 */ /* 0x0001e60000100800 */
[----:B0-----:R-:W-:-:S04]  /*1de10*/  @!P1 LOP3.LUT R82, R83, R82, RZ, 0x3c, !PT ;  /* 0x0000005253529212 */ /* 0x001fc800078e3cff */
[----:B------:R-:W-:Y:S01]  /*1de20*/  @!P1 LOP3.LUT R83, R83, R82, RZ, 0x3c, !PT ;  /* 0x0000005253539212 */ /* 0x000fe200078e3cff */
[----:B------:R0:W-:Y:S04]  /*1de30*/  STL [R1+0x26c], R3 ;  /* 0x00026c0301007387 */ /* 0x0001e80000100800 */
[----:B------:R1:W2:Y:S02]  /*1de40*/  @!P1 LDG.E.U16 R23, desc[UR20][R82.64] ;  /* 0x0000001452179981 */ /* 0x0002a4000c1e1500 */
[----:B-1----:R-:W-:Y:S02]  /*1de50*/  @!P1 IMAD.MOV.U32 R82, RZ, RZ, R2 ;  /* 0x000000ffff529224 */ /* 0x002fe400078e0002 */
[----:B------:R-:W-:Y:S02]  /*1de60*/  @!P1 IMAD.MOV.U32 R83, RZ, RZ, R3 ;  /* 0x000000ffff539224 */ /* 0x000fe400078e0003 */
[----:B0-----:R-:W5:Y:S04]  /*1de70*/  LDL.LU R3, [R1+0xa24] ;  /* 0x000a240001037983 */ /* 0x001f680000300800 */
[----:B------:R-:W5:Y:S04]  /*1de80*/  LDL.LU R2, [R1+0xa20] ;  /* 0x000a200001027983 */ /* 0x000f680000300800 */
[----:B------:R0:W-:Y:S04]  /*1de90*/  STL [R1+0x278], R139 ;  /* 0x0002788b01007387 */ /* 0x0001e80000100800 */
[----:B------:R1:W2:Y:S04]  /*1dea0*/  @!P1 LDG.E.U16 R13, desc[UR20][R82.64] ;  /* 0x00000014520d9981 */ /* 0x0002a8000c1e1500 */
[----:B------:R-:W2:Y:S01]  /*1deb0*/  LDL.LU R83, [R1+0x274] ;  /* 0x0002740001537983 */ /* 0x000ea20000300800 */
[----:B------:R-:W-:Y:S01]  /*1dec0*/  PRMT R85, RZ, 0x7610, R85 ;  /* 0x00007610ff557816 */ /* 0x000fe20000000055 */
[----:B-1----:R-:W-:-:S02]  /*1ded0*/  @!P1 IMAD.MOV.U32 R82, RZ, RZ, R139 ;  /* 0x000000ffff529224 */ /* 0x002fc400078e008b */
[----:B--2---:R-:W-:-:S05]  /*1dee0*/  IMAD.X R83, R83, 0x1, R69, P3 ;  /* 0x0000000153537824 */ /* 0x004fca00018e0645 */
[----:B------:R1:W-:Y:S04]  /*1def0*/  STL [R1+0x274], R83 ;  /* 0x0002745301007387 */ /* 0x0003e80000100800 */
[----:B0-----:R-:W2:Y:S04]  /*1df00*/  LDL.LU R139, [R1+0x298] ;  /* 0x00029800018b7983 */ /* 0x001ea80000300800 */
[----:B------:R0:W2:Y:S04]  /*1df10*/  @!P1 LDG.E.U16 R85, desc[UR20][R82.64] ;  /* 0x0000001452559981 */ /* 0x0000a8000c1e1500 */
[----:B-1----:R-:W2:Y:S01]  /*1df20*/  LDL.LU R83, [R1+0x27c] ;  /* 0x00027c0001537983 */ /* 0x002ea20000300800 */
[----:B------:R-:W-:-:S02]  /*1df30*/  IADD3 R0, P3, PT, R0, R70, RZ ;  /* 0x0000004600007210 */ /* 0x000fc40007f7e0ff */
[----:B------:R-:W-:-:S03]  /*1df40*/  PRMT R87, RZ, 0x7610, R87 ;  /* 0x00007610ff577816 */ /* 0x000fc60000000057 */
[----:B0-----:R-:W-:Y:S01]  /*1df50*/  @!P1 IMAD.MOV.U32 R82, RZ, RZ, R0 ;  /* 0x000000ffff529224 */ /* 0x001fe200078e0000 */
[----:B------:R0:W-:Y:S01]  /*1df60*/  STL [R1+0x280], R0 ;  /* 0x0002800001007387 */ /* 0x0001e20000100800 */
[----:B--2---:R-:W-:-:S05]  /*1df70*/  IMAD.X R83, R83, 0x1, R69, P3 ;  /* 0x0000000153537824 */ /* 0x004fca00018e0645 */
[----:B------:R1:W-:Y:S04]  /*1df80*/  STL [R1+0x27c], R83 ;  /* 0x00027c5301007387 */ /* 0x0003e80000100800 */
[----:B0-----:R-:W5:Y:S04]  /*1df90*/  LDL.LU R0, [R1+0xa1c] ;  /* 0x000a1c0001007983 */ /* 0x001f680000300800 */
[----:B------:R0:W2:Y:S04]  /*1dfa0*/  @!P1 LDG.E.U16 R87, desc[UR20][R82.64] ;  /* 0x0000001452579981 */ /* 0x0000a8000c1e1500 */
[----:B------:R-:W2:Y:S04]  /*1dfb0*/  LDL.LU R82, [R1+0x284] ;  /* 0x0002840001527983 */ /* 0x000ea80000300800 */
[----:B-1----:R-:W0:Y:S01]  /*1dfc0*/  LDL.LU R83, [R1+0x288] ;  /* 0x0002880001537983 */ /* 0x002e220000300800 */
[----:B------:R-:W-:-:S02]  /*1dfd0*/  PRMT R89, RZ, 0x7610, R89 ;  /* 0x00007610ff597816 */ /* 0x000fc40000000059 */
[----:B0-----:R-:W-:-:S05]  /*1dfe0*/  IADD3 R83, P3, PT, R83, R70, RZ ;  /* 0x0000004653537210 */ /* 0x001fca0007f7e0ff */
[----:B--2---:R-:W-:Y:S01]  /*1dff0*/  IMAD.X R82, R82, 0x1, R69, P3 ;  /* 0x0000000152527824 */ /* 0x004fe200018e0645 */
[----:B------:R0:W-:Y:S04]  /*1e000*/  STL [R1+0x288], R83 ;  /* 0x0002885301007387 */ /* 0x0001e80000100800 */
[----:B------:R1:W-:Y:S01]  /*1e010*/  STL [R1+0x284], R82 ;  /* 0x0002845201007387 */ /* 0x0003e20000100800 */
[----:B0-----:R-:W-:-:S04]  /*1e020*/  @!P1 LOP3.LUT R83, R83, R82, RZ, 0x3c, !PT ;  /* 0x0000005253539212 */ /* 0x001fc800078e3cff */
[----:B-1----:R-:W-:-:S04]  /*1e030*/  @!P1 LOP3.LUT R82, R83, R82, RZ, 0x3c, !PT ;  /* 0x0000005253529212 */ /* 0x002fc800078e3cff */
[----:B------:R-:W-:-:S05]  /*1e040*/  @!P1 LOP3.LUT R83, R83, R82, RZ, 0x3c, !PT ;  /* 0x0000005253539212 */ /* 0x000fca00078e3cff */
[----:B------:R0:W2:Y:S04]  /*1e050*/  @!P1 LDG.E.U16 R89, desc[UR20][R82.64] ;  /* 0x0000001452599981 */ /* 0x0000a8000c1e1500 */
[----:B------:R-:W2:Y:S04]  /*1e060*/  LDL.LU R82, [R1+0x28c] ;  /* 0x00028c0001527983 */ /* 0x000ea80000300800 */
[----:B------:R-:W0:Y:S01]  /*1e070*/  LDL.LU R83, [R1+0x290] ;  /* 0x0002900001537983 */ /* 0x000e220000300800 */
[----:B------:R-:W-:Y:S02]  /*1e080*/  PRMT R91, RZ, 0x7610, R91 ;  /* 0x00007610ff5b7816 */ /* 0x000fe4000000005b */
        /* <DEDUP_REMOVED lines=8> */
[----:B------:R-:W2:Y:S01]  /*1e110*/  LDL.LU R83, [R1+0x294] ;  /* 0x0002940001537983 */ /* 0x000ea20000300800 */
[----:B------:R-:W-:Y:S02]  /*1e120*/  IADD3 R139, P3, PT, R139, R70, RZ ;  /* 0x000000468b8b7210 */ /* 0x000fe40007f7e0ff */
[----:B------:R-:W-:-:S03]  /*1e130*/  PRMT R93, RZ, 0x7610, R93 ;  /* 0x00007610ff5d7816 */ /* 0x000fc6000000005d */
[----:B0-----:R-:W-:Y:S01]  /*1e140*/  @!P1 IMAD.MOV.U32 R82, RZ, RZ, R139 ;  /* 0x000000ffff529224 */ /* 0x001fe200078e008b */
[----:B------:R0:W-:Y:S01]  /*1e150*/  STL [R1+0x298], R139 ;  /* 0x0002988b01007387 */ /* 0x0001e20000100800 */
[----:B--2---:R-:W-:-:S05]  /*1e160*/  IMAD.X R83, R83, 0x1, R69, P3 ;  /* 0x0000000153537824 */ /* 0x004fca00018e0645 */
[----:B------:R1:W-:Y:S04]  /*1e170*/  STL [R1+0x294], R83 ;  /* 0x0002945301007387 */ /* 0x0003e80000100800 */
[----:B0-----:R-:W2:Y:S04]  /*1e180*/  LDL.LU R139, [R1+0x2b8] ;  /* 0x0002b800018b7983 */ /* 0x001ea80000300800 */
        /* <DEDUP_REMOVED lines=374> */
[----:B------:R0:W-:Y:S02]  /*1f8f0*/  STL [R1+0x118], R139 ;  /* 0x0001188b01007387 */ /* 0x0001e40000100800 */
[----:B0-----:R-:W-:Y:S01]  /*1f900*/  LOP3.LUT R139, R68, 0x10, RZ, 0x3c, !PT ;  /* 0x00000010448b7812 */ /* 0x001fe200078e3cff */
[----:B--2---:R-:W-:-:S05]  /*1f910*/  IMAD.X R83, R83, 0x1, R69, P3 ;  /* 0x0000000153537824 */ /* 0x004fca00018e0645 */
[----:B------:R0:W2:Y:S01]  /*1f920*/  @!P1 LDG.E.U16 R138, desc[UR20][R82.64] ;  /* 0x00000014528a9981 */ /* 0x0000a2000c1e1500 */
[----:B------:R-:W-:Y:S06]  /*1f930*/  BAR.SYNC.DEFER_BLOCKING 0x0 ;  /* 0x0000000000007b1d */ /* 0x000fec0000010000 */
[----:B------:R0:W-:Y:S04]  /*1f940*/  STL [R1+0x114], R83 ;  /* 0x0001145301007387 */ /* 0x0001e80000100800 */
        /* <DEDUP_REMOVED lines=58> */
[----:B------:R-:W-:-:S03]  /*1fcf0*/  LOP3.LUT R59, R68, 0x40, RZ, 0x3c, !PT ;  /* 0x00000040443b7812 */ /* 0x000fc600078e3cff */
[----:B------:R-:W-:Y:S04]  /*1fd00*/  STS.U16 [R139+UR9+0xa180], R43 ;  /* 0x00a1802b8b007988 */ /* 0x000fe80008000409 */
[----:B------:R-:W-:Y:S04]  /*1fd10*/  STS.U16 [R139+UR9+0xa580], R42 ;  /* 0x00a5802a8b007988 */ /* 0x000fe80008000409 */
[----:B---3--:R1:W-:Y:S04]  /*1fd20*/  STS.U16 [R139+UR9+0xa980], R41 ;  /* 0x00a980298b007988 */ /* 0x0083e80008000409 */
        /* <DEDUP_REMOVED lines=29> */
[----:B------:R3:W-:Y:S01]  /*1ff00*/  STS.U16 [R50+UR9+0x9e80], R26 ;  /* 0x009e801a32007988 */ /* 0x0007e20008000409 */
[----:B-1----:R-:W-:-:S03]  /*1ff10*/  LOP3.LUT R41, R68, 0x60, RZ, 0x3c, !PT ;  /* 0x0000006044297812 */ /* 0x002fc600078e3cff */
        /* <DEDUP_REMOVED lines=16> */
[----:B0-----:R-:W-:-:S03]  /*20020*/  LOP3.LUT R32, R68, 0x70, RZ, 0x3c, !PT ;  /* 0x0000007044207812 */ /* 0x001fc600078e3cff */
        /* <DEDUP_REMOVED lines=23> */
[----:B--2---:R3:W-:Y:S01]  /*201a0*/  STS.U16 [R32+UR9+0xbf80], R138 ;  /* 0x00bf808a20007988 */ /* 0x0047e20008000409 */
[----:B------:R0:W-:Y:S06]  /*201b0*/  MEMBAR.ALL.CTA ;  /* 0x0000000000007992 */ /* 0x0001ec0000008000 */
[----:B0-----:R-:W0:Y:S01]  /*201c0*/  FENCE.VIEW.ASYNC.S ;  /* 0x00000000000073c6 */ /* 0x001e220000000000 */
[----:B------:R-:W-:-:S04]  /*201d0*/  ULEA UR6, UR18, UR9, 0x3 ;  /* 0x0000000912067291 */ /* 0x000fc8000f8e18ff */
[----:B------:R-:W-:Y:S01]  /*201e0*/  UIADD3 UR6, UPT, UPT, UR6, 0x10000, URZ ;  /* 0x0001000006067890 */ /* 0x000fe2000fffe0ff */
[----:B0-----:R-:W-:Y:S06]  /*201f0*/  BAR.SYNC.DEFER_BLOCKING 0x0 ;  /* 0x0000000000007b1d */ /* 0x001fec0000010000 */
[----:B---3--:R-:W-:Y:S05]  /*20200*/  @P0 BRA `(.L_x_10) ;  /* 0x0000000000900947 */ /* 0x008fea0003800000 */
[----:B------:R-:W-:Y:S02]  /*20210*/  UIADD3 UR19, UPT, UPT, UR8, 0x88, URZ ;  /* 0x0000008808137890 */ /* 0x000fe4000fffe0ff */
[----:B------:R-:W-:Y:S02]  /*20220*/  UIADD3 UR36, UPT, UPT, UR8, 0x90, URZ ;  /* 0x0000009008247890 */ /* 0x000fe4000fffe0ff */
[----:B------:R-:W-:Y:S02]  /*20230*/  UIADD3 UR37, UPT, UPT, UR8, 0x98, URZ ;  /* 0x0000009808257890 */ /* 0x000fe4000fffe0ff */
[----:B------:R-:W-:Y:S02]  /*20240*/  UIADD3 UR42, UPT, UPT, UR8, 0xa0, URZ ;  /* 0x000000a0082a7890 */ /* 0x000fe4000fffe0ff */
[----:B------:R-:W-:Y:S02]  /*20250*/  UIADD3 UR43, UPT, UPT, UR8, 0xa8, URZ ;  /* 0x000000a8082b7890 */ /* 0x000fe4000fffe0ff */
[----:B------:R-:W-:Y:S01]  /*20260*/  UIADD3 UR48, UPT, UPT, UR8, 0xb0, URZ ;  /* 0x000000b008307890 */ /* 0x000fe2000fffe0ff */
[----:B------:R-:W-:Y:S01]  /*20270*/  UMOV UR16, 0x0 ;  /* 0x0000000000107882 */ /* 0x000fe20000000000 */
[----:B------:R-:W-:Y:S01]  /*20280*/  UMOV UR17, 0x8200010 ;  /* 0x0820001000117882 */ /* 0x000fe20000000000 */
[----:B------:R-:W-:Y:S01]  /*20290*/  UMOV UR13, 0x40004040 ;  /* 0x40004040000d7882 */ /* 0x000fe20000000000 */
[----:B------:R-:W-:-:S02]  /*202a0*/  UIADD3 UR49, UPT, UPT, UR8, 0xb8, URZ ;  /* 0x000000b808317890 */ /* 0x000fc4000fffe0ff */
[----:B------:R0:W-:Y:S01]  /*202b0*/  UTCHMMA tmem[UR11], gdesc[UR12], tmem[UR8], tmem[UR16], idesc[UR17], UPT ;  /* 0x00ff100c0b0079ea */ /* 0x0001e2000b800008 */
[----:B------:R-:W-:Y:S01]  /*202c0*/  UMOV UR34, 0x0 ;  /* 0x0000000000227882 */ /* 0x000fe20000000000 */
[----:B------:R-:W-:Y:S01]  /*202d0*/  UMOV UR35, 0x8200010 ;  /* 0x0820001000237882 */ /* 0x000fe20000000000 */
[----:B------:R-:W-:Y:S01]  /*202e0*/  UMOV UR38, 0x0 ;  /* 0x0000000000267882 */ /* 0x000fe20000000000 */
[----:B------:R-:W-:Y:S01]  /*202f0*/  UMOV UR39, 0x8200010 ;  /* 0x0820001000277882 */ /* 0x000fe20000000000 */
        /* <DEDUP_REMOVED lines=21> */
.L_x_10:
[----:B------:R-:W2:Y:S01]  /*20450*/  LDL R4, [R1+0x798] ;  /* 0x0007980001047983 */ /* 0x000ea20000100800 */
[----:B------:R-:W-:-:S04]  /*20460*/  UIADD3 UR18, UPT, UPT, UR18, 0x1, URZ ;  /* 0x0000000112127890 */ /* 0x000fc8000fffe0ff */
[----:B------:R-:W-:-:S04]  /*20470*/  UISETP.GT.AND UP1, UPT, UR18, 0x1, UPT ;  /* 0x000000011200788c */ /* 0x000fc8000bf24270 */
[----:B0-----:R-:W-:Y:S02]  /*20480*/  USEL UR4, URZ, 0x1, !UP1 ;  /* 0x00000001ff047887 */ /* 0x001fe4000c800000 */
[----:B------:R-:W-:Y:S02]  /*20490*/  USEL UR18, UR18, URZ, !UP1 ;  /* 0x000000ff12127287 */ /* 0x000fe4000c800000 */
[----:B------:R-:W-:-:S03]  /*204a0*/  ULOP3.LUT UR7, UR5, UR4, URZ, 0x3c, !UPT ;  /* 0x0000000405077292 */ /* 0x000fc6000f8e3cff */
[----:B------:R-:W-:-:S04]  /*204b0*/  UMOV UR4, UR5 ;  /* 0x0000000500047c82 */ /* 0x000fc80008000000 */
[----:B------:R-:W-:Y:S01]  /*204c0*/  UMOV UR5, UR7 ;  /* 0x0000000700057c82 */ /* 0x000fe20008000000 */
[----:B--2--5:R-:W-:-:S13]  /*204d0*/  ISETP.NE.U32.AND P1, PT, R140, R4, PT ;  /* 0x000000048c00720c */ /* 0x024fda0003f25070 */
[----:B------:R-:W-:Y:S05]  /*204e0*/  @P1 BRA `(.L_x_11) ;  /* 0xffffff4400941947 */ /* 0x000fea000383ffff */
.L_x_8:
[----:B------:R-:W2:Y:S01]  /*204f0*/  LDL.LU R8, [R1+0x84c] ;  /* 0x00084c0001087983 */ /* 0x000ea20000300800 */
[----:B------:R-:W0:Y:S01]  /*20500*/  LDC R9, c[0x0][0x3a0] ;  /* 0x0000e800ff097b82 */ /* 0x000e220000000800 */
[----:B------:R-:W2:Y:S02]  /*20510*/  LDCU.128 UR12, c[0x0][0x390] ;  /* 0x00007200ff0c77ac */ /* 0x000ea40008000c00 */
[----:B------:R-:W3:Y:S01]  /*20520*/  LDL.LU R5, [R1+0x868] ;  /* 0x0008680001057983 */ /* 0x000ee20000300800 */
[----:B------:R-:W1:Y:S03]  /*20530*/  LDCU UR5, c[0x0][0x3b8] ;  /* 0x00007700ff0577ac */ /* 0x000e660008000800 */
[----:B------:R-:W4:Y:S01]  /*20540*/  LDL.LU R7, [R1+0x864] ;  /* 0x0008640001077983 */ /* 0x000f220000300800 */
[----:B------:R-:W5:Y:S03]  /*20550*/  LDCU UR7, c[0x0][0x3b4] ;  /* 0x00007680ff0777ac */ /* 0x000f660008000800 */
[----:B------:R-:W4:Y:S01]  /*20560*/  LDL.LU R6, [R1+0x860] ;  /* 0x0008600001067983 */ /* 0x000f220000300800 */
[----:B-1----:R-:W-:-:S02]  /*20570*/  IMAD R4, R0, UR5, RZ ;  /* 0x0000000500047c24 */ /* 0x002fc4000f8e02ff */
[----:B0-----:R-:W-:-:S05]  /*20580*/  VIADD R9, R9, 0x7f ;  /* 0x0000007f09097836 */ /* 0x001fca0000000000 */
[----:B------:R-:W-:Y:S02]  /*20590*/  ISETP.GE.AND P6, PT, R9, 0x80, PT ;  /* 0x000000800900780c */ /* 0x000fe40003fc6270 */
[C---:B--2---:R-:W-:Y:S01]  /*205a0*/  ISETP.GE.AND P1, PT, R8.reuse, UR14, PT ;  /* 0x0000000e08007c0c */ /* 0x044fe2000bf26270 */
[----:B-----5:R-:W-:-:S03]  /*205b0*/  IMAD R3, R8, UR7, RZ ;  /* 0x0000000708037c24 */ /* 0x020fc6000f8e02ff */
[----:B---3--:R-:W-:Y:S01]  /*205c0*/  ISETP.LT.AND P5, PT, R5, UR15, !P1 ;  /* 0x0000000f05007c0c */ /* 0x008fe2000cfa1270 */
[----:B------:R-:W-:Y:S01]  /*205d0*/  VIADD R5, R4, UR5 ;  /* 0x0000000504057c36 */ /* 0x000fe20008000000 */
[----:B------:R-:W-:Y:S02]  /*205e0*/  LEA R2, P4, R3, UR12, 0x1 ;  /* 0x0000000c03027c11 */ /* 0x000fe4000f8808ff */
[----:B----4-:R-:W-:Y:S02]  /*205f0*/  ISETP.LT.AND P3, PT, R7, UR15, !P1 ;  /* 0x0000000f07007c0c */ /* 0x010fe4000cf61270 */
[----:B------:R-:W-:Y:S02]  /*20600*/  LEA.HI.X.SX32 R3, R3, UR13, 0x1, P4 ;  /* 0x0000000d03037c11 */ /* 0x000fe4000a0f0eff */
[----:B------:R-:W-:Y:S01]  /*20610*/  ISETP.LT.AND P0, PT, R6, UR15, !P1 ;  /* 0x0000000f06007c0c */ /* 0x000fe2000cf01270 */
[----:B------:R-:W-:-:S04]  /*20620*/  VIADD R6, R5, UR5 ;  /* 0x0000000505067c36 */ /* 0x000fc80008000000 */
[----:B------:R-:W-:Y:S01]  /*20630*/  VIADD R7, R6, UR5 ;  /* 0x0000000506077c36 */ /* 0x000fe20008000000 */
[----:B------:R-:W-:Y:S07]  /*20640*/  @!P6 BRA `(.L_x_12) ;  /* 0x000000000010e947 */ /* 0x000fee0003800000 */
[----:B------:R-:W-:-:S06]  /*20650*/  USHF.L.U32 UR4, UR4, 0x1f, URZ ;  /* 0x0000001f04047899 */ /* 0x000fcc00080006ff */
[----:B------:R-:W-:-:S04]  /*20660*/  IMAD.U32 R8, RZ, RZ, UR4 ;  /* 0x00000004ff087e24 */ /* 0x000fc8000f8e00ff */
[----:B------:R-:W0:Y:S02]  /*20670*/  SYNCS.PHASECHK.TRANS64.TRYWAIT P4, [UR6], R8 ;  /* 0x00000008ff0075a7 */ /* 0x000e240008081106 */
[----:B0-----:R-:W-:Y:S05]  /*20680*/  @!P4 BRA `(.L_x_13) ;  /* 0x000000400068c947 */ /* 0x001fea0003800000 */
.L_x_12:
[----:B------:R-:W2:Y:S01]  /*20690*/  LDL.LU R10, [R1+0x870] ;  /* 0x00087000010a7983 */ /* 0x000ea20000300800 */
[----:B------:R-:W-:Y:S01]  /*206a0*/  BAR.SYNC.DEFER_BLOCKING 0x0 ;  /* 0x0000000000007b1d */ /* 0x000fe20000010000 */
[-C--:B------:R-:W-:Y:S01]  /*206b0*/  LEA R156, P4, R4, R2.reuse, 0x1 ;  /* 0x00000002049c7211 */ /* 0x080fe200078808ff */
[----:B------:R-:W-:Y:S01]  /*206c0*/  VIADD R8, R7, UR5 ;  /* 0x0000000507087c36 */ /* 0x000fe20008000000 */
[----:B------:R-:W-:-:S03]  /*206d0*/  LEA R154, P6, R5, R2, 0x1 ;  /* 0x00000002059a7211 */ /* 0x000fc600078c08ff */
[----:B------:R-:W0:Y:S01]  /*206e0*/  LDCU UR6, c[0x0][0x39c] ;  /* 0x00007380ff0677ac */ /* 0x000e220008000800 */
[----:B------:R-:W3:Y:S01]  /*206f0*/  LDL.LU R9, [R1+0x86c] ;  /* 0x00086c0001097983 */ /* 0x000ee20000300800 */
[-C--:B------:R-:W-:Y:S01]  /*20700*/  LEA.HI.X.SX32 R157, R4, R3.reuse, 0x1, P4 ;  /* 0x00000003049d7211 */ /* 0x080fe200020f0eff */
[----:B------:R-:W-:Y:S01]  /*20710*/  VIADD R4, R8, UR5 ;  /* 0x0000000508047c36 */ /* 0x000fe20008000000 */
[----:B------:R-:W1:Y:S01]  /*20720*/  LDCU UR4, c[0x0][0x39c] ;  /* 0x00007380ff0477ac */ /* 0x000e620008000800 */
[----:B------:R-:W4:Y:S01]  /*20730*/  LDCU UR7, c[0x0][0x39c] ;  /* 0x00007380ff0777ac */ /* 0x000f220008000800 */
[----:B------:R-:W5:Y:S02]  /*20740*/  @!P2 SYNCS.CCTL.IV [UR9+0x10000] ;  /* 0x01000000ff00a9b1 */ /* 0x000f640008000009 */
[----:B-----5:R-:W-:Y:S01]  /*20750*/  BAR.SYNC.DEFER_BLOCKING 0x0 ;  /* 0x0000000000007b1d */ /* 0x020fe20000010000 */
[----:B------:R-:W-:Y:S01]  /*20760*/  LEA.HI.X.SX32 R155, R5, R3, 0x1, P6 ;  /* 0x00000003059b7211 */ /* 0x000fe200030f0eff */
[----:B------:R-:W-:Y:S01]  /*20770*/  VIADD R5, R4, UR5 ;  /* 0x0000000504057c36 */ /* 0x000fe20008000000 */
[----:B------:R-:W-:-:S02]  /*20780*/  LEA R134, P4, R6, R2, 0x1 ;  /* 0x0000000206867211 */ /* 0x000fc400078808ff */
[-C--:B------:R-:W-:Y:S02]  /*20790*/  LEA R136, P6, R7, R2.reuse, 0x1 ;  /* 0x0000000207887211 */ /* 0x080fe400078c08ff */
[-C--:B------:R-:W-:Y:S01]  /*207a0*/  LEA.HI.X.SX32 R135, R6, R3.reuse, 0x1, P4 ;  /* 0x0000000306877211 */ /* 0x080fe200020f0eff */
[----:B------:R-:W-:Y:S01]  /*207b0*/  VIADD R6, R5, UR5 ;  /* 0x0000000505067c36 */ /* 0x000fe20008000000 */
[-C--:B------:R-:W-:Y:S01]  /*207c0*/  LEA R152, P4, R8, R2.reuse, 0x1 ;  /* 0x0000000208987211 */ /* 0x080fe200078808ff */
[----:B------:R-:W5:Y:S01]  /*207d0*/  LDL.LU R161, [R1+0x874] ;  /* 0x0008740001a17983 */ /* 0x000f620000300800 */
[-C--:B------:R-:W-:Y:S01]  /*207e0*/  LEA.HI.X.SX32 R137, R7, R3.reuse, 0x1, P6 ;  /* 0x0000000307897211 */ /* 0x080fe200030f0eff */
[----:B------:R-:W-:Y:S01]  /*207f0*/  VIADD R7, R6, UR5 ;  /* 0x0000000506077c36 */ /* 0x000fe20008000000 */
[----:B------:R-:W-:Y:S01]  /*20800*/  LEA.HI.X.SX32 R153, R8, R3, 0x1, P4 ;  /* 0x0000000308997211 */ /* 0x000fe200020f0eff */
[----:B------:R-:W4:Y:S01]  /*20810*/  LDL.LU R159, [R1+0x878] ;  /* 0x00087800019f7983 */ /* 0x000f220000300800 */
[----:B------:R-:W-:Y:S01]  /*20820*/  LEA R148, P4, R5, R2, 0x1 ;  /* 0x0000000205947211 */ /* 0x000fe200078808ff */
[----:B------:R-:W-:-:S02]  /*20830*/  VIADD R8, R7, UR5 ;  /* 0x0000000507087c36 */ /* 0x000fc40008000000 */
[----:B------:R-:W4:Y:S01]  /*20840*/  LDL.LU R158, [R1+0x87c] ;  /* 0x00087c00019e7983 */ /* 0x000f220000300800 */
[-C--:B------:R-:W-:Y:S02]  /*20850*/  LEA.HI.X.SX32 R149, R5, R3.reuse, 0x1, P4 ;  /* 0x0000000305957211 */ /* 0x080fe400020f0eff */
[CC--:B------:R-:W-:Y:S01]  /*20860*/  LEA R144, P4, R7.reuse, R2.reuse, 0x1 ;  /* 0x0000000207907211 */ /* 0x0c0fe200078808ff */
[----:B------:R-:W4:Y:S01]  /*20870*/  LDL.LU R160, [R1+0x880] ;  /* 0x0008800001a07983 */ /* 0x000f220000300800 */
[----:B------:R-:W0:Y:S01]  /*20880*/  @!P2 SYNCS.CCTL.IV [UR9+0x10008] ;  /* 0x01000800ff00a9b1 */ /* 0x000e220008000009 */
[CC--:B------:R-:W-:Y:S01]  /*20890*/  LEA R150, P2, R4.reuse, R2.reuse, 0x1 ;  /* 0x0000000204967211 */ /* 0x0c0fe200078408ff */
[----:B------:R-:W0:Y:S01]  /*208a0*/  LDCU UR9, c[0x0][0x39c] ;  /* 0x00007380ff0977ac */ /* 0x000e220008000800 */
[-C--:B------:R-:W-:Y:S02]  /*208b0*/  LEA.HI.X.SX32 R145, R7, R3.reuse, 0x1, P4 ;  /* 0x0000000307917211 */ /* 0x080fe400020f0eff */
[----:B------:R-:W-:Y:S01]  /*208c0*/  LEA.HI.X.SX32 R151, R4, R3, 0x1, P2 ;  /* 0x0000000304977211 */ /* 0x000fe200010f0eff */
[----:B------:R-:W-:Y:S01]  /*208d0*/  VIADD R4, R8, UR5 ;  /* 0x0000000508047c36 */ /* 0x000fe20008000000 */
[----:B------:R-:W-:-:S03]  /*208e0*/  LEA R146, P2, R6, R2, 0x1 ;  /* 0x0000000206927211 */ /* 0x000fc600078408ff */
[----:B------:R-:W-:Y:S01]  /*208f0*/  VIADD R133, R4, UR5 ;  /* 0x0000000504857c36 */ /* 0x000fe20008000000 */
[-C--:B------:R-:W-:Y:S02]  /*20900*/  LEA.HI.X.SX32 R147, R6, R3.reuse, 0x1, P2 ;  /* 0x0000000306937211 */ /* 0x080fe400010f0eff */
[-C--:B------:R-:W-:Y:S02]  /*20910*/  LEA R140, P4, R4, R2.reuse, 0x1 ;  /* 0x00000002048c7211 */ /* 0x080fe400078808ff */
[-C--:B------:R-:W-:Y:S02]  /*20920*/  LEA R142, P2, R8, R2.reuse, 0x1 ;  /* 0x00000002088e7211 */ /* 0x080fe400078408ff */
[-C--:B------:R-:W-:Y:S02]  /*20930*/  LEA.HI.X.SX32 R141, R4, R3.reuse, 0x1, P4 ;  /* 0x00000003048d7211 */ /* 0x080fe400020f0eff */
[----:B------:R-:W-:Y:S02]  /*20940*/  LEA.HI.X.SX32 R143, R8, R3, 0x1, P2 ;  /* 0x00000003088f7211 */ /* 0x000fe400010f0eff */
[----:B------:R-:W-:-:S04]  /*20950*/  LEA R138, P2, R133, R2, 0x1 ;  /* 0x00000002858a7211 */ /* 0x000fc800078408ff */
[----:B------:R-:W-:Y:S02]  /*20960*/  LEA.HI.X.SX32 R139, R133, R3, 0x1, P2 ;  /* 0x00000003858b7211 */ /* 0x000fe400010f0eff */
[----:B------:R-:W-:Y:S02]  /*20970*/  ISETP.LT.AND P2, PT, R0, UR15, !P1 ;  /* 0x0000000f00007c0c */ /* 0x000fe4000cf41270 */
[----:B--2---:R-:W-:Y:S02]  /*20980*/  ISETP.LT.AND P6, PT, R10, UR15, !P1 ;  /* 0x0000000f0a007c0c */ /* 0x004fe4000cfc1270 */
[----:B---3--:R-:W-:Y:S02]  /*20990*/  ISETP.LT.AND P4, PT, R9, UR15, !P1 ;  /* 0x0000000f09007c0c */ /* 0x008fe4000cf81270 */
[----:B------:R-:W2:Y:S01]  /*209a0*/  LDTM.x128 R4, tmem[UR10] ;  /* 0x0000000a000479ee */ /* 0x000ea200083c0000 */
[----:B------:R-:W-:Y:S01]  /*209b0*/  NOP ;  /* 0x0000000000007918 */ /* 0x000fe20000000000 */
[----:B--2---:R-:W-:-:S05]  /*209c0*/  F2FP.F16.F32.PACK_AB R0, R5, R4 ;  /* 0x000000040500723e */ /* 0x004fca00000000ff */
[----:B------:R2:W-:Y:S02]  /*209d0*/  @P2 STG.E.U16 desc[UR20][R156.64], R0 ;  /* 0x000000009c002986 */ /* 0x0005e4000c101514 */
[----:B--2---:R-:W-:-:S05]  /*209e0*/  PRMT R0, R0, 0x7632, R0 ;  /* 0x0000763200007816 */ /* 0x004fca0000000000 */
[----:B------:R2:W-:Y:S02]  /*209f0*/  @P5 STG.E.U16 desc[UR20][R154.64], R0 ;  /* 0x000000009a005986 */ /* 0x0005e4000c101514 */
[----:B--2---:R-:W-:-:S05]  /*20a00*/  F2FP.F16.F32.PACK_AB R0, R7, R6 ;  /* 0x000000060700723e */ /* 0x004fca00000000ff */
[----:B------:R2:W-:Y:S02]  /*20a10*/  @P3 STG.E.U16 desc[UR20][R134.64], R0 ;  /* 0x0000000086003986 */ /* 0x0005e4000c101514 */
[----:B--2---:R-:W-:-:S05]  /*20a20*/  PRMT R0, R0, 0x7632, R0 ;  /* 0x0000763200007816 */ /* 0x004fca0000000000 */
[----:B------:R2:W-:Y:S04]  /*20a30*/  @P0 STG.E.U16 desc[UR20][R136.64], R0 ;  /* 0x0000000088000986 */ /* 0x0005e8000c101514 */
[----:B--2---:R-:W2:Y:S04]  /*20a40*/  LDL.LU R137, [R1+0x884] ;  /* 0x0008840001897983 */ /* 0x004ea80000300800 */
[----:B------:R-:W3:Y:S01]  /*20a50*/  LDL.LU R136, [R1+0x888] ;  /* 0x0008880001887983 */ /* 0x000ee20000300800 */
[----:B------:R-:W-:Y:S01]  /*20a60*/  VIADD R133, R133, UR5 ;  /* 0x0000000585857c36 */ /* 0x000fe20008000000 */
[----:B------:R-:W-:-:S02]  /*20a70*/  P2R R132, PR, RZ, 0x40 ;  /* 0x00000040ff847803 */ /* 0x000fc40000000000 */
[----:B----4-:R-:W-:Y:S01]  /*20a80*/  ISETP.LT.AND P3, PT, R158, UR15, !P1 ;  /* 0x0000000f9e007c0c */ /* 0x010fe2000cf61270 */
[----:B------:R-:W4:Y:S01]  /*20a90*/  LDL.LU R165, [R1+0x890] ;  /* 0x0008900001a57983 */ /* 0x000f220000300800 */
[----:B------:R-:W-:Y:S02]  /*20aa0*/  LEA R156, P6, R133, R2, 0x1 ;  /* 0x00000002859c7211 */ /* 0x000fe400078c08ff */
[----:B------:R-:W-:Y:S01]  /*20ab0*/  ISETP.LT.AND P5, PT, R159, UR15, !P1 ;  /* 0x0000000f9f007c0c */ /* 0x000fe2000cfa1270 */
[----:B------:R-:W4:Y:S01]  /*20ac0*/  LDL.LU R164, [R1+0x8a4] ;  /* 0x0008a40001a47983 */ /* 0x000f220000300800 */
[CC--:B------:R-:W-:Y:S01]  /*20ad0*/  LEA.HI.X.SX32 R157, R133.reuse, R3.reuse, 0x1, P6 ;  /* 0x00000003859d7211 */ /* 0x0c0fe200030f0eff */
[----:B------:R-:W-:Y:S01]  /*20ae0*/  VIADD R133, R133, UR5 ;  /* 0x0000000585857c36 */ /* 0x000fe20008000000 */
[----:B------:R-:W-:Y:S01]  /*20af0*/  F2FP.F16.F32.PACK_AB R0, R9, R8 ;  /* 0x000000080900723e */ /* 0x000fe200000000ff */
[----:B------:R-:W4:Y:S03]  /*20b00*/  LDL.LU R163, [R1+0x8b0] ;  /* 0x0008b00001a37983 */ /* 0x000f260000300800 */
[C---:B------:R-:W-:Y:S01]  /*20b10*/  LEA R4, P6, R133.reuse, R2, 0x1 ;  /* 0x0000000285047211 */ /* 0x040fe200078c08ff */
[----:B------:R-:W4:Y:S03]  /*20b20*/  LDL.LU R162, [R1+0x8c4] ;  /* 0x0008c40001a27983 */ /* 0x000f260000300800 */
[C---:B------:R-:W-:Y:S01]  /*20b30*/  LEA.HI.X.SX32 R5, R133.reuse, R3, 0x1, P6 ;  /* 0x0000000385057211 */ /* 0x040fe200030f0eff */
[----:B------:R-:W-:-:S05]  /*20b40*/  VIADD R133, R133, UR5 ;  /* 0x0000000585857c36 */ /* 0x000fca0008000000 */
[----:B------:R-:W-:-:S04]  /*20b50*/  LEA R154, P6, R133, R2, 0x1 ;  /* 0x00000002859a7211 */ /* 0x000fc800078c08ff */
        /* <DEDUP_REMOVED lines=12> */
[----:B------:R-:W-:Y:S02]  /*20c20*/  LEA.HI.X.SX32 R9, R133, R3, 0x1, P6 ;  /* 0x0000000385097211 */ /* 0x000fe400030f0eff */
[----:B------:R-:W-:Y:S02]  /*20c30*/  ISETP.NE.AND P6, PT, R132, RZ, PT ;  /* 0x000000ff8400720c */ /* 0x000fe40003fc5270 */
[----:B-----5:R-:W-:Y:S02]  /*20c40*/  ISETP.LT.AND P2, PT, R161, UR15, !P1 ;  /* 0x0000000fa1007c0c */ /* 0x020fe4000cf41270 */
[----:B------:R-:W-:Y:S01]  /*20c50*/  F2FP.F16.F32.PACK_AB R10, R11, R10 ;  /* 0x0000000a0b0a723e */ /* 0x000fe200000000ff */
[----:B------:R-:W5:Y:S01]  /*20c60*/  LDL.LU R161, [R1+0x8d0] ;  /* 0x0008d00001a17983 */ /* 0x000f620000300800 */
[----:B------:R-:W-:-:S03]  /*20c70*/  ISETP.LT.AND P0, PT, R160, UR15, !P1 ;  /* 0x0000000fa0007c0c */ /* 0x000fc6000cf01270 */
[----:B------:R-:W5:Y:S04]  /*20c80*/  LDL.LU R160, [R1+0x8e4] ;  /* 0x0008e40001a07983 */ /* 0x000f680000300800 */
[----:B------:R0:W-:Y:S01]  /*20c90*/  @P6 STG.E.U16 desc[UR20][R152.64], R0 ;  /* 0x0000000098006986 */ /* 0x0001e2000c101514 */
[----:B------:R-:W-:Y:S02]  /*20ca0*/  F2FP.F16.F32.PACK_AB R12, R13, R12 ;  /* 0x0000000c0d0c723e */ /* 0x000fe400000000ff */
[----:B0-----:R-:W-:-:S05]  /*20cb0*/  PRMT R0, R0, 0x7632, R0 ;  /* 0x0000763200007816 */ /* 0x001fca0000000000 */
[----:B------:R0:W-:Y:S01]  /*20cc0*/  @P4 STG.E.U16 desc[UR20][R150.64], R0 ;  /* 0x0000000096004986 */ /* 0x0001e2000c101514 */
[----:B------:R-:W-:-:S03]  /*20cd0*/  F2FP.F16.F32.PACK_AB R14, R15, R14 ;  /* 0x0000000e0f0e723e */ /* 0x000fc600000000ff */
[----:B------:R-:W-:Y:S01]  /*20ce0*/  @P2 STG.E.U16 desc[UR20][R148.64], R10 ;  /* 0x0000000a94002986 */ /* 0x000fe2000c101514 */
[----:B0-----:R-:W-:-:S05]  /*20cf0*/  PRMT R0, R10, 0x7632, R0 ;  /* 0x000076320a007816 */ /* 0x001fca0000000000 */
[----:B------:R0:W-:Y:S04]  /*20d00*/  @P5 STG.E.U16 desc[UR20][R146.64], R0 ;  /* 0x0000000092005986 */ /* 0x0001e8000c101514 */
[----:B------:R-:W-:Y:S01]  /*20d10*/  @P3 STG.E.U16 desc[UR20][R144.64], R12 ;  /* 0x0000000c90003986 */ /* 0x000fe2000c101514 */
[----:B0-----:R-:W-:-:S05]  /*20d20*/  PRMT R0, R12, 0x7632, R0 ;  /* 0x000076320c007816 */ /* 0x001fca0000000000 */
[----:B------:R0:W-:Y:S02]  /*20d30*/  @P0 STG.E.U16 desc[UR20][R142.64], R0 ;  /* 0x000000008e000986 */ /* 0x0001e4000c101514 */
[----:B0-----:R-:W-:Y:S02]  /*20d40*/  PRMT R0, R14, 0x7632, R0 ;  /* 0x000076320e007816 */ /* 0x001fe40000000000 */
[----:B--2---:R-:W-:Y:S02]  /*20d50*/  ISETP.LT.AND P6, PT, R137, UR15, !P1 ;  /* 0x0000000f89007c0c */ /* 0x004fe4000cfc1270 */
[----:B------:R-:W1:Y:S01]  /*20d60*/  LDL.LU R137, [R1+0x7b4] ;  /* 0x0007b40001897983 */ /* 0x000e620000300800 */
[----:B---3--:R-:W-:-:S03]  /*20d70*/  ISETP.LT.AND P4, PT, R136, UR15, !P1 ;  /* 0x0000000f88007c0c */ /* 0x008fc6000cf81270 */
[----:B------:R-:W2:Y:S04]  /*20d80*/  LDL.LU R136, [R1+0x8e0] ;  /* 0x0008e00001887983 */ /* 0x000ea80000300800 */
[----:B------:R-:W3:Y:S04]  /*20d90*/  LDL.LU R132, [R1+0x8dc] ;  /* 0x0008dc0001847983 */ /* 0x000ee80000300800 */
[----:B------:R-:W2:Y:S04]  /*20da0*/  LDL.LU R11, [R1+0x8d8] ;  /* 0x0008d800010b7983 */ /* 0x000ea80000300800 */
[----:B------:R0:W-:Y:S04]  /*20db0*/  @P6 STG.E.U16 desc[UR20][R140.64], R14 ;  /* 0x0000000e8c006986 */ /* 0x0001e8000c101514 */
[----:B0-----:R-:W3:Y:S04]  /*20dc0*/  LDL.LU R14, [R1+0x8d4] ;  /* 0x0008d400010e7983 */ /* 0x001ee80000300800 */
[----:B------:R-:W3:Y:S01]  /*20dd0*/  LDL.LU R13, [R1+0x8cc] ;  /* 0x0008cc00010d7983 */ /* 0x000ee20000300800 */
[----:B----4-:R-:W-:-:S02]  /*20de0*/  ISETP.LT.AND P2, PT, R165, UR15, !P1 ;  /* 0x0000000fa5007c0c */ /* 0x010fc4000cf41270 */
[----:B------:R-:W-:Y:S02]  /*20df0*/  ISETP.LT.AND P5, PT, R164, UR15, !P1 ;  /* 0x0000000fa4007c0c */ /* 0x000fe4000cfa1270 */
[----:B------:R-:W-:Y:S02]  /*20e00*/  F2FP.F16.F32.PACK_AB R16, R17, R16 ;  /* 0x000000101110723e */ /* 0x000fe400000000ff */
[----:B------:R-:W-:Y:S01]  /*20e10*/  ISETP.LT.AND P3, PT, R163, UR15, !P1 ;  /* 0x0000000fa3007c0c */ /* 0x000fe2000cf61270 */
[----:B------:R0:W-:Y:S01]  /*20e20*/  @P4 STG.E.U16 desc[UR20][R138.64], R0 ;  /* 0x000000008a004986 */ /* 0x0001e2000c101514 */
[----:B------:R-:W-:Y:S02]  /*20e30*/  ISETP.LT.AND P0, PT, R162, UR15, !P1 ;  /* 0x0000000fa2007c0c */ /* 0x000fe4000cf01270 */
[----:B------:R-:W-:Y:S01]  /*20e40*/  F2FP.F16.F32.PACK_AB R18, R19, R18 ;  /* 0x000000121312723e */ /* 0x000fe200000000ff */
[----:B------:R-:W4:Y:S04]  /*20e50*/  LDL.LU R12, [R1+0x8e8] ;  /* 0x0008e800010c7983 */ /* 0x000f280000300800 */
[----:B------:R-:W-:Y:S01]  /*20e60*/  @P2 STG.E.U16 desc[UR20][R156.64], R16 ;  /* 0x000000109c002986 */ /* 0x000fe2000c101514 */
[----:B0-----:R-:W-:-:S02]  /*20e70*/  PRMT R0, R16, 0x7632, R0 ;  /* 0x0000763210007816 */ /* 0x001fc40000000000 */
[----:B------:R-:W-:-:S03]  /*20e80*/  F2FP.F16.F32.PACK_AB R20, R21, R20 ;  /* 0x000000141514723e */ /* 0x000fc600000000ff */
[----:B------:R0:W-:Y:S04]  /*20e90*/  @P5 STG.E.U16 desc[UR20][R4.64], R0 ;  /* 0x0000000004005986 */ /* 0x0001e8000c101514 */
[----:B------:R-:W-:Y:S01]  /*20ea0*/  @P3 STG.E.U16 desc[UR20][R154.64], R18 ;  /* 0x000000129a003986 */ /* 0x000fe2000c101514 */
[----:B0-----:R-:W-:Y:S02]  /*20eb0*/  PRMT R0, R18, 0x7632, R0 ;  /* 0x0000763212007816 */ /* 0x001fe40000000000 */
[----:B-----5:R-:W-:Y:S02]  /*20ec0*/  ISETP.LT.AND P6, PT, R161, UR15, !P1 ;  /* 0x0000000fa1007c0c */ /* 0x020fe4000cfc1270 */
[----:B------:R-:W-:Y:S01]  /*20ed0*/  ISETP.LT.AND P4, PT, R160, UR15, !P1 ;  /* 0x0000000fa0007c0c */ /* 0x000fe2000cf81270 */
[----:B------:R0:W-:Y:S10]  /*20ee0*/  @P0 STG.E.U16 desc[UR20][R6.64], R0 ;  /* 0x0000000006000986 */ /* 0x0001f4000c101514 */
[----:B------:R-:W-:Y:S01]  /*20ef0*/  @P6 STG.E.U16 desc[UR20][R134.64], R20 ;  /* 0x0000001486006986 */ /* 0x000fe2000c101514 */
[----:B0-----:R-:W-:-:S05]  /*20f00*/  PRMT R0, R20, 0x7632, R0 ;  /* 0x0000763214007816 */ /* 0x001fca0000000000 */
[----:B------:R0:W-:Y:S01]  /*20f10*/  @P4 STG.E.U16 desc[UR20][R158.64], R0 ;  /* 0x000000009e004986 */ /* 0x0001e2000c101514 */
[----:B--2---:R-:W-:Y:S01]  /*20f20*/  ISETP.LT.AND P0, PT, R11, UR6, !P1 ;  /* 0x000000060b007c0c */ /* 0x004fe2000cf01270 */
[----:B------:R-:W-:Y:S02]  /*20f30*/  VIADD R133, R133, UR5 ;  /* 0x0000000585857c36 */ /* 0x000fe40008000000 */
[----:B------:R-:W2:Y:S01]  /*20f40*/  LDL.LU R11, [R1+0x8c8] ;  /* 0x0008c800010b7983 */ /* 0x000ea20000300800 */
[----:B-1----:R-:W-:Y:S01]  /*20f50*/  ISETP.LT.AND P2, PT, R137, UR4, !P1 ;  /* 0x0000000489007c0c */ /* 0x002fe2000cf41270 */
[----:B------:R-:W1:Y:S01]  /*20f60*/  LDCU UR4, c[0x0][0x39c] ;  /* 0x00007380ff0477ac */ /* 0x000e620008000800 */
[----:B------:R-:W-:Y:S01]  /*20f70*/  F2FP.F16.F32.PACK_AB R22, R23, R22 ;  /* 0x000000161716723e */ /* 0x000fe200000000ff */
[----:B------:R-:W2:Y:S01]  /*20f80*/  LDCU UR6, c[0x0][0x39c] ;  /* 0x00007380ff0677ac */ /* 0x000ea20008000800 */
[----:B---3--:R-:W-:Y:S01]  /*20f90*/  ISETP.LT.AND P4, PT, R13, UR9, !P1 ;  /* 0x000000090d007c0c */ /* 0x008fe2000cf81270 */
[----:B0-----:R-:W-:Y:S01]  /*20fa0*/  VIADD R0, R133, UR5 ;  /* 0x0000000585007c36 */ /* 0x001fe20008000000 */
[----:B------:R-:W3:Y:S01]  /*20fb0*/  LDL.LU R13, [R1+0x8ec] ;  /* 0x0008ec00010d7983 */ /* 0x000ee20000300800 */
[----:B-1----:R-:W-:Y:S01]  /*20fc0*/  ISETP.LT.AND P5, PT, R136, UR4, !P1 ;  /* 0x0000000488007c0c */ /* 0x002fe2000cfa1270 */
[----:B------:R-:W0:Y:S01]  /*20fd0*/  LDCU UR4, c[0x0][0x39c] ;  /* 0x00007380ff0477ac */ /* 0x000e220008000800 */
[----:B------:R-:W-:Y:S01]  /*20fe0*/  ISETP.LT.AND P6, PT, R14, UR7, !P1 ;  /* 0x000000070e007c0c */ /* 0x000fe2000cfc1270 */
[----:B------:R-:W5:Y:S01]  /*20ff0*/  LDL.LU R15, [R1+0x8f4] ;  /* 0x0008f400010f7983 */ /* 0x000f620000300800 */
[----:B------:R-:W3:Y:S01]  /*21000*/  LDCU UR7, c[0x0][0x39c] ;  /* 0x00007380ff0777ac */ /* 0x000ee20008000800 */
[----:B------:R-:W-:-:S02]  /*21010*/  F2FP.F16.F32.PACK_AB R24, R25, R24 ;  /* 0x000000181918723e */ /* 0x000fc400000000ff */
[----:B------:R-:W-:Y:S01]  /*21020*/  F2FP.F16.F32.PACK_AB R26, R27, R26 ;  /* 0x0000001a1b1a723e */ /* 0x000fe200000000ff */
[----:B------:R-:W1:Y:S01]  /*21030*/  LDCU UR9, c[0x0][0x39c] ;  /* 0x00007380ff0977ac */ /* 0x000e620008000800 */
[----:B0-----:R-:W-:Y:S01]  /*21040*/  ISETP.LT.AND P3, PT, R132, UR4, !P1 ;  /* 0x0000000484007c0c */ /* 0x001fe2000cf61270 */
[----:B------:R-:W4:Y:S03]  /*21050*/  LDCU UR4, c[0x0][0x39c] ;  /* 0x00007380ff0477ac */ /* 0x000f260008000800 */
[----:B------:R0:W-:Y:S01]  /*21060*/  @P5 STG.E.U16 desc[UR20][R8.64], R22 ;  /* 0x0000001608005986 */ /* 0x0001e2000c101514 */
[----:B------:R-:W-:-:S04]  /*21070*/  LEA R4, P5, R133, R2, 0x1 ;  /* 0x0000000285047211 */ /* 0x000fc800078a08ff */
[-C--:B------:R-:W-:Y:S02]  /*21080*/  LEA.HI.X.SX32 R5, R133, R3.reuse, 0x1, P5 ;  /* 0x0000000385057211 */ /* 0x080fe400028f0eff */
[----:B------:R-:W-:Y:S02]  /*21090*/  LEA R6, P5, R0, R2, 0x1 ;  /* 0x0000000200067211 */ /* 0x000fe400078a08ff */
[----:B0-----:R-:W-:Y:S01]  /*210a0*/  PRMT R9, R22, 0x7632, R9 ;  /* 0x0000763216097816 */ /* 0x001fe20000000009 */
[C---:B------:R-:W-:Y:S01]  /*210b0*/  VIADD R8, R0.reuse, UR5 ;  /* 0x0000000500087c36 */ /* 0x040fe20008000000 */
[----:B------:R-:W-:-:S03]  /*210c0*/  LEA.HI.X.SX32 R7, R0, R3, 0x1, P5 ;  /* 0x0000000300077211 */ /* 0x000fc600028f0eff */
[----:B------:R0:W-:Y:S01]  /*210d0*/  @P3 STG.E.U16 desc[UR20][R4.64], R9 ;  /* 0x0000000904003986 */ /* 0x0001e2000c101514 */
[----:B----4-:R-:W-:Y:S01]  /*210e0*/  ISETP.LT.AND P3, PT, R12, UR4, !P1 ;  /* 0x000000040c007c0c */ /* 0x010fe2000cf61270 */
[C---:B------:R-:W-:Y:S01]  /*210f0*/  VIADD R0, R8.reuse, UR5 ;  /* 0x0000000508007c36 */ /* 0x040fe20008000000 */
[----:B------:R-:W5:Y:S01]  /*21100*/  LDCU UR4, c[0x0][0x39c] ;  /* 0x00007380ff0477ac */ /* 0x000f620008000800 */
[----:B------:R-:W4:Y:S04]  /*21110*/  LDL.LU R12, [R1+0x900] ;  /* 0x00090000010c7983 */ /* 0x000f280000300800 */
[----:B------:R1:W-:Y:S01]  /*21120*/  @P0 STG.E.U16 desc[UR20][R6.64], R24 ;  /* 0x0000001806000986 */ /* 0x0003e2000c101514 */
[----:B0-----:R-:W-:-:S04]  /*21130*/  LEA R4, P5, R8, R2, 0x1 ;  /* 0x0000000208047211 */ /* 0x001fc800078a08ff */
[----:B------:R-:W-:Y:S02]  /*21140*/  LEA.HI.X.SX32 R5, R8, R3, 0x1, P5 ;  /* 0x0000000308057211 */ /* 0x000fe400028f0eff */
[----:B-1----:R-:W-:Y:S02]  /*21150*/  PRMT R7, R24, 0x7632, R7 ;  /* 0x0000763218077816 */ /* 0x002fe40000000007 */
[----:B------:R-:W-:-:S03]  /*21160*/  LEA R6, P5, R0, R2, 0x1 ;  /* 0x0000000200067211 */ /* 0x000fc600078a08ff */
[----:B------:R0:W-:Y:S02]  /*21170*/  @P6 STG.E.U16 desc[UR20][R4.64], R7 ;  /* 0x0000000704006986 */ /* 0x0001e4000c101514 */
[C---:B0-----:R-:W-:Y:S02]  /*21180*/  LEA.HI.X.SX32 R7, R0.reuse, R3, 0x1, P5 ;  /* 0x0000000300077211 */ /* 0x041fe400028f0eff */
[----:B--2---:R-:W-:Y:S01]  /*21190*/  ISETP.LT.AND P0, PT, R11, UR6, !P1 ;  /* 0x000000060b007c0c */ /* 0x004fe2000cf01270 */
[----:B------:R-:W-:Y:S01]  /*211a0*/  VIADD R8, R0, UR5 ;  /* 0x0000000500087c36 */ /* 0x000fe20008000000 */
[----:B------:R-:W2:Y:S01]  /*211b0*/  LDL.LU R11, [R1+0x8fc] ;  /* 0x0008fc00010b7983 */ /* 0x000ea20000300800 */
[----:B------:R-:W4:Y:S03]  /*211c0*/  LDCU UR6, c[0x0][0x39c] ;  /* 0x00007380ff0677ac */ /* 0x000f260008000800 */
[----:B------:R-:W2:Y:S01]  /*211d0*/  LDL.LU R14, [R1+0x90c] ;  /* 0x00090c00010e7983 */ /* 0x000ea20000300800 */
[----:B---3--:R-:W-:-:S03]  /*211e0*/  ISETP.LT.AND P5, PT, R13, UR7, !P1 ;  /* 0x000000070d007c0c */ /* 0x008fc6000cfa1270 */
[----:B------:R-:W-:Y:S01]  /*211f0*/  @P4 STG.E.U16 desc[UR20][R6.64], R26 ;  /* 0x0000001a06004986 */ /* 0x000fe2000c101514 */
[C---:B------:R-:W-:Y:S01]  /*21200*/  LEA R4, P6, R8.reuse, R2, 0x1 ;  /* 0x0000000208047211 */ /* 0x040fe200078c08ff */
[----:B------:R-:W0:Y:S02]  /*21210*/  LDCU UR7, c[0x0][0x39c] ;  /* 0x00007380ff0777ac */ /* 0x000e240008000800 */
[----:B------:R-:W3:Y:S01]  /*21220*/  LDL.LU R13, [R1+0x908] ;  /* 0x00090800010d7983 */ /* 0x000ee20000300800 */
[----:B------:R-:W-:Y:S02]  /*21230*/  LEA.HI.X.SX32 R5, R8, R3, 0x1, P6 ;  /* 0x0000000308057211 */ /* 0x000fe400030f0eff */
[----:B------:R-:W-:Y:S01]  /*21240*/  PRMT R0, R26, 0x7632, R0 ;  /* 0x000076321a007816 */ /* 0x000fe20000000000 */
[----:B------:R-:W-:Y:S01]  /*21250*/  VIADD R8, R8, UR5 ;  /* 0x0000000508087c36 */ /* 0x000fe20008000000 */
[----:B-----5:R-:W-:Y:S01]  /*21260*/  ISETP.LT.AND P4, PT, R15, UR4, !P1 ;  /* 0x000000040f007c0c */ /* 0x020fe2000cf81270 */
[----:B------:R-:W2:Y:S02]  /*21270*/  LDCU UR4, c[0x0][0x39c] ;  /* 0x00007380ff0477ac */ /* 0x000ea40008000800 */
[----:B------:R1:W-:Y:S01]  /*21280*/  @P3 STG.E.U16 desc[UR20][R4.64], R0 ;  /* 0x0000000004003986 */ /* 0x0003e2000c101514 */
[----:B------:R-:W-:Y:S01]  /*21290*/  F2FP.F16.F32.PACK_AB R28, R29, R28 ;  /* 0x0000001c1d1c723e */ /* 0x000fe200000000ff */
[C---:B-1----:R-:W-:Y:S01]  /*212a0*/  VIADD R0, R8.reuse, UR5 ;  /* 0x0000000508007c36 */ /* 0x042fe20008000000 */
[----:B------:R-:W-:-:S04]  /*212b0*/  LEA R4, P3, R8, R2, 0x1 ;  /* 0x0000000208047211 */ /* 0x000fc800078608ff */
[----:B------:R-:W-:Y:S02]  /*212c0*/  LEA R6, P6, R0, R2, 0x1 ;  /* 0x0000000200067211 */ /* 0x000fe400078c08ff */
[-C--:B------:R-:W-:Y:S02]  /*212d0*/  LEA.HI.X.SX32 R5, R8, R3.reuse, 0x1, P3 ;  /* 0x0000000308057211 */ /* 0x080fe400018f0eff */
[----:B------:R-:W-:Y:S02]  /*212e0*/  PRMT R8, R28, 0x7632, R8 ;  /* 0x000076321c087816 */ /* 0x000fe40000000008 */
[C---:B------:R-:W-:Y:S01]  /*212f0*/  LEA.HI.X.SX32 R7, R0.reuse, R3, 0x1, P6 ;  /* 0x0000000300077211 */ /* 0x040fe200030f0eff */
[----:B------:R-:W-:Y:S01]  /*21300*/  VIADD R0, R0, UR5 ;  /* 0x0000000500007c36 */ /* 0x000fe20008000000 */
[----:B------:R1:W-:Y:S01]  /*21310*/  @P0 STG.E.U16 desc[UR20][R4.64], R28 ;  /* 0x0000001c04000986 */ /* 0x0003e2000c101514 */
[----:B----4-:R-:W-:-:S03]  /*21320*/  ISETP.LT.AND P3, PT, R12, UR6, !P1 ;  /* 0x000000060c007c0c */ /* 0x010fc6000cf61270 */
[----:B------:R4:W-:Y:S01]  /*21330*/  @P5 STG.E.U16 desc[UR20][R6.64], R8 ;  /* 0x0000000806005986 */ /* 0x0009e2000c101514 */
[----:B------:R-:W-:Y:S01]  /*21340*/  F2FP.F16.F32.PACK_AB R30, R31, R30 ;  /* 0x0000001e1f1e723e */ /* 0x000fe200000000ff */
[----:B------:R-:W5:Y:S02]  /*21350*/  LDCU UR6, c[0x0][0x39c] ;  /* 0x00007380ff0677ac */ /* 0x000f640008000800 */
[----:B------:R-:W5:Y:S01]  /*21360*/  LDL.LU R12, [R1+0x910] ;  /* 0x00091000010c7983 */ /* 0x000f620000300800 */
[----:B-1----:R-:W-:-:S04]  /*21370*/  LEA R4, P5, R0, R2, 0x1 ;  /* 0x0000000200047211 */ /* 0x002fc800078a08ff */
[----:B------:R-:W-:Y:S02]  /*21380*/  LEA.HI.X.SX32 R5, R0, R3, 0x1, P5 ;  /* 0x0000000300057211 */ /* 0x000fe400028f0eff */
[----:B--2---:R-:W-:Y:S01]  /*21390*/  ISETP.LT.AND P0, PT, R11, UR4, !P1 ;  /* 0x000000040b007c0c */ /* 0x004fe2000cf01270 */
[----:B------:R-:W5:Y:S01]  /*213a0*/  LDCU UR4, c[0x0][0x39c] ;  /* 0x00007380ff0477ac */ /* 0x000f620008000800 */
[----:B------:R-:W2:Y:S01]  /*213b0*/  LDL.LU R11, [R1+0x918] ;  /* 0x00091800010b7983 */ /* 0x000ea20000300800 */
[----:B0-----:R-:W-:Y:S01]  /*213c0*/  ISETP.LT.AND P6, PT, R14, UR7, !P1 ;  /* 0x000000070e007c0c */ /* 0x001fe2000cfc1270 */
[----:B------:R-:W-:Y:S02]  /*213d0*/  VIADD R0, R0, UR5 ;  /* 0x0000000500007c36 */ /* 0x000fe40008000000 */
[----:B------:R-:W2:Y:S01]  /*213e0*/  LDL.LU R14, [R1+0x924] ;  /* 0x00092400010e7983 */ /* 0x000ea20000300800 */
[----:B----4-:R-:W-:Y:S01]  /*213f0*/  PRMT R8, R30, 0x7632, R8 ;  /* 0x000076321e087816 */ /* 0x010fe20000000008 */
[----:B------:R-:W0:Y:S01]  /*21400*/  LDCU UR7, c[0x0][0x39c] ;  /* 0x00007380ff0777ac */ /* 0x000e220008000800 */
[----:B---3--:R-:W-:Y:S01]  /*21410*/  ISETP.LT.AND P5, PT, R13, UR9, !P1 ;  /* 0x000000090d007c0c */ /* 0x008fe2000cfa1270 */
[----:B------:R1:W-:Y:S01]  /*21420*/  @P4 STG.E.U16 desc[UR20][R4.64], R30 ;  /* 0x0000001e04004986 */ /* 0x0003e2000c101514 */
[C---:B------:R-:W-:Y:S01]  /*21430*/  VIADD R7, R0.reuse, UR5 ;  /* 0x0000000500077c36 */ /* 0x040fe20008000000 */
[----:B------:R-:W3:Y:S02]  /*21440*/  LDCU UR9, c[0x0][0x39c] ;  /* 0x00007380ff0977ac */ /* 0x000ee40008000800 */
[----:B------:R-:W3:Y:S01]  /*21450*/  LDL.LU R13, [R1+0x920] ;  /* 0x00092000010d7983 */ /* 0x000ee20000300800 */
[----:B-1----:R-:W-:-:S04]  /*21460*/  LEA R4, P4, R0, R2, 0x1 ;  /* 0x0000000200047211 */ /* 0x002fc800078808ff */
[-C--:B------:R-:W-:Y:S01]  /*21470*/  LEA.HI.X.SX32 R5, R0, R3.reuse, 0x1, P4 ;  /* 0x0000000300057211 */ /* 0x080fe200020f0eff */
[C---:B------:R-:W-:Y:S01]  /*21480*/  VIADD R0, R7.reuse, UR5 ;  /* 0x0000000507007c36 */ /* 0x040fe20008000000 */
[----:B------:R-:W-:Y:S02]  /*21490*/  LEA R6, P4, R7, R2, 0x1 ;  /* 0x0000000207067211 */ /* 0x000fe400078808ff */
[----:B------:R-:W-:Y:S01]  /*214a0*/  F2FP.F16.F32.PACK_AB R32, R33, R32 ;  /* 0x000000202120723e */ /* 0x000fe200000000ff */
[----:B------:R1:W-:Y:S01]  /*214b0*/  @P3 STG.E.U16 desc[UR20][R4.64], R8 ;  /* 0x0000000804003986 */ /* 0x0003e2000c101514 */
[----:B------:R-:W-:-:S05]  /*214c0*/  LEA.HI.X.SX32 R7, R7, R3, 0x1, P4 ;  /* 0x0000000307077211 */ /* 0x000fca00020f0eff */
[----:B------:R4:W-:Y:S01]  /*214d0*/  @P0 STG.E.U16 desc[UR20][R6.64], R32 ;  /* 0x0000002006000986 */ /* 0x0009e2000c101514 */
[C---:B-1----:R-:W-:Y:S01]  /*214e0*/  LEA R4, P4, R0.reuse, R2, 0x1 ;  /* 0x0000000200047211 */ /* 0x042fe200078808ff */
[----:B------:R-:W-:-:S03]  /*214f0*/  VIADD R8, R0, UR5 ;  /* 0x0000000500087c36 */ /* 0x000fc60008000000 */
[----:B------:R-:W-:Y:S02]  /*21500*/  LEA.HI.X.SX32 R5, R0, R3, 0x1, P4 ;  /* 0x0000000300057211 */ /* 0x000fe400020f0eff */
[----:B-----5:R-:W-:Y:S01]  /*21510*/  ISETP.LT.AND P3, PT, R12, UR4, !P1 ;  /* 0x000000040c007c0c */ /* 0x020fe2000cf61270 */
[----:B------:R-:W1:Y:S01]  /*21520*/  LDCU UR4, c[0x0][0x39c] ;  /* 0x00007380ff0477ac */ /* 0x000e620008000800 */
[----:B------:R-:W1:Y:S01]  /*21530*/  LDL.LU R12, [R1+0x928] ;  /* 0x00092800010c7983 */ /* 0x000e620000300800 */
[----:B----4-:R-:W-:-:S04]  /*21540*/  LEA R6, P4, R8, R2, 0x1 ;  /* 0x0000000208067211 */ /* 0x010fc800078808ff */
[-C--:B------:R-:W-:Y:S02]  /*21550*/  LEA.HI.X.SX32 R7, R8, R3.reuse, 0x1, P4 ;  /* 0x0000000308077211 */ /* 0x080fe400020f0eff */
[----:B--2---:R-:W-:Y:S02]  /*21560*/  ISETP.LT.AND P0, PT, R11, UR6, !P1 ;  /* 0x000000060b007c0c */ /* 0x004fe4000cf01270 */
[----:B------:R-:W-:Y:S01]  /*21570*/  PRMT R0, R32, 0x7632, R0 ;  /* 0x0000763220007816 */ /* 0x000fe20000000000 */
[----:B------:R-:W2:Y:S01]  /*21580*/  LDL.LU R11, [R1+0x930] ;  /* 0x00093000010b7983 */ /* 0x000ea20000300800 */
[----:B------:R-:W-:Y:S01]  /*21590*/  F2FP.F16.F32.PACK_AB R34, R35, R34 ;  /* 0x000000222322723e */ /* 0x000fe200000000ff */
[----:B------:R-:W-:Y:S01]  /*215a0*/  VIADD R8, R8, UR5 ;  /* 0x0000000508087c36 */ /* 0x000fe20008000000 */
[----:B------:R-:W2:Y:S01]  /*215b0*/  LDCU UR6, c[0x0][0x39c] ;  /* 0x00007380ff0677ac */ /* 0x000ea20008000800 */
[----:B---3--:R-:W-:Y:S01]  /*215c0*/  ISETP.LT.AND P4, PT, R13, UR9, !P1 ;  /* 0x000000090d007c0c */ /* 0x008fe2000cf81270 */
[----:B------:R3:W-:Y:S01]  /*215d0*/  @P6 STG.E.U16 desc[UR20][R4.64], R0 ;  /* 0x0000000004006986 */ /* 0x0007e2000c101514 */
[----:B------:R-:W-:Y:S01]  /*215e0*/  PRMT R9, R34, 0x7632, R9 ;  /* 0x0000763222097816 */ /* 0x000fe20000000009 */
[----:B------:R-:W4:Y:S02]  /*215f0*/  LDCU UR9, c[0x0][0x39c] ;  /* 0x00007380ff0977ac */ /* 0x000f240008000800 */
[----:B------:R-:W5:Y:S04]  /*21600*/  LDL.LU R13, [R1+0x934] ;  /* 0x00093400010d7983 */ /* 0x000f680000300800 */
[----:B------:R4:W-:Y:S01]  /*21610*/  @P5 STG.E.U16 desc[UR20][R6.64], R34 ;  /* 0x0000002206005986 */ /* 0x0009e2000c101514 */
[----:B0-----:R-:W-:Y:S01]  /*21620*/  ISETP.LT.AND P6, PT, R14, UR7, !P1 ;  /* 0x000000070e007c0c */ /* 0x001fe2000cfc1270 */
[----:B------:R-:W5:Y:S01]  /*21630*/  LDCU UR7, c[0x0][0x39c] ;  /* 0x00007380ff0777ac */ /* 0x000f620008000800 */
[CC--:B---3--:R-:W-:Y:S01]  /*21640*/  LEA R4, P5, R8.reuse, R2.reuse, 0x1 ;  /* 0x0000000208047211 */ /* 0x0c8fe200078a08ff */
[C---:B------:R-:W-:Y:S01]  /*21650*/  VIADD R0, R8.reuse, UR5 ;  /* 0x0000000508007c36 */ /* 0x040fe20008000000 */
[----:B------:R-:W3:Y:S02]  /*21660*/  LDL.LU R15, [R1+0x93c] ;  /* 0x00093c00010f7983 */ /* 0x000ee40000300800 */
[----:B------:R-:W-:Y:S01]  /*21670*/  LEA.HI.X.SX32 R5, R8, R3, 0x1, P5 ;  /* 0x0000000308057211 */ /* 0x000fe200028f0eff */
[C---:B------:R-:W-:Y:S01]  /*21680*/  VIADD R8, R0.reuse, UR5 ;  /* 0x0000000500087c36 */ /* 0x040fe20008000000 */
[----:B----4-:R-:W-:-:S03]  /*21690*/  LEA R6, P5, R0, R2, 0x1 ;  /* 0x0000000200067211 */ /* 0x010fc600078a08ff */
[----:B------:R0:W-:Y:S01]  /*216a0*/  @P3 STG.E.U16 desc[UR20][R4.64], R9 ;  /* 0x0000000904003986 */ /* 0x0001e2000c101514 */
[----:B------:R-:W-:Y:S02]  /*216b0*/  F2FP.F16.F32.PACK_AB R36, R37, R36 ;  /* 0x000000242524723e */ /* 0x000fe400000000ff */
[----:B------:R-:W-:Y:S01]  /*216c0*/  LEA.HI.X.SX32 R7, R0, R3, 0x1, P5 ;  /* 0x0000000300077211 */ /* 0x000fe200028f0eff */
[----:B------:R-:W-:-:S04]  /*216d0*/  VIADD R0, R8, UR5 ;  /* 0x0000000508007c36 */ /* 0x000fc80008000000 */
[----:B------:R4:W-:Y:S01]  /*216e0*/  @P0 STG.E.U16 desc[UR20][R6.64], R36 ;  /* 0x0000002406000986 */ /* 0x0009e2000c101514 */
[-C--:B0-----:R-:W-:Y:S02]  /*216f0*/  LEA R4, P5, R8, R2.reuse, 0x1 ;  /* 0x0000000208047211 */ /* 0x081fe400078a08ff */
[----:B-1----:R-:W-:Y:S01]  /*21700*/  ISETP.LT.AND P3, PT, R12, UR4, !P1 ;  /* 0x000000040c007c0c */ /* 0x002fe2000cf61270 */
[----:B------:R-:W3:Y:S01]  /*21710*/  LDCU UR4, c[0x0][0x39c] ;  /* 0x00007380ff0477ac */ /* 0x000ee20008000800 */
[----:B------:R-:W3:Y:S01]  /*21720*/  LDL.LU R12, [R1+0x7ec] ;  /* 0x0007ec00010c7983 */ /* 0x000ee20000300800 */
[----:B------:R-:W-:Y:S02]  /*21730*/  LEA.HI.X.SX32 R5, R8, R3, 0x1, P5 ;  /* 0x0000000308057211 */ /* 0x000fe400028f0eff */
[----:B----4-:R-:W-:Y:S02]  /*21740*/  PRMT R7, R36, 0x7632, R7 ;  /* 0x0000763224077816 */ /* 0x010fe40000000007 */
[----:B------:R-:W-:-:S03]  /*21750*/  LEA R6, P5, R0, R2, 0x1 ;  /* 0x0000000200067211 */ /* 0x000fc600078a08ff */
[----:B------:R0:W-:Y:S02]  /*21760*/  @P6 STG.E.U16 desc[UR20][R4.64], R7 ;  /* 0x0000000704006986 */ /* 0x0001e4000c101514 */
[C---:B0-----:R-:W-:Y:S02]  /*21770*/  LEA.HI.X.SX32 R7, R0.reuse, R3, 0x1, P5 ;  /* 0x0000000300077211 */ /* 0x041fe400028f0eff */
[----:B--2---:R-:W-:Y:S01]  /*21780*/  ISETP.LT.AND P0, PT, R11, UR6, !P1 ;  /* 0x000000060b007c0c */ /* 0x004fe2000cf01270 */
[----:B------:R-:W-:Y:S01]  /*21790*/  VIADD R8, R0, UR5 ;  /* 0x0000000500087c36 */ /* 0x000fe20008000000 */
[----:B------:R-:W2:Y:S01]  /*217a0*/  LDL.LU R11, [R1+0x948] ;  /* 0x00094800010b7983 */ /* 0x000ea20000300800 */
[----:B------:R-:W-:Y:S01]  /*217b0*/  F2FP.F16.F32.PACK_AB R38, R39, R38 ;  /* 0x000000262726723e */ /* 0x000fe200000000ff */
[----:B------:R-:W0:Y:S02]  /*217c0*/  LDCU UR6, c[0x0][0x39c] ;  /* 0x00007380ff0677ac */ /* 0x000e240008000800 */
[----:B------:R-:W4:Y:S01]  /*217d0*/  LDL.LU R14, [R1+0x954] ;  /* 0x00095400010e7983 */ /* 0x000f220000300800 */
[----:B-----5:R-:W-:-:S02]  /*217e0*/  ISETP.LT.AND P5, PT, R13, UR7, !P1 ;  /* 0x000000070d007c0c */ /* 0x020fc4000cfa1270 */
[----:B------:R-:W-:Y:S01]  /*217f0*/  LEA R4, P6, R8, R2, 0x1 ;  /* 0x0000000208047211 */ /* 0x000fe200078c08ff */
[----:B------:R-:W5:Y:S01]  /*21800*/  LDL.LU R13, [R1+0x950] ;  /* 0x00095000010d7983 */ /* 0x000f620000300800 */
[----:B------:R-:W-:Y:S01]  /*21810*/  PRMT R0, R38, 0x7632, R0 ;  /* 0x0000763226007816 */ /* 0x000fe20000000000 */
[----:B------:R-:W4:Y:S01]  /*21820*/  LDCU UR7, c[0x0][0x39c] ;  /* 0x00007380ff0777ac */ /* 0x000f220008000800 */
[C---:B------:R-:W-:Y:S01]  /*21830*/  LEA.HI.X.SX32 R5, R8.reuse, R3, 0x1, P6 ;  /* 0x0000000308057211 */ /* 0x040fe200030f0eff */
[----:B------:R-:W-:Y:S01]  /*21840*/  VIADD R8, R8, UR5 ;  /* 0x0000000508087c36 */ /* 0x000fe20008000000 */
[----:B------:R-:W-:Y:S01]  /*21850*/  @P4 STG.E.U16 desc[UR20][R6.64], R38 ;  /* 0x0000002606004986 */ /* 0x000fe2000c101514 */
[----:B---3--:R-:W-:Y:S01]  /*21860*/  ISETP.LT.AND P4, PT, R15, UR4, !P1 ;  /* 0x000000040f007c0c */ /* 0x008fe2000cf81270 */
        /* <DEDUP_REMOVED lines=10> */
[----:B0-----:R-:W-:Y:S01]  /*21910*/  ISETP.LT.AND P3, PT, R12, UR6, !P1 ;  /* 0x000000060c007c0c */ /* 0x001fe2000cf61270 */
[----:B------:R0:W-:Y:S01]  /*21920*/  @P0 STG.E.U16 desc[UR20][R4.64], R40 ;  /* 0x0000002804000986 */ /* 0x0001e2000c101514 */
[----:B------:R-:W-:Y:S01]  /*21930*/  F2FP.F16.F32.PACK_AB R42, R43, R42 ;  /* 0x0000002a2b2a723e */ /* 0x000fe200000000ff */
[----:B------:R-:W1:Y:S02]  /*21940*/  LDCU UR6, c[0x0][0x39c] ;  /* 0x00007380ff0677ac */ /* 0x000e640008000800 */
[----:B------:R-:W3:Y:S04]  /*21950*/  LDL.LU R12, [R1+0x958] ;  /* 0x00095800010c7983 */ /* 0x000ee80000300800 */
[----:B------:R1:W-:Y:S01]  /*21960*/  @P5 STG.E.U16 desc[UR20][R6.64], R8 ;  /* 0x0000000806005986 */ /* 0x0003e2000c101514 */
[----:B0-----:R-:W-:-:S04]  /*21970*/  LEA R4, P5, R0, R2, 0x1 ;  /* 0x0000000200047211 */ /* 0x001fc800078a08ff */
[----:B------:R-:W-:Y:S02]  /*21980*/  LEA.HI.X.SX32 R5, R0, R3, 0x1, P5 ;  /* 0x0000000300057211 */ /* 0x000fe400028f0eff */
[----:B--2---:R-:W-:Y:S01]  /*21990*/  ISETP.LT.AND P0, PT, R11, UR4, !P1 ;  /* 0x000000040b007c0c */ /* 0x004fe2000cf01270 */
[----:B------:R-:W3:Y:S01]  /*219a0*/  LDCU UR4, c[0x0][0x39c] ;  /* 0x00007380ff0477ac */ /* 0x000ee20008000800 */
[----:B------:R-:W2:Y:S01]  /*219b0*/  LDL.LU R11, [R1+0x960] ;  /* 0x00096000010b7983 */ /* 0x000ea20000300800 */
[----:B----4-:R-:W-:Y:S01]  /*219c0*/  ISETP.LT.AND P6, PT, R14, UR7, !P1 ;  /* 0x000000070e007c0c */ /* 0x010fe2000cfc1270 */
[----:B------:R-:W-:Y:S02]  /*219d0*/  VIADD R0, R0, UR5 ;  /* 0x0000000500007c36 */ /* 0x000fe40008000000 */
[----:B------:R-:W4:Y:S01]  /*219e0*/  LDL.LU R14, [R1+0x96c] ;  /* 0x00096c00010e7983 */ /* 0x000f220000300800 */
[----:B-1----:R-:W-:Y:S01]  /*219f0*/  PRMT R8, R42, 0x7632, R8 ;  /* 0x000076322a087816 */ /* 0x002fe20000000008 */
[----:B------:R-:W4:Y:S01]  /*21a00*/  LDCU UR7, c[0x0][0x39c] ;  /* 0x00007380ff0777ac */ /* 0x000f220008000800 */
[----:B-----5:R-:W-:Y:S01]  /*21a10*/  ISETP.LT.AND P5, PT, R13, UR9, !P1 ;  /* 0x000000090d007c0c */ /* 0x020fe2000cfa1270 */
[----:B------:R0:W-:Y:S01]  /*21a20*/  @P4 STG.E.U16 desc[UR20][R4.64], R42 ;  /* 0x0000002a04004986 */ /* 0x0001e2000c101514 */
[C---:B------:R-:W-:Y:S01]  /*21a30*/  VIADD R7, R0.reuse, UR5 ;  /* 0x0000000500077c36 */ /* 0x040fe20008000000 */
[----:B------:R-:W1:Y:S02]  /*21a40*/  LDCU UR9, c[0x0][0x39c] ;  /* 0x00007380ff0977ac */ /* 0x000e640008000800 */
[----:B------:R-:W1:Y:S01]  /*21a50*/  LDL.LU R13, [R1+0x968] ;  /* 0x00096800010d7983 */ /* 0x000e620000300800 */
[----:B0-----:R-:W-:-:S04]  /*21a60*/  LEA R4, P4, R0, R2, 0x1 ;  /* 0x0000000200047211 */ /* 0x001fc800078808ff */
[-C--:B------:R-:W-:Y:S01]  /*21a70*/  LEA.HI.X.SX32 R5, R0, R3.reuse, 0x1, P4 ;  /* 0x0000000300057211 */ /* 0x080fe200020f0eff */
[C---:B------:R-:W-:Y:S01]  /*21a80*/  VIADD R0, R7.reuse, UR5 ;  /* 0x0000000507007c36 */ /* 0x040fe20008000000 */
[----:B------:R-:W-:Y:S02]  /*21a90*/  LEA R6, P4, R7, R2, 0x1 ;  /* 0x0000000207067211 */ /* 0x000fe400078808ff */
[----:B------:R-:W-:Y:S01]  /*21aa0*/  F2FP.F16.F32.PACK_AB R44, R45, R44 ;  /* 0x0000002c2d2c723e */ /* 0x000fe200000000ff */
[----:B------:R0:W-:Y:S01]  /*21ab0*/  @P3 STG.E.U16 desc[UR20][R4.64], R8 ;  /* 0x0000000804003986 */ /* 0x0001e2000c101514 */
[----:B------:R-:W-:-:S05]  /*21ac0*/  LEA.HI.X.SX32 R7, R7, R3, 0x1, P4 ;  /* 0x0000000307077211 */ /* 0x000fca00020f0eff */
[----:B------:R5:W-:Y:S01]  /*21ad0*/  @P0 STG.E.U16 desc[UR20][R6.64], R44 ;  /* 0x0000002c06000986 */ /* 0x000be2000c101514 */
[CC--:B0-----:R-:W-:Y:S01]  /*21ae0*/  LEA R4, P4, R0.reuse, R2.reuse, 0x1 ;  /* 0x0000000200047211 */ /* 0x0c1fe200078808ff */
[----:B------:R-:W-:Y:S01]  /*21af0*/  VIADD R8, R0, UR5 ;  /* 0x0000000500087c36 */ /* 0x000fe20008000000 */
[----:B---3--:R-:W-:Y:S01]  /*21b00*/  ISETP.LT.AND P3, PT, R12, UR4, !P1 ;  /* 0x000000040c007c0c */ /* 0x008fe2000cf61270 */
[----:B------:R-:W0:Y:S01]  /*21b10*/  LDCU UR4, c[0x0][0x39c] ;  /* 0x00007380ff0477ac */ /* 0x000e220008000800 */
[----:B------:R-:W0:Y:S01]  /*21b20*/  LDL.LU R12, [R1+0x7e0] ;  /* 0x0007e000010c7983 */ /* 0x000e220000300800 */
[----:B------:R-:W-:Y:S02]  /*21b30*/  LEA.HI.X.SX32 R5, R0, R3, 0x1, P4 ;  /* 0x0000000300057211 */ /* 0x000fe400020f0eff */
[----:B-----5:R-:W-:-:S04]  /*21b40*/  LEA R6, P4, R8, R2, 0x1 ;  /* 0x0000000208067211 */ /* 0x020fc800078808ff */
[-C--:B------:R-:W-:Y:S02]  /*21b50*/  LEA.HI.X.SX32 R7, R8, R3.reuse, 0x1, P4 ;  /* 0x0000000308077211 */ /* 0x080fe400020f0eff */
[----:B--2---:R-:W-:Y:S02]  /*21b60*/  ISETP.LT.AND P0, PT, R11, UR6, !P1 ;  /* 0x000000060b007c0c */ /* 0x004fe4000cf01270 */
[----:B------:R-:W-:Y:S01]  /*21b70*/  PRMT R0, R44, 0x7632, R0 ;  /* 0x000076322c007816 */ /* 0x000fe20000000000 */
[----:B------:R-:W2:Y:S01]  /*21b80*/  LDL.LU R11, [R1+0x978] ;  /* 0x00097800010b7983 */ /* 0x000ea20000300800 */
[----:B------:R-:W-:Y:S01]  /*21b90*/  F2FP.F16.F32.PACK_AB R46, R47, R46 ;  /* 0x0000002e2f2e723e */ /* 0x000fe200000000ff */
[----:B------:R-:W-:Y:S01]  /*21ba0*/  VIADD R8, R8, UR5 ;  /* 0x0000000508087c36 */ /* 0x000fe20008000000 */
[----:B------:R-:W2:Y:S01]  /*21bb0*/  LDCU UR6, c[0x0][0x39c] ;  /* 0x00007380ff0677ac */ /* 0x000ea20008000800 */
[----:B-1----:R-:W-:Y:S01]  /*21bc0*/  ISETP.LT.AND P4, PT, R13, UR9, !P1 ;  /* 0x000000090d007c0c */ /* 0x002fe2000cf81270 */
[----:B------:R1:W-:Y:S01]  /*21bd0*/  @P6 STG.E.U16 desc[UR20][R4.64], R0 ;  /* 0x0000000004006986 */ /* 0x0003e2000c101514 */
[----:B------:R-:W-:Y:S01]  /*21be0*/  PRMT R9, R46, 0x7632, R9 ;  /* 0x000076322e097816 */ /* 0x000fe20000000009 */
[----:B------:R-:W3:Y:S02]  /*21bf0*/  LDCU UR9, c[0x0][0x39c] ;  /* 0x00007380ff0977ac */ /* 0x000ee40008000800 */
[----:B------:R-:W5:Y:S04]  /*21c00*/  LDL.LU R13, [R1+0x97c] ;  /* 0x00097c00010d7983 */ /* 0x000f680000300800 */
[----:B------:R3:W-:Y:S01]  /*21c10*/  @P5 STG.E.U16 desc[UR20][R6.64], R46 ;  /* 0x0000002e06005986 */ /* 0x0007e2000c101514 */
[----:B----4-:R-:W-:Y:S01]  /*21c20*/  ISETP.LT.AND P6, PT, R14, UR7, !P1 ;  /* 0x000000070e007c0c */ /* 0x010fe2000cfc1270 */
[----:B------:R-:W5:Y:S01]  /*21c30*/  LDCU UR7, c[0x0][0x39c] ;  /* 0x00007380ff0777ac */ /* 0x000f620008000800 */
[CC--:B-1----:R-:W-:Y:S01]  /*21c40*/  LEA R4, P5, R8.reuse, R2.reuse, 0x1 ;  /* 0x0000000208047211 */ /* 0x0c2fe200078a08ff */
[C---:B------:R-:W-:Y:S01]  /*21c50*/  VIADD R0, R8.reuse, UR5 ;  /* 0x0000000508007c36 */ /* 0x040fe20008000000 */
[----:B------:R-:W4:Y:S02]  /*21c60*/  LDL.LU R15, [R1+0x984] ;  /* 0x00098400010f7983 */ /* 0x000f240000300800 */
[----:B------:R-:W-:Y:S01]  /*21c70*/  LEA.HI.X.SX32 R5, R8, R3, 0x1, P5 ;  /* 0x0000000308057211 */ /* 0x000fe200028f0eff */
[C---:B------:R-:W-:Y:S01]  /*21c80*/  VIADD R8, R0.reuse, UR5 ;  /* 0x0000000500087c36 */ /* 0x040fe20008000000 */
[----:B---3--:R-:W-:-:S03]  /*21c90*/  LEA R6, P5, R0, R2, 0x1 ;  /* 0x0000000200067211 */ /* 0x008fc600078a08ff */
[----:B------:R1:W-:Y:S01]  /*21ca0*/  @P3 STG.E.U16 desc[UR20][R4.64], R9 ;  /* 0x0000000904003986 */ /* 0x0003e2000c101514 */
[----:B------:R-:W-:Y:S02]  /*21cb0*/  F2FP.F16.F32.PACK_AB R48, R49, R48 ;  /* 0x000000303130723e */ /* 0x000fe400000000ff */
[----:B------:R-:W-:Y:S01]  /*21cc0*/  LEA.HI.X.SX32 R7, R0, R3, 0x1, P5 ;  /* 0x0000000300077211 */ /* 0x000fe200028f0eff */
[----:B------:R-:W-:-:S04]  /*21cd0*/  VIADD R0, R8, UR5 ;  /* 0x0000000508007c36 */ /* 0x000fc80008000000 */
[----:B------:R3:W-:Y:S01]  /*21ce0*/  @P0 STG.E.U16 desc[UR20][R6.64], R48 ;  /* 0x0000003006000986 */ /* 0x0007e2000c101514 */
[-C--:B-1----:R-:W-:Y:S02]  /*21cf0*/  LEA R4, P5, R8, R2.reuse, 0x1 ;  /* 0x0000000208047211 */ /* 0x082fe400078a08ff */
[----:B0-----:R-:W-:Y:S01]  /*21d00*/  ISETP.LT.AND P3, PT, R12, UR4, !P1 ;  /* 0x000000040c007c0c */ /* 0x001fe2000cf61270 */
[----:B------:R-:W4:Y:S01]  /*21d10*/  LDCU UR4, c[0x0][0x39c] ;  /* 0x00007380ff0477ac */ /* 0x000f220008000800 */
[----:B------:R-:W4:Y:S01]  /*21d20*/  LDL.LU R12, [R1+0x990] ;  /* 0x00099000010c7983 */ /* 0x000f220000300800 */
[----:B------:R-:W-:Y:S02]  /*21d30*/  LEA.HI.X.SX32 R5, R8, R3, 0x1, P5 ;  /* 0x0000000308057211 */ /* 0x000fe400028f0eff */
[----:B---3--:R-:W-:Y:S02]  /*21d40*/  PRMT R7, R48, 0x7632, R7 ;  /* 0x0000763230077816 */ /* 0x008fe40000000007 */
[----:B------:R-:W-:-:S03]  /*21d50*/  LEA R6, P5, R0, R2, 0x1 ;  /* 0x0000000200067211 */ /* 0x000fc600078a08ff */
[----:B------:R0:W-:Y:S02]  /*21d60*/  @P6 STG.E.U16 desc[UR20][R4.64], R7 ;  /* 0x0000000704006986 */ /* 0x0001e4000c101514 */
[C---:B0-----:R-:W-:Y:S02]  /*21d70*/  LEA.HI.X.SX32 R7, R0.reuse, R3, 0x1, P5 ;  /* 0x0000000300077211 */ /* 0x041fe400028f0eff */
[----:B--2---:R-:W-:Y:S01]  /*21d80*/  ISETP.LT.AND P0, PT, R11, UR6, !P1 ;  /* 0x000000060b007c0c */ /* 0x004fe2000cf01270 */
[----:B------:R-:W-:Y:S01]  /*21d90*/  VIADD R8, R0, UR5 ;  /* 0x0000000500087c36 */ /* 0x000fe20008000000 */
[----:B------:R-:W2:Y:S01]  /*21da0*/  LDL.LU R11, [R1+0x98c] ;  /* 0x00098c00010b7983 */ /* 0x000ea20000300800 */
[----:B------:R-:W0:Y:S03]  /*21db0*/  LDCU UR6, c[0x0][0x39c] ;  /* 0x00007380ff0677ac */ /* 0x000e260008000800 */
[----:B------:R-:W3:Y:S01]  /*21dc0*/  LDL.LU R14, [R1+0x99c] ;  /* 0x00099c00010e7983 */ /* 0x000ee20000300800 */
[----:B-----5:R-:W-:Y:S01]  /*21dd0*/  ISETP.LT.AND P5, PT, R13, UR7, !P1 ;  /* 0x000000070d007c0c */ /* 0x020fe2000cfa1270 */
[----:B------:R-:W3:Y:S02]  /*21de0*/  LDCU UR7, c[0x0][0x39c] ;  /* 0x00007380ff0777ac */ /* 0x000ee40008000800 */
[----:B------:R-:W5:Y:S01]  /*21df0*/  LDL.LU R13, [R1+0x998] ;  /* 0x00099800010d7983 */ /* 0x000f620000300800 */
[----:B------:R-:W-:-:S02]  /*21e00*/  LEA R4, P6, R8, R2, 0x1 ;  /* 0x0000000208047211 */ /* 0x000fc400078c08ff */
[----:B------:R-:W-:Y:S02]  /*21e10*/  F2FP.F16.F32.PACK_AB R50, R51, R50 ;  /* 0x000000323332723e */ /* 0x000fe400000000ff */
[C---:B------:R-:W-:Y:S01]  /*21e20*/  LEA.HI.X.SX32 R5, R8.reuse, R3, 0x1, P6 ;  /* 0x0000000308057211 */ /* 0x040fe200030f0eff */
[----:B------:R-:W-:Y:S01]  /*21e30*/  VIADD R8, R8, UR5 ;  /* 0x0000000508087c36 */ /* 0x000fe20008000000 */
[----:B------:R-:W-:Y:S01]  /*21e40*/  PRMT R9, R50, 0x7632, R9 ;  /* 0x0000763232097816 */ /* 0x000fe20000000009 */
[----:B------:R1:W-:Y:S01]  /*21e50*/  @P4 STG.E.U16 desc[UR20][R6.64], R50 ;  /* 0x0000003206004986 */ /* 0x0003e2000c101514 */
[----:B----4-:R-:W-:Y:S01]  /*21e60*/  ISETP.LT.AND P4, PT, R15, UR4, !P1 ;  /* 0x000000040f007c0c */ /* 0x010fe2000cf81270 */
[----:B------:R-:W2:Y:S01]  /*21e70*/  LDCU UR4, c[0x0][0x39c] ;  /* 0x00007380ff0477ac */ /* 0x000ea20008000800 */
[----:B------:R-:W-:Y:S01]  /*21e80*/  VIADD R0, R8, UR5 ;  /* 0x0000000508007c36 */ /* 0x000fe20008000000 */
[----:B------:R4:W-:Y:S01]  /*21e90*/  @P3 STG.E.U16 desc[UR20][R4.64], R9 ;  /* 0x0000000904003986 */ /* 0x0009e2000c101514 */
[----:B------:R-:W-:-:S03]  /*21ea0*/  F2FP.F16.F32.PACK_AB R52, R53, R52 ;  /* 0x000000343534723e */ /* 0x000fc600000000ff */
[-C--:B-1----:R-:W-:Y:S02]  /*21eb0*/  LEA R6, P6, R0, R2.reuse, 0x1 ;  /* 0x0000000200067211 */ /* 0x082fe400078c08ff */
[----:B----4-:R-:W-:Y:S02]  /*21ec0*/  LEA R4, P3, R8, R2, 0x1 ;  /* 0x0000000208047211 */ /* 0x010fe400078608ff */
[-C--:B------:R-:W-:Y:S02]  /*21ed0*/  LEA.HI.X.SX32 R7, R0, R3.reuse, 0x1, P6 ;  /* 0x0000000300077211 */ /* 0x080fe400030f0eff */
[----:B------:R-:W-:Y:S01]  /*21ee0*/  LEA.HI.X.SX32 R5, R8, R3, 0x1, P3 ;  /* 0x0000000308057211 */ /* 0x000fe200018f0eff */
[----:B------:R-:W-:Y:S01]  /*21ef0*/  VIADD R0, R0, UR5 ;  /* 0x0000000500007c36 */ /* 0x000fe20008000000 */
[----:B------:R-:W-:Y:S02]  /*21f00*/  PRMT R8, R52, 0x7632, R8 ;  /* 0x0000763234087816 */ /* 0x000fe40000000008 */
[----:B0-----:R-:W-:Y:S01]  /*21f10*/  ISETP.LT.AND P3, PT, R12, UR6, !P1 ;  /* 0x000000060c007c0c */ /* 0x001fe2000cf61270 */
[----:B------:R0:W-:Y:S01]  /*21f20*/  @P0 STG.E.U16 desc[UR20][R4.64], R52 ;  /* 0x0000003404000986 */ /* 0x0001e2000c101514 */
[----:B------:R-:W-:Y:S01]  /*21f30*/  F2FP.F16.F32.PACK_AB R54, R55, R54 ;  /* 0x000000363736723e */ /* 0x000fe200000000ff */
[----:B------:R-:W1:Y:S02]  /*21f40*/  LDCU UR6, c[0x0][0x39c] ;  /* 0x00007380ff0677ac */ /* 0x000e640008000800 */
[----:B------:R-:W4:Y:S04]  /*21f50*/  LDL.LU R12, [R1+0x7d8] ;  /* 0x0007d800010c7983 */ /* 0x000f280000300800 */
[----:B------:R1:W-:Y:S01]  /*21f60*/  @P5 STG.E.U16 desc[UR20][R6.64], R8 ;  /* 0x0000000806005986 */ /* 0x0003e2000c101514 */
[----:B0-----:R-:W-:-:S04]  /*21f70*/  LEA R4, P5, R0, R2, 0x1 ;  /* 0x0000000200047211 */ /* 0x001fc800078a08ff */
[----:B------:R-:W-:Y:S02]  /*21f80*/  LEA.HI.X.SX32 R5, R0, R3, 0x1, P5 ;  /* 0x0000000300057211 */ /* 0x000fe400028f0eff */
[----:B--2---:R-:W-:Y:S01]  /*21f90*/  ISETP.LT.AND P0, PT, R11, UR4, !P1 ;  /* 0x000000040b007c0c */ /* 0x004fe2000cf01270 */
[----:B------:R-:W4:Y:S01]  /*21fa0*/  LDCU UR4, c[0x0][0x39c] ;  /* 0x00007380ff0477ac */ /* 0x000f220008000800 */
[----:B------:R-:W2:Y:S01]  /*21fb0*/  LDL.LU R11, [R1+0x9a8] ;  /* 0x0009a800010b7983 */ /* 0x000ea20000300800 */
[----:B---3--:R-:W-:Y:S01]  /*21fc0*/  ISETP.LT.AND P6, PT, R14, UR7, !P1 ;  /* 0x000000070e007c0c */ /* 0x008fe2000cfc1270 */
[----:B------:R-:W-:Y:S02]  /*21fd0*/  VIADD R0, R0, UR5 ;  /* 0x0000000500007c36 */ /* 0x000fe40008000000 */
[----:B------:R-:W3:Y:S01]  /*21fe0*/  LDL.LU R14, [R1+0x9b4] ;  /* 0x0009b400010e7983 */ /* 0x000ee20000300800 */
[----:B------:R-:W-:Y:S01]  /*21ff0*/  PRMT R9, R54, 0x7632, R9 ;  /* 0x0000763236097816 */ /* 0x000fe20000000009 */
[----:B------:R-:W3:Y:S01]  /*22000*/  LDCU UR7, c[0x0][0x39c] ;  /* 0x00007380ff0777ac */ /* 0x000ee20008000800 */
[----:B-----5:R-:W-:Y:S01]  /*22010*/  ISETP.LT.AND P5, PT, R13, UR9, !P1 ;  /* 0x000000090d007c0c */ /* 0x020fe2000cfa1270 */
[----:B------:R0:W-:Y:S01]  /*22020*/  @P4 STG.E.U16 desc[UR20][R4.64], R54 ;  /* 0x0000003604004986 */ /* 0x0001e2000c101514 */
[C---:B-1----:R-:W-:Y:S01]  /*22030*/  VIADD R7, R0.reuse, UR5 ;  /* 0x0000000500077c36 */ /* 0x042fe20008000000 */
        /* <DEDUP_REMOVED lines=8> */
[----:B------:R-:W-:Y:S01]  /*220c0*/  LEA.HI.X.SX32 R7, R7, R3, 0x1, P4 ;  /* 0x0000000307077211 */ /* 0x000fe200020f0eff */
[----:B------:R-:W-:-:S04]  /*220d0*/  VIADD R8, R0, UR5 ;  /* 0x0000000500087c36 */ /* 0x000fc80008000000 */
[----:B------:R5:W-:Y:S01]  /*220e0*/  @P0 STG.E.U16 desc[UR20][R6.64], R56 ;  /* 0x0000003806000986 */ /* 0x000be2000c101514 */
[-C--:B0-----:R-:W-:Y:S02]  /*220f0*/  LEA R4, P4, R0, R2.reuse, 0x1 ;  /* 0x0000000200047211 */ /* 0x081fe400078808ff */
[----:B----4-:R-:W-:Y:S01]  /*22100*/  ISETP.LT.AND P3, PT, R12, UR4, !P1 ;  /* 0x000000040c007c0c */ /* 0x010fe2000cf61270 */
[----:B------:R-:W0:Y:S01]  /*22110*/  LDCU UR4, c[0x0][0x39c] ;  /* 0x00007380ff0477ac */ /* 0x000e220008000800 */
[----:B------:R-:W0:Y:S01]  /*22120*/  LDL.LU R12, [R1+0x9b8] ;  /* 0x0009b800010c7983 */ /* 0x000e220000300800 */
[----:B------:R-:W-:Y:S02]  /*22130*/  LEA.HI.X.SX32 R5, R0, R3, 0x1, P4 ;  /* 0x0000000300057211 */ /* 0x000fe400020f0eff */
[----:B-----5:R-:W-:Y:S02]  /*22140*/  PRMT R7, R56, 0x7632, R7 ;  /* 0x0000763238077816 */ /* 0x020fe40000000007 */
[----:B------:R-:W-:-:S03]  /*22150*/  LEA R6, P4, R8, R2, 0x1 ;  /* 0x0000000208067211 */ /* 0x000fc600078808ff */
[----:B------:R4:W-:Y:S02]  /*22160*/  @P6 STG.E.U16 desc[UR20][R4.64], R7 ;  /* 0x0000000704006986 */ /* 0x0009e4000c101514 */
[C---:B----4-:R-:W-:Y:S02]  /*22170*/  LEA.HI.X.SX32 R7, R8.reuse, R3, 0x1, P4 ;  /* 0x0000000308077211 */ /* 0x050fe400020f0eff */
[----:B--2---:R-:W-:Y:S01]  /*22180*/  ISETP.LT.AND P0, PT, R11, UR6, !P1 ;  /* 0x000000060b007c0c */ /* 0x004fe2000cf01270 */
[----:B------:R-:W-:Y:S01]  /*22190*/  VIADD R8, R8, UR5 ;  /* 0x0000000508087c36 */ /* 0x000fe20008000000 */
[----:B------:R-:W2:Y:S01]  /*221a0*/  LDL.LU R11, [R1+0x9c0] ;  /* 0x0009c000010b7983 */ /* 0x000ea20000300800 */
[----:B------:R-:W-:Y:S01]  /*221b0*/  F2FP.F16.F32.PACK_AB R58, R59, R58 ;  /* 0x0000003a3b3a723e */ /* 0x000fe200000000ff */
[----:B------:R-:W2:Y:S01]  /*221c0*/  LDCU UR6, c[0x0][0x39c] ;  /* 0x00007380ff0677ac */ /* 0x000ea20008000800 */
[----:B-1----:R-:W-:-:S03]  /*221d0*/  ISETP.LT.AND P4, PT, R13, UR9, !P1 ;  /* 0x000000090d007c0c */ /* 0x002fc6000cf81270 */
[----:B------:R1:W-:Y:S04]  /*221e0*/  @P5 STG.E.U16 desc[UR20][R6.64], R58 ;  /* 0x0000003a06005986 */ /* 0x0003e8000c101514 */
[----:B------:R-:W4:Y:S01]  /*221f0*/  LDL.LU R13, [R1+0x9c4] ;  /* 0x0009c400010d7983 */ /* 0x000f220000300800 */
[CC--:B------:R-:W-:Y:S01]  /*22200*/  LEA R4, P5, R8.reuse, R2.reuse, 0x1 ;  /* 0x0000000208047211 */ /* 0x0c0fe200078a08ff */
[----:B------:R-:W-:Y:S01]  /*22210*/  VIADD R0, R8, UR5 ;  /* 0x0000000508007c36 */ /* 0x000fe20008000000 */
[----:B---3--:R-:W-:Y:S01]  /*22220*/  ISETP.LT.AND P6, PT, R14, UR7, !P1 ;  /* 0x000000070e007c0c */ /* 0x008fe2000cfc1270 */
[----:B------:R-:W3:Y:S01]  /*22230*/  LDL.LU R15, [R1+0x9cc] ;  /* 0x0009cc00010f7983 */ /* 0x000ee20000300800 */
[----:B------:R-:W4:Y:S01]  /*22240*/  LDCU UR7, c[0x0][0x39c] ;  /* 0x00007380ff0777ac */ /* 0x000f220008000800 */
[----:B------:R-:W-:Y:S01]  /*22250*/  LEA.HI.X.SX32 R5, R8, R3, 0x1, P5 ;  /* 0x0000000308057211 */ /* 0x000fe200028f0eff */
[C---:B------:R-:W-:Y:S01]  /*22260*/  VIADD R8, R0.reuse, UR5 ;  /* 0x0000000500087c36 */ /* 0x040fe20008000000 */
[----:B-1----:R-:W-:Y:S01]  /*22270*/  LEA R6, P5, R0, R2, 0x1 ;  /* 0x0000000200067211 */ /* 0x002fe200078a08ff */
[----:B------:R-:W1:Y:S01]  /*22280*/  LDCU UR9, c[0x0][0x39c] ;  /* 0x00007380ff0977ac */ /* 0x000e620008000800 */
[----:B------:R-:W-:-:S02]  /*22290*/  PRMT R9, R58, 0x7632, R9 ;  /* 0x000076323a097816 */ /* 0x000fc40000000009 */
[----:B------:R-:W-:Y:S02]  /*222a0*/  F2FP.F16.F32.PACK_AB R60, R61, R60 ;  /* 0x0000003c3d3c723e */ /* 0x000fe400000000ff */
[----:B------:R-:W-:Y:S01]  /*222b0*/  LEA.HI.X.SX32 R7, R0, R3, 0x1, P5 ;  /* 0x0000000300077211 */ /* 0x000fe200028f0eff */
[----:B------:R5:W-:Y:S01]  /*222c0*/  @P3 STG.E.U16 desc[UR20][R4.64], R9 ;  /* 0x0000000904003986 */ /* 0x000be2000c101514 */
[----:B------:R-:W-:-:S03]  /*222d0*/  VIADD R0, R8, UR5 ;  /* 0x0000000508007c36 */ /* 0x000fc60008000000 */
[----:B------:R1:W-:Y:S01]  /*222e0*/  @P0 STG.E.U16 desc[UR20][R6.64], R60 ;  /* 0x0000003c06000986 */ /* 0x0003e2000c101514 */
[-C--:B-----5:R-:W-:Y:S02]  /*222f0*/  LEA R4, P5, R8, R2.reuse, 0x1 ;  /* 0x0000000208047211 */ /* 0x0a0fe400078a08ff */
[----:B0-----:R-:W-:Y:S01]  /*22300*/  ISETP.LT.AND P3, PT, R12, UR4, !P1 ;  /* 0x000000040c007c0c */ /* 0x001fe2000cf61270 */
[----:B------:R-:W3:Y:S01]  /*22310*/  LDCU UR4, c[0x0][0x39c] ;  /* 0x00007380ff0477ac */ /* 0x000ee20008000800 */
[----:B------:R-:W5:Y:S01]  /*22320*/  LDL.LU R12, [R1+0x7d4] ;  /* 0x0007d400010c7983 */ /* 0x000f620000300800 */
        /* <DEDUP_REMOVED lines=8> */
[----:B------:R-:W5:Y:S03]  /*223b0*/  LDCU UR6, c[0x0][0x39c] ;  /* 0x00007380ff0677ac */ /* 0x000f660008000800 */
[----:B------:R-:W2:Y:S01]  /*223c0*/  LDL.LU R14, [R1+0x9e4] ;  /* 0x0009e400010e7983 */ /* 0x000ea20000300800 */
[----:B----4-:R-:W-:Y:S01]  /*223d0*/  ISETP.LT.AND P5, PT, R13, UR7, !P1 ;  /* 0x000000070d007c0c */ /* 0x010fe2000cfa1270 */
[----:B------:R-:W0:Y:S02]  /*223e0*/  LDCU UR7, c[0x0][0x39c] ;  /* 0x00007380ff0777ac */ /* 0x000e240008000800 */
[----:B------:R-:W4:Y:S01]  /*223f0*/  LDL.LU R13, [R1+0x9e0] ;  /* 0x0009e000010d7983 */ /* 0x000f220000300800 */
[----:B------:R-:W-:-:S02]  /*22400*/  LEA R4, P6, R8, R2, 0x1 ;  /* 0x0000000208047211 */ /* 0x000fc400078c08ff */
[----:B------:R-:W-:Y:S02]  /*22410*/  F2FP.F16.F32.PACK_AB R62, R63, R62 ;  /* 0x0000003e3f3e723e */ /* 0x000fe400000000ff */
[C---:B------:R-:W-:Y:S01]  /*22420*/  LEA.HI.X.SX32 R5, R8.reuse, R3, 0x1, P6 ;  /* 0x0000000308057211 */ /* 0x040fe200030f0eff */
[----:B------:R-:W-:Y:S01]  /*22430*/  VIADD R8, R8, UR5 ;  /* 0x0000000508087c36 */ /* 0x000fe20008000000 */
[----:B------:R-:W-:Y:S01]  /*22440*/  PRMT R9, R62, 0x7632, R9 ;  /* 0x000076323e097816 */ /* 0x000fe20000000009 */
[----:B------:R1:W-:Y:S01]  /*22450*/  @P4 STG.E.U16 desc[UR20][R6.64], R62 ;  /* 0x0000003e06004986 */ /* 0x0003e2000c101514 */
[----:B---3--:R-:W-:Y:S01]  /*22460*/  ISETP.LT.AND P4, PT, R15, UR4, !P1 ;  /* 0x000000040f007c0c */ /* 0x008fe2000cf81270 */
[----:B------:R-:W2:Y:S01]  /*22470*/  LDCU UR4, c[0x0][0x39c] ;  /* 0x00007380ff0477ac */ /* 0x000ea20008000800 */
[----:B------:R-:W-:Y:S01]  /*22480*/  VIADD R0, R8, UR5 ;  /* 0x0000000508007c36 */ /* 0x000fe20008000000 */
[----:B------:R3:W-:Y:S01]  /*22490*/  @P3 STG.E.U16 desc[UR20][R4.64], R9 ;  /* 0x0000000904003986 */ /* 0x0007e2000c101514 */
[----:B------:R-:W-:-:S03]  /*224a0*/  F2FP.F16.F32.PACK_AB R64, R65, R64 ;  /* 0x000000404140723e */ /* 0x000fc600000000ff */
[-C--:B-1----:R-:W-:Y:S02]  /*224b0*/  LEA R6, P6, R0, R2.reuse, 0x1 ;  /* 0x0000000200067211 */ /* 0x082fe400078c08ff */
[-C--:B---3--:R-:W-:Y:S02]  /*224c0*/  LEA R4, P3, R8, R2.reuse, 0x1 ;  /* 0x0000000208047211 */ /* 0x088fe400078608ff */
[-C--:B------:R-:W-:Y:S02]  /*224d0*/  LEA.HI.X.SX32 R7, R0, R3.reuse, 0x1, P6 ;  /* 0x0000000300077211 */ /* 0x080fe400030f0eff */
[----:B------:R-:W-:Y:S01]  /*224e0*/  LEA.HI.X.SX32 R5, R8, R3, 0x1, P3 ;  /* 0x0000000308057211 */ /* 0x000fe200018f0eff */
[----:B------:R-:W-:Y:S01]  /*224f0*/  VIADD R0, R0, UR5 ;  /* 0x0000000500007c36 */ /* 0x000fe20008000000 */
[----:B-----5:R-:W-:Y:S01]  /*22500*/  ISETP.LT.AND P3, PT, R12, UR6, !P1 ;  /* 0x000000060c007c0c */ /* 0x020fe2000cf61270 */
[----:B------:R-:W1:Y:S01]  /*22510*/  LDCU UR6, c[0x0][0x39c] ;  /* 0x00007380ff0677ac */ /* 0x000e620008000800 */
[----:B------:R-:W-:Y:S01]  /*22520*/  PRMT R8, R64, 0x7632, R8 ;  /* 0x0000763240087816 */ /* 0x000fe20000000008 */
[----:B------:R-:W3:Y:S04]  /*22530*/  LDL.LU R12, [R1+0x9e8] ;  /* 0x0009e800010c7983 */ /* 0x000ee80000300800 */
[----:B------:R5:W-:Y:S04]  /*22540*/  @P0 STG.E.U16 desc[UR20][R4.64], R64 ;  /* 0x0000004004000986 */ /* 0x000be8000c101514 */
[----:B------:R0:W-:Y:S01]  /*22550*/  @P5 STG.E.U16 desc[UR20][R6.64], R8 ;  /* 0x0000000806005986 */ /* 0x0001e2000c101514 */
[----:B-----5:R-:W-:-:S04]  /*22560*/  LEA R4, P5, R0, R2, 0x1 ;  /* 0x0000000200047211 */ /* 0x020fc800078a08ff */
[----:B------:R-:W-:Y:S02]  /*22570*/  LEA.HI.X.SX32 R5, R0, R3, 0x1, P5 ;  /* 0x0000000300057211 */ /* 0x000fe400028f0eff */
[----:B--2---:R-:W-:Y:S01]  /*22580*/  ISETP.LT.AND P0, PT, R11, UR4, !P1 ;  /* 0x000000040b007c0c */ /* 0x004fe2000cf01270 */
[----:B------:R-:W3:Y:S01]  /*22590*/  LDCU UR4, c[0x0][0x39c] ;  /* 0x00007380ff0477ac */ /* 0x000ee20008000800 */
[----:B------:R-:W1:Y:S01]  /*225a0*/  LDL.LU R11, [R1+0x9f0] ;  /* 0x0009f000010b7983 */ /* 0x000e620000300800 */
[----:B0-----:R-:W-:Y:S01]  /*225b0*/  ISETP.LT.AND P6, PT, R14, UR7, !P1 ;  /* 0x000000070e007c0c */ /* 0x001fe2000cfc1270 */
[----:B------:R-:W-:Y:S02]  /*225c0*/  VIADD R0, R0, UR5 ;  /* 0x0000000500007c36 */ /* 0x000fe40008000000 */
[----:B------:R-:W2:Y:S01]  /*225d0*/  LDL.LU R14, [R1+0x9fc] ;  /* 0x0009fc00010e7983 */ /* 0x000ea20000300800 */
[----:B------:R-:W-:Y:S01]  /*225e0*/  F2FP.F16.F32.PACK_AB R66, R67, R66 ;  /* 0x000000424342723e */ /* 0x000fe200000000ff */
[----:B------:R-:W2:Y:S01]  /*225f0*/  LDCU UR7, c[0x0][0x39c] ;  /* 0x00007380ff0777ac */ /* 0x000ea20008000800 */
[----:B----4-:R-:W-:-:S03]  /*22600*/  ISETP.LT.AND P5, PT, R13, UR9, !P1 ;  /* 0x000000090d007c0c */ /* 0x010fc6000cfa1270 */
[----:B------:R0:W-:Y:S01]  /*22610*/  @P4 STG.E.U16 desc[UR20][R4.64], R66 ;  /* 0x0000004204004986 */ /* 0x0001e2000c101514 */
[----:B------:R-:W-:Y:S01]  /*22620*/  VIADD R7, R0, UR5 ;  /* 0x0000000500077c36 */ /* 0x000fe20008000000 */
[----:B------:R-:W4:Y:S02]  /*22630*/  LDCU UR9, c[0x0][0x39c] ;  /* 0x00007380ff0977ac */ /* 0x000f240008000800 */
[----:B------:R-:W4:Y:S01]  /*22640*/  LDL.LU R13, [R1+0x9f8] ;  /* 0x0009f800010d7983 */ /* 0x000f220000300800 */
[----:B------:R-:W-:Y:S02]  /*22650*/  PRMT R9, R66, 0x7632, R9 ;  /* 0x0000763242097816 */ /* 0x000fe40000000009 */
        /* <DEDUP_REMOVED lines=9> */
[----:B---3--:R-:W-:Y:S01]  /*226f0*/  ISETP.LT.AND P3, PT, R12, UR4, !P1 ;  /* 0x000000040c007c0c */ /* 0x008fe2000cf61270 */
[----:B------:R-:W3:Y:S01]  /*22700*/  LDCU UR4, c[0x0][0x39c] ;  /* 0x00007380ff0477ac */ /* 0x000ee20008000800 */
[CC--:B0-----:R-:W-:Y:S01]  /*22710*/  LEA R4, P4, R0.reuse, R2.reuse, 0x1 ;  /* 0x0000000200047211 */ /* 0x0c1fe200078808ff */
[----:B------:R-:W3:Y:S03]  /*22720*/  LDL.LU R12, [R1+0x7d0] ;  /* 0x0007d000010c7983 */ /* 0x000ee60000300800 */
[----:B------:R-:W-:Y:S02]  /*22730*/  LEA.HI.X.SX32 R5, R0, R3, 0x1, P4 ;  /* 0x0000000300057211 */ /* 0x000fe400020f0eff */
[----:B-----5:R-:W-:Y:S02]  /*22740*/  PRMT R7, R68, 0x7632, R7 ;  /* 0x0000763244077816 */ /* 0x020fe40000000007 */
[----:B------:R-:W-:-:S03]  /*22750*/  LEA R6, P4, R8, R2, 0x1 ;  /* 0x0000000208067211 */ /* 0x000fc600078808ff */
[----:B------:R0:W-:Y:S02]  /*22760*/  @P6 STG.E.U16 desc[UR20][R4.64], R7 ;  /* 0x0000000704006986 */ /* 0x0001e4000c101514 */
[C---:B0-----:R-:W-:Y:S02]  /*22770*/  LEA.HI.X.SX32 R7, R8.reuse, R3, 0x1, P4 ;  /* 0x0000000308077211 */ /* 0x041fe400020f0eff */
[----:B-1----:R-:W-:Y:S01]  /*22780*/  ISETP.LT.AND P0, PT, R11, UR6, !P1 ;  /* 0x000000060b007c0c */ /* 0x002fe2000cf01270 */
[----:B------:R-:W-:Y:S01]  /*22790*/  VIADD R8, R8, UR5 ;  /* 0x0000000508087c36 */ /* 0x000fe20008000000 */
[----:B------:R-:W5:Y:S01]  /*227a0*/  LDL.LU R11, [R1+0xa08] ;  /* 0x000a0800010b7983 */ /* 0x000f620000300800 */
[----:B------:R-:W-:Y:S01]  /*227b0*/  F2FP.F16.F32.PACK_AB R70, R71, R70 ;  /* 0x000000464746723e */ /* 0x000fe200000000ff */
[----:B------:R-:W5:Y:S01]  /*227c0*/  LDCU UR6, c[0x0][0x39c] ;  /* 0x00007380ff0677ac */ /* 0x000f620008000800 */
[----:B----4-:R-:W-:-:S03]  /*227d0*/  ISETP.LT.AND P4, PT, R13, UR9, !P1 ;  /* 0x000000090d007c0c */ /* 0x010fc6000cf81270 */
[----:B------:R0:W-:Y:S04]  /*227e0*/  @P5 STG.E.U16 desc[UR20][R6.64], R70 ;  /* 0x0000004606005986 */ /* 0x0001e8000c101514 */
[----:B------:R-:W4:Y:S01]  /*227f0*/  LDL.LU R13, [R1+0xa0c] ;  /* 0x000a0c00010d7983 */ /* 0x000f220000300800 */
[CC--:B------:R-:W-:Y:S01]  /*22800*/  LEA R4, P5, R8.reuse, R2.reuse, 0x1 ;  /* 0x0000000208047211 */ /* 0x0c0fe200078a08ff */
[----:B------:R-:W-:Y:S01]  /*22810*/  VIADD R0, R8, UR5 ;  /* 0x0000000508007c36 */ /* 0x000fe20008000000 */
[----:B--2---:R-:W-:Y:S01]  /*22820*/  ISETP.LT.AND P6, PT, R14, UR7, !P1 ;  /* 0x000000070e007c0c */ /* 0x004fe2000cfc1270 */
[----:B------:R-:W2:Y:S01]  /*22830*/  LDL.LU R15, [R1+0xa14] ;  /* 0x000a1400010f7983 */ /* 0x000ea20000300800 */
[----:B------:R-:W4:Y:S01]  /*22840*/  LDCU UR7, c[0x0][0x39c] ;  /* 0x00007380ff0777ac */ /* 0x000f220008000800 */
[----:B------:R-:W-:Y:S01]  /*22850*/  LEA.HI.X.SX32 R5, R8, R3, 0x1, P5 ;  /* 0x0000000308057211 */ /* 0x000fe200028f0eff */
[C---:B------:R-:W-:Y:S01]  /*22860*/  VIADD R8, R0.reuse, UR5 ;  /* 0x0000000500087c36 */ /* 0x040fe20008000000 */
[----:B0-----:R-:W-:Y:S01]  /*22870*/  LEA R6, P5, R0, R2, 0x1 ;  /* 0x0000000200067211 */ /* 0x001fe200078a08ff */
[----:B------:R-:W0:Y:S01]  /*22880*/  LDCU UR9, c[0x0][0x39c] ;  /* 0x00007380ff0977ac */ /* 0x000e220008000800 */
[----:B------:R-:W-:-:S02]  /*22890*/  PRMT R9, R70, 0x7632, R9 ;  /* 0x0000763246097816 */ /* 0x000fc40000000009 */
[----:B------:R-:W-:Y:S02]  /*228a0*/  F2FP.F16.F32.PACK_AB R72, R73, R72 ;  /* 0x000000484948723e */ /* 0x000fe400000000ff */
[----:B------:R-:W-:Y:S01]  /*228b0*/  LEA.HI.X.SX32 R7, R0, R3, 0x1, P5 ;  /* 0x0000000300077211 */ /* 0x000fe200028f0eff */
[----:B------:R1:W-:Y:S01]  /*228c0*/  @P3 STG.E.U16 desc[UR20][R4.64], R9 ;  /* 0x0000000904003986 */ /* 0x0003e2000c101514 */
[----:B------:R-:W-:-:S03]  /*228d0*/  VIADD R0, R8, UR5 ;  /* 0x0000000508007c36 */ /* 0x000fc60008000000 */
[----:B------:R0:W-:Y:S01]  /*228e0*/  @P0 STG.E.U16 desc[UR20][R6.64], R72 ;  /* 0x0000004806000986 */ /* 0x0001e2000c101514 */
[----:B---3--:R-:W-:Y:S01]  /*228f0*/  ISETP.LT.AND P3, PT, R12, UR4, !P1 ;  /* 0x000000040c007c0c */ /* 0x008fe2000cf61270 */
[----:B------:R-:W2:Y:S01]  /*22900*/  LDCU UR4, c[0x0][0x39c] ;  /* 0x00007380ff0477ac */ /* 0x000ea20008000800 */
[-C--:B-1----:R-:W-:Y:S01]  /*22910*/  LEA R4, P5, R8, R2.reuse, 0x1 ;  /* 0x0000000208047211 */ /* 0x082fe200078a08ff */
[----:B------:R-:W3:Y:S01]  /*22920*/  LDL.LU R12, [R1+0xa18] ;  /* 0x000a1800010c7983 */ /* 0x000ee20000300800 */
[----:B0-----:R-:W-:Y:S02]  /*22930*/  PRMT R7, R72, 0x7632, R7 ;  /* 0x0000763248077816 */ /* 0x001fe40000000007 */
[----:B------:R-:W-:Y:S02]  /*22940*/  LEA.HI.X.SX32 R5, R8, R3, 0x1, P5 ;  /* 0x0000000308057211 */ /* 0x000fe400028f0eff */
[----:B------:R-:W-:-:S03]  /*22950*/  LEA R6, P5, R0, R2, 0x1 ;  /* 0x0000000200067211 */ /* 0x000fc600078a08ff */
[----:B------:R0:W-:Y:S02]  /*22960*/  @P6 STG.E.U16 desc[UR20][R4.64], R7 ;  /* 0x0000000704006986 */ /* 0x0001e4000c101514 */
[C---:B0-----:R-:W-:Y:S02]  /*22970*/  LEA.HI.X.SX32 R7, R0.reuse, R3, 0x1, P5 ;  /* 0x0000000300077211 */ /* 0x041fe400028f0eff */
[----:B-----5:R-:W-:Y:S01]  /*22980*/  ISETP.LT.AND P0, PT, R11, UR6, !P1 ;  /* 0x000000060b007c0c */ /* 0x020fe2000cf01270 */
[----:B------:R-:W-:Y:S01]  /*22990*/  VIADD R8, R0, UR5 ;  /* 0x0000000500087c36 */ /* 0x000fe20008000000 */
[----:B------:R-:W5:Y:S01]  /*229a0*/  LDL.LU R11, [R1+0xa10] ;  /* 0x000a1000010b7983 */ /* 0x000f620000300800 */
[----:B------:R-:W3:Y:S03]  /*229b0*/  LDCU UR6, c[0x0][0x39c] ;  /* 0x00007380ff0677ac */ /* 0x000ee60008000800 */
[----:B------:R-:W5:Y:S01]  /*229c0*/  LDL.LU R14, [R1+0xa04] ;  /* 0x000a0400010e7983 */ /* 0x000f620000300800 */
        /* <DEDUP_REMOVED lines=9> */
[----:B--2---:R-:W-:Y:S01]  /*22a60*/  ISETP.LT.AND P4, PT, R15, UR4, !P1 ;  /* 0x000000040f007c0c */ /* 0x004fe2000cf81270 */
[----:B------:R-:W5:Y:S01]  /*22a70*/  LDCU UR4, c[0x0][0x39c] ;  /* 0x00007380ff0477ac */ /* 0x000f620008000800 */
[----:B------:R-:W-:Y:S01]  /*22a80*/  VIADD R0, R8, UR5 ;  /* 0x0000000508007c36 */ /* 0x000fe20008000000 */
[----:B------:R2:W-:Y:S01]  /*22a90*/  @P3 STG.E.U16 desc[UR20][R4.64], R9 ;  /* 0x0000000904003986 */ /* 0x0005e2000c101514 */
[----:B------:R-:W-:-:S03]  /*22aa0*/  F2FP.F16.F32.PACK_AB R76, R77, R76 ;  /* 0x0000004c4d4c723e */ /* 0x000fc600000000ff */
[-C--:B-1----:R-:W-:Y:S02]  /*22ab0*/  LEA R6, P6, R0, R2.reuse, 0x1 ;  /* 0x0000000200067211 */ /* 0x082fe400078c08ff */
[----:B--2---:R-:W-:Y:S02]  /*22ac0*/  LEA R4, P3, R8, R2, 0x1 ;  /* 0x0000000208047211 */ /* 0x004fe400078608ff */
[----:B------:R-:W-:Y:S02]  /*22ad0*/  PRMT R10, R76, 0x7632, R10 ;  /* 0x000076324c0a7816 */ /* 0x000fe4000000000a */
[-C--:B------:R-:W-:Y:S02]  /*22ae0*/  LEA.HI.X.SX32 R5, R8, R3.reuse, 0x1, P3 ;  /* 0x0000000308057211 */ /* 0x080fe400018f0eff */
[----:B---3--:R-:W-:Y:S01]  /*22af0*/  ISETP.LT.AND P3, PT, R12, UR6, !P1 ;  /* 0x000000060c007c0c */ /* 0x008fe2000cf61270 */
[----:B------:R-:W1:Y:S01]  /*22b00*/  LDCU UR6, c[0x0][0x39c] ;  /* 0x00007380ff0677ac */ /* 0x000e620008000800 */
[C---:B------:R-:W-:Y:S01]  /*22b10*/  LEA.HI.X.SX32 R7, R0.reuse, R3, 0x1, P6 ;  /* 0x0000000300077211 */ /* 0x040fe200030f0eff */
[----:B------:R-:W2:Y:S01]  /*22b20*/  LDL.LU R12, [R1+0x7cc] ;  /* 0x0007cc00010c7983 */ /* 0x000ea20000300800 */
[----:B------:R-:W-:-:S03]  /*22b30*/  VIADD R0, R0, UR5 ;  /* 0x0000000500007c36 */ /* 0x000fc60008000000 */
[----:B------:R-:W-:Y:S04]  /*22b40*/  @P0 STG.E.U16 desc[UR20][R4.64], R76 ;  /* 0x0000004c04000986 */ /* 0x000fe8000c101514 */
[----:B------:R3:W-:Y:S01]  /*22b50*/  @P5 STG.E.U16 desc[UR20][R6.64], R10 ;  /* 0x0000000a06005986 */ /* 0x0007e2000c101514 */
[----:B------:R-:W-:-:S04]  /*22b60*/  LEA R8, P5, R0, R2, 0x1 ;  /* 0x0000000200087211 */ /* 0x000fc800078a08ff */
[C---:B------:R-:W-:Y:S02]  /*22b70*/  LEA.HI.X.SX32 R9, R0.reuse, R3, 0x1, P5 ;  /* 0x0000000300097211 */ /* 0x040fe400028f0eff */
[----:B-----5:R-:W-:Y:S01]  /*22b80*/  ISETP.LT.AND P0, PT, R11, UR4, !P1 ;  /* 0x000000040b007c0c */ /* 0x020fe2000cf01270 */
[----:B------:R-:W2:Y:S01]  /*22b90*/  LDCU UR4, c[0x0][0x39c] ;  /* 0x00007380ff0477ac */ /* 0x000ea20008000800 */
[----:B------:R-:W1:Y:S04]  /*22ba0*/  LDL.LU R11, [R1+0x9f4] ;  /* 0x0009f400010b7983 */ /* 0x000e680000300800 */
[----:B------:R-:W5:Y:S01]  /*22bb0*/  LDL.LU R16, [R1+0x9ec] ;  /* 0x0009ec0001107983 */ /* 0x000f620000300800 */
[----:B----4-:R-:W-:Y:S01]  /*22bc0*/  ISETP.LT.AND P5, PT, R13, UR9, !P1 ;  /* 0x000000090d007c0c */ /* 0x010fe2000cfa1270 */
[----:B------:R-:W-:-:S02]  /*22bd0*/  VIADD R0, R0, UR5 ;  /* 0x0000000500007c36 */ /* 0x000fc40008000000 */
[----:B------:R-:W4:Y:S01]  /*22be0*/  LDL.LU R13, [R1+0x9dc] ;  /* 0x0009dc00010d7983 */ /* 0x000f220000300800 */
[----:B------:R-:W-:Y:S01]  /*22bf0*/  F2FP.F16.F32.PACK_AB R78, R79, R78 ;  /* 0x0000004e4f4e723e */ /* 0x000fe200000000ff */
[----:B------:R-:W4:Y:S01]  /*22c00*/  LDCU UR9, c[0x0][0x39c] ;  /* 0x00007380ff0977ac */ /* 0x000f220008000800 */
[C---:B---3--:R-:W-:Y:S01]  /*22c10*/  VIADD R7, R0.reuse, UR5 ;  /* 0x0000000500077c36 */ /* 0x048fe20008000000 */
[----:B------:R-:W-:Y:S01]  /*22c20*/  F2FP.F16.F32.PACK_AB R80, R81, R80 ;  /* 0x000000505150723e */ /* 0x000fe200000000ff */
[----:B------:R-:W3:Y:S04]  /*22c30*/  LDL.LU R15, [R1+0x9d4] ;  /* 0x0009d400010f7983 */ /* 0x000ee80000300800 */
[----:B------:R0:W-:Y:S01]  /*22c40*/  @P4 STG.E.U16 desc[UR20][R8.64], R78 ;  /* 0x0000004e08004986 */ /* 0x0001e2000c101514 */
[----:B------:R-:W-:-:S04]  /*22c50*/  LEA R4, P4, R0, R2, 0x1 ;  /* 0x0000000200047211 */ /* 0x000fc800078808ff */
[-C--:B------:R-:W-:Y:S01]  /*22c60*/  LEA.HI.X.SX32 R5, R0, R3.reuse, 0x1, P4 ;  /* 0x0000000300057211 */ /* 0x080fe200020f0eff */
[C---:B------:R-:W-:Y:S01]  /*22c70*/  VIADD R0, R7.reuse, UR5 ;  /* 0x0000000507007c36 */ /* 0x040fe20008000000 */
[C---:B------:R-:W-:Y:S02]  /*22c80*/  LEA R6, P4, R7.reuse, R2, 0x1 ;  /* 0x0000000207067211 */ /* 0x040fe400078808ff */
[----:B0-----:R-:W-:Y:S02]  /*22c90*/  PRMT R9, R78, 0x7632, R9 ;  /* 0x000076324e097816 */ /* 0x001fe40000000009 */
[----:B------:R-:W-:-:S03]  /*22ca0*/  LEA.HI.X.SX32 R7, R7, R3, 0x1, P4 ;  /* 0x0000000307077211 */ /* 0x000fc600020f0eff */
[----:B------:R0:W-:Y:S01]  /*22cb0*/  @P3 STG.E.U16 desc[UR20][R4.64], R9 ;  /* 0x0000000904003986 */ /* 0x0001e2000c101514 */
[-C--:B------:R-:W-:Y:S02]  /*22cc0*/  LEA R8, P4, R0, R2.reuse, 0x1 ;  /* 0x0000000200087211 */ /* 0x080fe400078808ff */
[----:B--2---:R-:W-:Y:S01]  /*22cd0*/  ISETP.LT.AND P3, PT, R12, UR4, !P1 ;  /* 0x000000040c007c0c */ /* 0x004fe2000cf61270 */
[----:B------:R-:W-:Y:S01]  /*22ce0*/  VIADD R12, R0, UR5 ;  /* 0x00000005000c7c36 */ /* 0x000fe20008000000 */
[----:B------:R-:W-:Y:S01]  /*22cf0*/  @P0 STG.E.U16 desc[UR20][R6.64], R80 ;  /* 0x0000005006000986 */ /* 0x000fe2000c101514 */
[----:B------:R-:W-:Y:S01]  /*22d00*/  ISETP.LT.AND P6, PT, R14, UR7, !P1 ;  /* 0x000000070e007c0c */ /* 0x000fe2000cfc1270 */
[----:B------:R-:W5:Y:S02]  /*22d10*/  LDCU UR7, c[0x0][0x39c] ;  /* 0x00007380ff0777ac */ /* 0x000f640008000800 */
[----:B------:R-:W2:Y:S01]  /*22d20*/  LDL.LU R14, [R1+0x9d0] ;  /* 0x0009d000010e7983 */ /* 0x000ea20000300800 */
[----:B0-----:R-:W-:Y:S01]  /*22d30*/  LEA.HI.X.SX32 R9, R0, R3, 0x1, P4 ;  /* 0x0000000300097211 */ /* 0x001fe200020f0eff */
[----:B------:R-:W3:Y:S01]  /*22d40*/  LDCU UR4, c[0x0][0x39c] ;  /* 0x00007380ff0477ac */ /* 0x000ee20008000800 */
[----:B------:R-:W-:-:S02]  /*22d50*/  LEA R10, P4, R12, R2, 0x1 ;  /* 0x000000020c0a7211 */ /* 0x000fc400078808ff */
[----:B-1----:R-:W-:Y:S01]  /*22d60*/  ISETP.LT.AND P0, PT, R11, UR6, !P1 ;  /* 0x000000060b007c0c */ /* 0x002fe2000cf01270 */
[----:B------:R-:W2:Y:S01]  /*22d70*/  LDCU UR6, c[0x0][0x39c] ;  /* 0x00007380ff0677ac */ /* 0x000ea20008000800 */
[----:B------:R-:W-:Y:S02]  /*22d80*/  LEA.HI.X.SX32 R11, R12, R3, 0x1, P4 ;  /* 0x000000030c0b7211 */ /* 0x000fe400020f0eff */
[----:B----4-:R-:W-:Y:S02]  /*22d90*/  ISETP.LT.AND P4, PT, R13, UR9, !P1 ;  /* 0x000000090d007c0c */ /* 0x010fe4000cf81270 */
[----:B------:R-:W-:Y:S01]  /*22da0*/  PRMT R5, R80, 0x7632, R5 ;  /* 0x0000763250057816 */ /* 0x000fe20000000005 */
[----:B------:R-:W4:Y:S01]  /*22db0*/  LDL.LU R13, [R1+0x9c8] ;  /* 0x0009c800010d7983 */ /* 0x000f220000300800 */
[----:B------:R-:W-:Y:S01]  /*22dc0*/  F2FP.F16.F32.PACK_AB R82, R83, R82 ;  /* 0x000000525352723e */ /* 0x000fe200000000ff */
[----:B------:R-:W-:Y:S01]  /*22dd0*/  VIADD R12, R12, UR5 ;  /* 0x000000050c0c7c36 */ /* 0x000fe20008000000 */
[----:B------:R-:W-:Y:S01]  /*22de0*/  F2FP.F16.F32.PACK_AB R84, R85, R84 ;  /* 0x000000545554723e */ /* 0x000fe200000000ff */
[----:B------:R0:W-:Y:S01]  /*22df0*/  @P6 STG.E.U16 desc[UR20][R8.64], R5 ;  /* 0x0000000508006986 */ /* 0x0001e2000c101514 */
[----:B-----5:R-:W-:Y:S01]  /*22e00*/  ISETP.LT.AND P6, PT, R16, UR7, !P1 ;  /* 0x0000000710007c0c */ /* 0x020fe2000cfc1270 */
[C---:B------:R-:W-:Y:S01]  /*22e10*/  VIADD R0, R12.reuse, UR5 ;  /* 0x000000050c007c36 */ /* 0x040fe20008000000 */
[----:B------:R-:W4:Y:S01]  /*22e20*/  LDCU UR7, c[0x0][0x39c] ;  /* 0x00007380ff0777ac */ /* 0x000f220008000800 */
[----:B------:R1:W-:Y:S01]  /*22e30*/  @P5 STG.E.U16 desc[UR20][R10.64], R82 ;  /* 0x000000520a005986 */ /* 0x0003e2000c101514 */
[----:B------:R-:W-:-:S02]  /*22e40*/  LEA R4, P5, R12, R2, 0x1 ;  /* 0x000000020c047211 */ /* 0x000fc400078a08ff */
[----:B------:R-:W-:Y:S01]  /*22e50*/  F2FP.F16.F32.PACK_AB R86, R87, R86 ;  /* 0x000000565756723e */ /* 0x000fe200000000ff */
[----:B------:R-:W5:Y:S01]  /*22e60*/  LDL.LU R17, [R1+0x9bc] ;  /* 0x0009bc0001117983 */ /* 0x000f620000300800 */
[----:B------:R-:W2:Y:S01]  /*22e70*/  LDCU UR9, c[0x0][0x39c] ;  /* 0x00007380ff0977ac */ /* 0x000ea20008000800 */
[-C--:B0-----:R-:W-:Y:S01]  /*22e80*/  LEA.HI.X.SX32 R5, R12, R3.reuse, 0x1, P5 ;  /* 0x000000030c057211 */ /* 0x081fe200028f0eff */
[C---:B------:R-:W-:Y:S01]  /*22e90*/  VIADD R9, R0.reuse, UR5 ;  /* 0x0000000500097c36 */ /* 0x040fe20008000000 */
[CC--:B------:R-:W-:Y:S01]  /*22ea0*/  LEA R6, P5, R0.reuse, R2.reuse, 0x1 ;  /* 0x0000000200067211 */ /* 0x0c0fe200078a08ff */
[----:B------:R-:W5:Y:S03]  /*22eb0*/  LDL.LU R16, [R1+0x7c8] ;  /* 0x0007c80001107983 */ /* 0x000f660000300800 */
[----:B------:R-:W-:Y:S01]  /*22ec0*/  LEA.HI.X.SX32 R7, R0, R3, 0x1, P5 ;  /* 0x0000000300077211 */ /* 0x000fe200028f0eff */
[C---:B------:R-:W-:Y:S01]  /*22ed0*/  VIADD R0, R9.reuse, UR5 ;  /* 0x0000000509007c36 */ /* 0x040fe20008000000 */
[----:B------:R-:W-:-:S02]  /*22ee0*/  LEA R8, P5, R9, R2, 0x1 ;  /* 0x0000000209087211 */ /* 0x000fc400078a08ff */
[----:B-1----:R-:W-:Y:S02]  /*22ef0*/  PRMT R11, R82, 0x7632, R11 ;  /* 0x00007632520b7816 */ /* 0x002fe4000000000b */
[-C--:B------:R-:W-:Y:S02]  /*22f00*/  LEA.HI.X.SX32 R9, R9, R3.reuse, 0x1, P5 ;  /* 0x0000000309097211 */ /* 0x080fe400028f0eff */
[C---:B------:R-:W-:Y:S01]  /*22f10*/  LEA R10, P5, R0.reuse, R2, 0x1 ;  /* 0x00000002000a7211 */ /* 0x040fe200078a08ff */
[----:B------:R0:W-:Y:S01]  /*22f20*/  @P3 STG.E.U16 desc[UR20][R4.64], R11 ;  /* 0x0000000b04003986 */ /* 0x0001e2000c101514 */
[----:B---3--:R-:W-:Y:S01]  /*22f30*/  ISETP.LT.AND P3, PT, R15, UR4, !P1 ;  /* 0x000000040f007c0c */ /* 0x008fe2000cf61270 */
[----:B------:R-:W-:Y:S01]  /*22f40*/  VIADD R12, R0, UR5 ;  /* 0x00000005000c7c36 */ /* 0x000fe20008000000 */
[----:B------:R-:W-:Y:S01]  /*22f50*/  F2FP.F16.F32.PACK_AB R88, R89, R88 ;  /* 0x000000585958723e */ /* 0x000fe200000000ff */
[----:B------:R1:W-:Y:S01]  /*22f60*/  @P0 STG.E.U16 desc[UR20][R6.64], R84 ;  /* 0x0000005406000986 */ /* 0x0003e2000c101514 */
[----:B--2---:R-:W-:Y:S01]  /*22f70*/  ISETP.LT.AND P0, PT, R14, UR6, !P1 ;  /* 0x000000060e007c0c */ /* 0x004fe2000cf01270 */
[----:B------:R-:W5:Y:S02]  /*22f80*/  LDCU UR6, c[0x0][0x39c] ;  /* 0x00007380ff0677ac */ /* 0x000f640008000800 */
[----:B------:R-:W2:Y:S01]  /*22f90*/  LDL.LU R15, [R1+0x9ac] ;  /* 0x0009ac00010f7983 */ /* 0x000ea20000300800 */
[----:B------:R-:W3:Y:S01]  /*22fa0*/  LDCU UR4, c[0x0][0x39c] ;  /* 0x00007380ff0477ac */ /* 0x000ee20008000800 */
[----:B0-----:R-:W-:-:S02]  /*22fb0*/  LEA.HI.X.SX32 R11, R0, R3, 0x1, P5 ;  /* 0x00000003000b7211 */ /* 0x001fc400028f0eff */
[----:B------:R-:W2:Y:S01]  /*22fc0*/  LDL.LU R14, [R1+0x9a4] ;  /* 0x0009a400010e7983 */ /* 0x000ea20000300800 */
[----:B----4-:R-:W-:Y:S01]  /*22fd0*/  ISETP.LT.AND P5, PT, R13, UR7, !P1 ;  /* 0x000000070d007c0c */ /* 0x010fe2000cfa1270 */
[----:B------:R-:W0:Y:S02]  /*22fe0*/  LDCU UR7, c[0x0][0x39c] ;  /* 0x00007380ff0777ac */ /* 0x000e240008000800 */
[----:B------:R-:W4:Y:S01]  /*22ff0*/  LDL.LU R13, [R1+0x9a0] ;  /* 0x0009a000010d7983 */ /* 0x000f220000300800 */
[----:B------:R-:W-:-:S05]  /*23000*/  PRMT R5, R84, 0x7632, R5 ;  /* 0x0000763254057816 */ /* 0x000fca0000000005 */
[----:B------:R0:W-:Y:S01]  /*23010*/  @P6 STG.E.U16 desc[UR20][R8.64], R5 ;  /* 0x0000000508006986 */ /* 0x0001e2000c101514 */
[----:B------:R-:W-:Y:S02]  /*23020*/  LEA R4, P6, R12, R2, 0x1 ;  /* 0x000000020c047211 */ /* 0x000fe400078c08ff */
[----:B-1----:R-:W-:Y:S01]  /*23030*/  PRMT R7, R86, 0x7632, R7 ;  /* 0x0000763256077816 */ /* 0x002fe20000000007 */
[----:B------:R1:W-:Y:S01]  /*23040*/  @P4 STG.E.U16 desc[UR20][R10.64], R86 ;  /* 0x000000560a004986 */ /* 0x0003e2000c101514 */
[C---:B0-----:R-:W-:Y:S01]  /*23050*/  LEA.HI.X.SX32 R5, R12.reuse, R3, 0x1, P6 ;  /* 0x000000030c057211 */ /* 0x041fe200030f0eff */
[----:B------:R-:W-:Y:S02]  /*23060*/  VIADD R12, R12, UR5 ;  /* 0x000000050c0c7c36 */ /* 0x000fe40008000000 */
[----:B-1----:R-:W2:Y:S02]  /*23070*/  LDL.LU R11, [R1+0x994] ;  /* 0x00099400010b7983 */ /* 0x002ea40000300800 */
[----:B------:R-:W-:-:S02]  /*23080*/  VIADD R0, R12, UR5 ;  /* 0x000000050c007c36 */ /* 0x000fc40008000000 */
[----:B------:R0:W-:Y:S01]  /*23090*/  @P3 STG.E.U16 desc[UR20][R4.64], R7 ;  /* 0x0000000704003986 */ /* 0x0001e2000c101514 */
[-C--:B------:R-:W-:Y:S02]  /*230a0*/  LEA R6, P3, R12, R2.reuse, 0x1 ;  /* 0x000000020c067211 */ /* 0x080fe400078608ff */
[C---:B------:R-:W-:Y:S01]  /*230b0*/  LEA R8, P6, R0.reuse, R2, 0x1 ;  /* 0x0000000200087211 */ /* 0x040fe200078c08ff */
[----:B------:R-:W2:Y:S03]  /*230c0*/  LDL.LU R10, [R1+0x988] ;  /* 0x00098800010a7983 */ /* 0x000ea60000300800 */
[CC--:B------:R-:W-:Y:S01]  /*230d0*/  LEA.HI.X.SX32 R9, R0.reuse, R3.reuse, 0x1, P6 ;  /* 0x0000000300097211 */ /* 0x0c0fe200030f0eff */
[----:B------:R-:W-:Y:S01]  /*230e0*/  VIADD R0, R0, UR5 ;  /* 0x0000000500007c36 */ /* 0x000fe20008000000 */
[----:B0-----:R-:W-:Y:S02]  /*230f0*/  LEA.HI.X.SX32 R7, R12, R3, 0x1, P3 ;  /* 0x000000030c077211 */ /* 0x001fe400018f0eff */
[----:B------:R-:W-:-:S03]  /*23100*/  PRMT R5, R88, 0x7632, R5 ;  /* 0x0000763258057816 */ /* 0x000fc60000000005 */
[----:B------:R-:W-:Y:S04]  /*23110*/  @P0 STG.E.U16 desc[UR20][R6.64], R88 ;  /* 0x0000005806000986 */ /* 0x000fe8000c101514 */
[----:B------:R0:W-:Y:S01]  /*23120*/  @P5 STG.E.U16 desc[UR20][R8.64], R5 ;  /* 0x0000000508005986 */ /* 0x0001e2000c101514 */
[----:B------:R-:W-:Y:S02]  /*23130*/  LEA R4, P5, R0, R2, 0x1 ;  /* 0x0000000200047211 */ /* 0x000fe400078a08ff */
[----:B-----5:R-:W-:Y:S01]  /*23140*/  ISETP.LT.AND P3, PT, R16, UR6, !P1 ;  /* 0x0000000610007c0c */ /* 0x020fe2000cf61270 */
[----:B------:R-:W1:Y:S01]  /*23150*/  LDCU UR6, c[0x0][0x39c] ;  /* 0x00007380ff0677ac */ /* 0x000e620008000800 */
[----:B------:R-:W5:Y:S01]  /*23160*/  LDL.LU R16, [R1+0x980] ;  /* 0x0009800001107983 */ /* 0x000f620000300800 */
[----:B0-----:R-:W-:-:S02]  /*23170*/  LEA.HI.X.SX32 R5, R0, R3, 0x1, P5 ;  /* 0x0000000300057211 */ /* 0x001fc400028f0eff */
[----:B----4-:R-:W-:Y:S02]  /*23180*/  ISETP.LT.AND P5, PT, R13, UR9, !P1 ;  /* 0x000000090d007c0c */ /* 0x010fe4000cfa1270 */
[----:B---3--:R-:W-:Y:S01]  /*23190*/  ISETP.LT.AND P4, PT, R17, UR4, !P1 ;  /* 0x0000000411007c0c */ /* 0x008fe2000cf81270 */
[----:B------:R-:W3:Y:S01]  /*231a0*/  LDL.LU R13, [R1+0x974] ;  /* 0x00097400010d7983 */ /* 0x000ee20000300800 */
[----:B------:R-:W2:Y:S01]  /*231b0*/  LDCU UR4, c[0x0][0x39c] ;  /* 0x00007380ff0477ac */ /* 0x000ea20008000800 */
[----:B------:R-:W-:Y:S01]  /*231c0*/  F2FP.F16.F32.PACK_AB R90, R91, R90 ;  /* 0x0000005a5b5a723e */ /* 0x000fe200000000ff */
[----:B------:R-:W-:Y:S01]  /*231d0*/  VIADD R0, R0, UR5 ;  /* 0x0000000500007c36 */ /* 0x000fe20008000000 */
[----:B------:R-:W3:Y:S03]  /*231e0*/  LDCU UR9, c[0x0][0x39c] ;  /* 0x00007380ff0977ac */ /* 0x000ee60008000800 */
[----:B------:R-:W-:-:S05]  /*231f0*/  VIADD R9, R0, UR5 ;  /* 0x0000000500097c36 */ /* 0x000fca0008000000 */
[----:B------:R0:W-:Y:S01]  /*23200*/  @P4 STG.E.U16 desc[UR20][R4.64], R90 ;  /* 0x0000005a04004986 */ /* 0x0001e2000c101514 */
[CC--:B------:R-:W-:Y:S02]  /*23210*/  LEA R6, P4, R0.reuse, R2.reuse, 0x1 ;  /* 0x0000000200067211 */ /* 0x0c0fe400078808ff */
[----:B--2---:R-:W-:Y:S01]  /*23220*/  ISETP.LT.AND P0, PT, R15, UR4, !P1 ;  /* 0x000000040f007c0c */ /* 0x004fe2000cf01270 */
[----:B------:R-:W2:Y:S01]  /*23230*/  LDCU UR4, c[0x0][0x39c] ;  /* 0x00007380ff0477ac */ /* 0x000ea20008000800 */
[----:B------:R-:W-:Y:S01]  /*23240*/  LEA.HI.X.SX32 R7, R0, R3, 0x1, P4 ;  /* 0x0000000300077211 */ /* 0x000fe200020f0eff */
[C---:B------:R-:W-:Y:S01]  /*23250*/  VIADD R0, R9.reuse, UR5 ;  /* 0x0000000509007c36 */ /* 0x040fe20008000000 */
[----:B------:R-:W-:Y:S02]  /*23260*/  LEA R8, P4, R9, R2, 0x1 ;  /* 0x0000000209087211 */ /* 0x000fe400078808ff */
[----:B0-----:R-:W-:Y:S02]  /*23270*/  PRMT R5, R90, 0x7632, R5 ;  /* 0x000076325a057816 */ /* 0x001fe40000000005 */
[----:B------:R-:W-:-:S02]  /*23280*/  F2FP.F16.F32.PACK_AB R92, R93, R92 ;  /* 0x0000005c5d5c723e */ /* 0x000fc400000000ff */
[----:B------:R-:W-:Y:S01]  /*23290*/  LEA.HI.X.SX32 R9, R9, R3, 0x1, P4 ;  /* 0x0000000309097211 */ /* 0x000fe200020f0eff */
[C---:B------:R-:W-:Y:S01]  /*232a0*/  VIADD R12, R0.reuse, UR5 ;  /* 0x00000005000c7c36 */ /* 0x040fe20008000000 */
[----:B------:R-:W-:Y:S01]  /*232b0*/  LEA R4, P4, R0, R2, 0x1 ;  /* 0x0000000200047211 */ /* 0x000fe200078808ff */
[----:B------:R0:W-:Y:S04]  /*232c0*/  @P3 STG.E.U16 desc[UR20][R6.64], R5 ;  /* 0x0000000506003986 */ /* 0x0001e8000c101514 */
[----:B------:R4:W-:Y:S01]  /*232d0*/  @P0 STG.E.U16 desc[UR20][R8.64], R92 ;  /* 0x0000005c08000986 */ /* 0x0009e2000c101514 */
[----:B-1----:R-:W-:Y:S01]  /*232e0*/  ISETP.LT.AND P0, PT, R10, UR6, !P1 ;  /* 0x000000060a007c0c */ /* 0x002fe2000cf01270 */
[----:B------:R-:W1:Y:S01]  /*232f0*/  LDCU UR6, c[0x0][0x39c] ;  /* 0x00007380ff0677ac */ /* 0x000e620008000800 */
[----:B------:R-:W-:-:S02]  /*23300*/  ISETP.LT.AND P6, PT, R14, UR7, !P1 ;  /* 0x000000070e007c0c */ /* 0x000fc4000cfc1270 */
[-C--:B0-----:R-:W-:Y:S01]  /*23310*/  LEA.HI.X.SX32 R5, R0, R3.reuse, 0x1, P4 ;  /* 0x0000000300057211 */ /* 0x081fe200020f0eff */
[----:B------:R-:W4:Y:S01]  /*23320*/  LDL.LU R14, [R1+0x7c4] ;  /* 0x0007c400010e7983 */ /* 0x000f220000300800 */
[C---:B------:R-:W-:Y:S01]  /*23330*/  LEA R10, P4, R12.reuse, R2, 0x1 ;  /* 0x000000020c0a7211 */ /* 0x040fe200078808ff */
[----:B------:R-:W5:Y:S01]  /*23340*/  LDCU UR7, c[0x0][0x39c] ;  /* 0x00007380ff0777ac */ /* 0x000f620008000800 */
[----:B--2---:R-:W-:Y:S01]  /*23350*/  ISETP.LT.AND P3, PT, R11, UR4, !P1 ;  /* 0x000000040b007c0c */ /* 0x004fe2000cf61270 */
[----:B------:R-:W1:Y:S01]  /*23360*/  LDL.LU R15, [R1+0x970] ;  /* 0x00097000010f7983 */ /* 0x000e620000300800 */
[----:B------:R-:W-:Y:S01]  /*23370*/  LEA.HI.X.SX32 R11, R12, R3, 0x1, P4 ;  /* 0x000000030c0b7211 */ /* 0x000fe200020f0eff */
[----:B------:R-:W0:Y:S01]  /*23380*/  LDCU UR4, c[0x0][0x39c] ;  /* 0x00007380ff0477ac */ /* 0x000e220008000800 */
[----:B---3--:R-:W-:Y:S02]  /*23390*/  ISETP.LT.AND P4, PT, R13, UR9, !P1 ;  /* 0x000000090d007c0c */ /* 0x008fe4000cf81270 */
[----:B------:R-:W-:Y:S01]  /*233a0*/  PRMT R7, R92, 0x7632, R7 ;  /* 0x000076325c077816 */ /* 0x000fe20000000007 */
[----:B------:R-:W2:Y:S01]  /*233b0*/  LDL.LU R13, [R1+0x964] ;  /* 0x00096400010d7983 */ /* 0x000ea20000300800 */
[----:B------:R-:W-:Y:S01]  /*233c0*/  F2FP.F16.F32.PACK_AB R94, R95, R94 ;  /* 0x0000005e5f5e723e */ /* 0x000fe200000000ff */
[----:B------:R-:W-:Y:S01]  /*233d0*/  VIADD R12, R12, UR5 ;  /* 0x000000050c0c7c36 */ /* 0x000fe20008000000 */
[----:B------:R-:W-:Y:S01]  /*233e0*/  F2FP.F16.F32.PACK_AB R96, R97, R96 ;  /* 0x000000606160723e */ /* 0x000fe200000000ff */
[----:B------:R3:W-:Y:S01]  /*233f0*/  @P6 STG.E.U16 desc[UR20][R4.64], R7 ;  /* 0x0000000704006986 */ /* 0x0007e2000c101514 */
[----:B-----5:R-:W-:Y:S01]  /*23400*/  ISETP.LT.AND P6, PT, R16, UR7, !P1 ;  /* 0x0000000710007c0c */ /* 0x020fe2000cfc1270 */
[C---:B------:R-:W-:Y:S01]  /*23410*/  VIADD R0, R12.reuse, UR5 ;  /* 0x000000050c007c36 */ /* 0x040fe20008000000 */
[----:B------:R-:W2:Y:S01]  /*23420*/  LDCU UR7, c[0x0][0x39c] ;  /* 0x00007380ff0777ac */ /* 0x000ea20008000800 */
[----:B------:R5:W-:Y:S01]  /*23430*/  @P5 STG.E.U16 desc[UR20][R10.64], R94 ;  /* 0x0000005e0a005986 */ /* 0x000be2000c101514 */
[----:B------:R-:W-:-:S02]  /*23440*/  LEA R6, P5, R12, R2, 0x1 ;  /* 0x000000020c067211 */ /* 0x000fc400078a08ff */
[----:B------:R-:W-:Y:S01]  /*23450*/  F2FP.F16.F32.PACK_AB R98, R99, R98 ;  /* 0x000000626362723e */ /* 0x000fe200000000ff */
[----:B------:R-:W2:Y:S01]  /*23460*/  LDL.LU R17, [R1+0x95c] ;  /* 0x00095c0001117983 */ /* 0x000ea20000300800 */
[----:B----4-:R-:W-:Y:S01]  /*23470*/  VIADD R9, R0, UR5 ;  /* 0x0000000500097c36 */ /* 0x010fe20008000000 */
[----:B------:R-:W4:Y:S01]  /*23480*/  LDCU UR9, c[0x0][0x39c] ;  /* 0x00007380ff0977ac */ /* 0x000f220008000800 */
[-C--:B---3--:R-:W-:Y:S02]  /*23490*/  LEA.HI.X.SX32 R7, R12, R3.reuse, 0x1, P5 ;  /* 0x000000030c077211 */ /* 0x088fe400028f0eff */
[-C--:B------:R-:W-:Y:S02]  /*234a0*/  LEA R4, P5, R0, R2.reuse, 0x1 ;  /* 0x0000000200047211 */ /* 0x080fe400078a08ff */
[----:B-----5:R-:W-:Y:S02]  /*234b0*/  PRMT R11, R94, 0x7632, R11 ;  /* 0x000076325e0b7816 */ /* 0x020fe4000000000b */
[-C--:B------:R-:W-:Y:S01]  /*234c0*/  LEA.HI.X.SX32 R5, R0, R3.reuse, 0x1, P5 ;  /* 0x0000000300057211 */ /* 0x080fe200028f0eff */
[C---:B------:R-:W-:Y:S01]  /*234d0*/  VIADD R0, R9.reuse, UR5 ;  /* 0x0000000509007c36 */ /* 0x040fe20008000000 */
[C---:B------:R-:W-:Y:S01]  /*234e0*/  LEA R8, P5, R9.reuse, R2, 0x1 ;  /* 0x0000000209087211 */ /* 0x040fe200078a08ff */
[----:B------:R3:W-:Y:S03]  /*234f0*/  @P3 STG.E.U16 desc[UR20][R6.64], R11 ;  /* 0x0000000b06003986 */ /* 0x0007e6000c101514 */
[----:B------:R-:W-:-:S02]  /*23500*/  LEA.HI.X.SX32 R9, R9, R3, 0x1, P5 ;  /* 0x0000000309097211 */ /* 0x000fc400028f0eff */
[C---:B------:R-:W-:Y:S01]  /*23510*/  LEA R10, P5, R0.reuse, R2, 0x1 ;  /* 0x00000002000a7211 */ /* 0x040fe200078a08ff */
[----:B------:R5:W-:Y:S03]  /*23520*/  @P0 STG.E.U16 desc[UR20][R4.64], R96 ;  /* 0x0000006004000986 */ /* 0x000be6000c101514 */
[----:B---3--:R-:W-:Y:S02]  /*23530*/  LEA.HI.X.SX32 R11, R0, R3, 0x1, P5 ;  /* 0x00000003000b7211 */ /* 0x008fe400028f0eff */
[----:B0-----:R-:W-:Y:S01]  /*23540*/  ISETP.LT.AND P3, PT, R14, UR4, !P1 ;  /* 0x000000040e007c0c */ /* 0x001fe2000cf61270 */
[----:B------:R-:W0:Y:S01]  /*23550*/  LDCU UR4, c[0x0][0x39c] ;  /* 0x00007380ff0477ac */ /* 0x000e220008000800 */
[----:B------:R-:W3:Y:S01]  /*23560*/  LDL.LU R14, [R1+0x94c] ;  /* 0x00094c00010e7983 */ /* 0x000ee20000300800 */
[----:B-1----:R-:W-:Y:S01]  /*23570*/  ISETP.LT.AND P0, PT, R15, UR6, !P1 ;  /* 0x000000060f007c0c */ /* 0x002fe2000cf01270 */
[----:B------:R-:W-:-:S02]  /*23580*/  VIADD R6, R0, UR5 ;  /* 0x0000000500067c36 */ /* 0x000fc40008000000 */
[----:B------:R-:W4:Y:S01]  /*23590*/  LDL.LU R16, [R1+0x944] ;  /* 0x0009440001107983 */ /* 0x000f220000300800 */
[----:B-----5:R-:W-:Y:S01]  /*235a0*/  PRMT R5, R96, 0x7632, R5 ;  /* 0x0000763260057816 */ /* 0x020fe20000000005 */
[----:B------:R-:W3:Y:S02]  /*235b0*/  LDCU UR6, c[0x0][0x39c] ;  /* 0x00007380ff0677ac */ /* 0x000ee40008000800 */
[----:B------:R-:W5:Y:S01]  /*235c0*/  LDL.LU R15, [R1+0x940] ;  /* 0x00094000010f7983 */ /* 0x000f620000300800 */
[----:B--2---:R-:W-:-:S03]  /*235d0*/  ISETP.LT.AND P5, PT, R13, UR7, !P1 ;  /* 0x000000070d007c0c */ /* 0x004fc6000cfa1270 */
[----:B------:R1:W-:Y:S04]  /*235e0*/  @P6 STG.E.U16 desc[UR20][R8.64], R5 ;  /* 0x0000000508006986 */ /* 0x0003e8000c101514 */
[----:B------:R-:W2:Y:S01]  /*235f0*/  LDL.LU R13, [R1+0x938] ;  /* 0x00093800010d7983 */ /* 0x000ea20000300800 */
[C---:B------:R-:W-:Y:S01]  /*23600*/  LEA R4, P6, R6.reuse, R2, 0x1 ;  /* 0x0000000206047211 */ /* 0x040fe200078c08ff */
[----:B------:R-:W-:Y:S01]  /*23610*/  VIADD R0, R6, UR5 ;  /* 0x0000000506007c36 */ /* 0x000fe20008000000 */
[----:B------:R-:W-:Y:S01]  /*23620*/  PRMT R7, R98, 0x7632, R7 ;  /* 0x0000763262077816 */ /* 0x000fe20000000007 */
[----:B------:R-:W-:Y:S01]  /*23630*/  @P4 STG.E.U16 desc[UR20][R10.64], R98 ;  /* 0x000000620a004986 */ /* 0x000fe2000c101514 */
[----:B------:R-:W-:Y:S01]  /*23640*/  F2FP.F16.F32.PACK_AB R100, R101, R100 ;  /* 0x000000646564723e */ /* 0x000fe200000000ff */
[----:B------:R-:W-:Y:S01]  /*23650*/  VIADD R12, R0, UR5 ;  /* 0x00000005000c7c36 */ /* 0x000fe20008000000 */
[----:B------:R-:W-:Y:S01]  /*23660*/  F2FP.F16.F32.PACK_AB R102, R103, R102 ;  /* 0x000000666766723e */ /* 0x000fe200000000ff */
[----:B------:R-:W5:Y:S01]  /*23670*/  LDCU UR7, c[0x0][0x39c] ;  /* 0x00007380ff0777ac */ /* 0x000f620008000800 */
[----:B-1----:R-:W-:-:S02]  /*23680*/  LEA.HI.X.SX32 R5, R6, R3, 0x1, P6 ;  /* 0x0000000306057211 */ /* 0x002fc400030f0eff */
[----:B0-----:R-:W-:Y:S01]  /*23690*/  ISETP.LT.AND P4, PT, R17, UR4, !P1 ;  /* 0x0000000411007c0c */ /* 0x001fe2000cf81270 */
[----:B------:R-:W4:Y:S02]  /*236a0*/  LDCU UR4, c[0x0][0x39c] ;  /* 0x00007380ff0477ac */ /* 0x000f240008000800 */
[----:B------:R0:W-:Y:S01]  /*236b0*/  @P3 STG.E.U16 desc[UR20][R4.64], R7 ;  /* 0x0000000704003986 */ /* 0x0001e2000c101514 */
[-C--:B------:R-:W-:Y:S02]  /*236c0*/  LEA R6, P3, R0, R2.reuse, 0x1 ;  /* 0x0000000200067211 */ /* 0x080fe400078608ff */
[----:B------:R-:W-:-:S04]  /*236d0*/  LEA R8, P6, R12, R2, 0x1 ;  /* 0x000000020c087211 */ /* 0x000fc800078c08ff */
[CC--:B------:R-:W-:Y:S01]  /*236e0*/  LEA.HI.X.SX32 R9, R12.reuse, R3.reuse, 0x1, P6 ;  /* 0x000000030c097211 */ /* 0x0c0fe200030f0eff */
[----:B------:R-:W-:Y:S01]  /*236f0*/  VIADD R12, R12, UR5 ;  /* 0x000000050c0c7c36 */ /* 0x000fe20008000000 */
[----:B0-----:R-:W-:Y:S02]  /*23700*/  LEA.HI.X.SX32 R7, R0, R3, 0x1, P3 ;  /* 0x0000000300077211 */ /* 0x001fe400018f0eff */
[----:B------:R-:W-:-:S03]  /*23710*/  PRMT R0, R100, 0x7632, R0 ;  /* 0x0000763264007816 */ /* 0x000fc60000000000 */
[----:B------:R0:W-:Y:S04]  /*23720*/  @P0 STG.E.U16 desc[UR20][R6.64], R100 ;  /* 0x0000006406000986 */ /* 0x0001e8000c101514 */
[----:B------:R1:W-:Y:S01]  /*23730*/  @P5 STG.E.U16 desc[UR20][R8.64], R0 ;  /* 0x0000000008005986 */ /* 0x0003e2000c101514 */
[----:B------:R-:W-:Y:S02]  /*23740*/  LEA R4, P5, R12, R2, 0x1 ;  /* 0x000000020c047211 */ /* 0x000fe400078a08ff */
[----:B---3--:R-:W-:Y:S01]  /*23750*/  ISETP.LT.AND P3, PT, R14, UR6, !P1 ;  /* 0x000000060e007c0c */ /* 0x008fe2000cf61270 */
[----:B------:R-:W3:Y:S01]  /*23760*/  LDCU UR6, c[0x0][0x39c] ;  /* 0x00007380ff0677ac */ /* 0x000ee20008000800 */
[----:B------:R-:W3:Y:S01]  /*23770*/  LDL.LU R14, [R1+0x7c0] ;  /* 0x0007c000010e7983 */ /* 0x000ee20000300800 */
[----:B------:R-:W-:-:S02]  /*23780*/  LEA.HI.X.SX32 R5, R12, R3, 0x1, P5 ;  /* 0x000000030c057211 */ /* 0x000fc400028f0eff */
[----:B----4-:R-:W-:Y:S01]  /*23790*/  ISETP.LT.AND P0, PT, R16, UR4, !P1 ;  /* 0x0000000410007c0c */ /* 0x010fe2000cf01270 */
[----:B------:R-:W4:Y:S01]  /*237a0*/  LDL.LU R11, [R1+0x92c] ;  /* 0x00092c00010b7983 */ /* 0x000f220000300800 */
[----:B------:R-:W-:Y:S01]  /*237b0*/  VIADD R12, R12, UR5 ;  /* 0x000000050c0c7c36 */ /* 0x000fe20008000000 */
[----:B------:R-:W3:Y:S02]  /*237c0*/  LDCU UR4, c[0x0][0x39c] ;  /* 0x00007380ff0477ac */ /* 0x000ee40008000800 */
[----:B------:R-:W4:Y:S01]  /*237d0*/  LDL.LU R16, [R1+0x91c] ;  /* 0x00091c0001107983 */ /* 0x000f220000300800 */
[----:B--2---:R-:W-:-:S03]  /*237e0*/  ISETP.LT.AND P5, PT, R13, UR9, !P1 ;  /* 0x000000090d007c0c */ /* 0x004fc6000cfa1270 */
[----:B------:R2:W-:Y:S04]  /*237f0*/  @P4 STG.E.U16 desc[UR20][R4.64], R102 ;  /* 0x0000006604004986 */ /* 0x0005e8000c101514 */
[----:B------:R-:W4:Y:S01]  /*23800*/  LDL.LU R13, [R1+0x914] ;  /* 0x00091400010d7983 */ /* 0x000f220000300800 */
[CC--:B0-----:R-:W-:Y:S01]  /*23810*/  LEA R6, P4, R12.reuse, R2.reuse, 0x1 ;  /* 0x000000020c067211 */ /* 0x0c1fe200078808ff */
[C---:B-1----:R-:W-:Y:S01]  /*23820*/  VIADD R0, R12.reuse, UR5 ;  /* 0x000000050c007c36 */ /* 0x042fe20008000000 */
[----:B------:R-:W0:Y:S02]  /*23830*/  LDCU UR9, c[0x0][0x39c] ;  /* 0x00007380ff0977ac */ /* 0x000e240008000800 */
[----:B------:R-:W-:Y:S01]  /*23840*/  LEA.HI.X.SX32 R7, R12, R3, 0x1, P4 ;  /* 0x000000030c077211 */ /* 0x000fe200020f0eff */
[C---:B------:R-:W-:Y:S01]  /*23850*/  VIADD R10, R0.reuse, UR5 ;  /* 0x00000005000a7c36 */ /* 0x040fe20008000000 */
[----:B------:R-:W-:-:S02]  /*23860*/  LEA R8, P4, R0, R2, 0x1 ;  /* 0x0000000200087211 */ /* 0x000fc400078808ff */
[----:B--2---:R-:W-:Y:S02]  /*23870*/  PRMT R5, R102, 0x7632, R5 ;  /* 0x0000763266057816 */ /* 0x004fe40000000005 */
[-C--:B------:R-:W-:Y:S01]  /*23880*/  LEA.HI.X.SX32 R9, R0, R3.reuse, 0x1, P4 ;  /* 0x0000000300097211 */ /* 0x080fe200020f0eff */
[C---:B------:R-:W-:Y:S01]  /*23890*/  VIADD R0, R10.reuse, UR5 ;  /* 0x000000050a007c36 */ /* 0x040fe20008000000 */
[C---:B------:R-:W-:Y:S01]  /*238a0*/  LEA R4, P4, R10.reuse, R2, 0x1 ;  /* 0x000000020a047211 */ /* 0x040fe200078808ff */
[----:B------:R1:W-:Y:S01]  /*238b0*/  @P3 STG.E.U16 desc[UR20][R6.64], R5 ;  /* 0x0000000506003986 */ /* 0x0003e2000c101514 */
[----:B------:R-:W-:Y:S02]  /*238c0*/  F2FP.F16.F32.PACK_AB R104, R105, R104 ;  /* 0x000000686968723e */ /* 0x000fe400000000ff */
[----:B-----5:R-:W-:Y:S01]  /*238d0*/  ISETP.LT.AND P6, PT, R15, UR7, !P1 ;  /* 0x000000070f007c0c */ /* 0x020fe2000cfc1270 */
[----:B------:R-:W2:Y:S01]  /*238e0*/  LDCU UR7, c[0x0][0x39c] ;  /* 0x00007380ff0777ac */ /* 0x000ea20008000800 */
[----:B------:R-:W5:Y:S04]  /*238f0*/  LDL.LU R15, [R1+0x904] ;  /* 0x00090400010f7983 */ /* 0x000f680000300800 */
[----:B------:R0:W-:Y:S01]  /*23900*/  @P0 STG.E.U16 desc[UR20][R8.64], R104 ;  /* 0x0000006808000986 */ /* 0x0001e2000c101514 */
[----:B-1----:R-:W-:-:S02]  /*23910*/  LEA.HI.X.SX32 R5, R10, R3, 0x1, P4 ;  /* 0x000000030a057211 */ /* 0x002fc400020f0eff */
[----:B------:R-:W-:Y:S02]  /*23920*/  LEA R10, P4, R0, R2, 0x1 ;  /* 0x00000002000a7211 */ /* 0x000fe400078808ff */
[----:B---3--:R-:W-:Y:S01]  /*23930*/  ISETP.LT.AND P3, PT, R14, UR4, !P1 ;  /* 0x000000040e007c0c */ /* 0x008fe2000cf61270 */
[----:B------:R-:W5:Y:S01]  /*23940*/  LDCU UR4, c[0x0][0x39c] ;  /* 0x00007380ff0477ac */ /* 0x000f620008000800 */
[----:B------:R-:W3:Y:S01]  /*23950*/  LDL.LU R14, [R1+0x8f8] ;  /* 0x0008f800010e7983 */ /* 0x000ee20000300800 */
[----:B----4-:R-:W-:Y:S01]  /*23960*/  ISETP.LT.AND P0, PT, R11, UR6, !P1 ;  /* 0x000000060b007c0c */ /* 0x010fe2000cf01270 */
[----:B------:R-:W3:Y:S01]  /*23970*/  LDCU UR6, c[0x0][0x39c] ;  /* 0x00007380ff0677ac */ /* 0x000ee20008000800 */
[----:B------:R-:W-:Y:S02]  /*23980*/  LEA.HI.X.SX32 R11, R0, R3, 0x1, P4 ;  /* 0x00000003000b7211 */ /* 0x000fe400020f0eff */
[----:B0-----:R-:W-:Y:S02]  /*23990*/  ISETP.LT.AND P4, PT, R13, UR9, !P1 ;  /* 0x000000090d007c0c */ /* 0x001fe4000cf81270 */
[----:B------:R-:W-:Y:S01]  /*239a0*/  PRMT R7, R104, 0x7632, R7 ;  /* 0x0000763268077816 */ /* 0x000fe20000000007 */
[----:B------:R-:W4:Y:S01]  /*239b0*/  LDL.LU R13, [R1+0x8f0] ;  /* 0x0008f000010d7983 */ /* 0x000f220000300800 */
[----:B------:R-:W-:Y:S01]  /*239c0*/  F2FP.F16.F32.PACK_AB R106, R107, R106 ;  /* 0x0000006a6b6a723e */ /* 0x000fe200000000ff */
[----:B------:R-:W-:Y:S01]  /*239d0*/  VIADD R0, R0, UR5 ;  /* 0x0000000500007c36 */ /* 0x000fe20008000000 */
[----:B------:R-:W-:Y:S01]  /*239e0*/  F2FP.F16.F32.PACK_AB R108, R109, R108 ;  /* 0x0000006c6d6c723e */ /* 0x000fe200000000ff */
[----:B------:R0:W-:Y:S01]  /*239f0*/  @P6 STG.E.U16 desc[UR20][R4.64], R7 ;  /* 0x0000000704006986 */ /* 0x0001e2000c101514 */
[----:B--2---:R-:W-:Y:S01]  /*23a00*/  ISETP.LT.AND P6, PT, R16, UR7, !P1 ;  /* 0x0000000710007c0c */ /* 0x004fe2000cfc1270 */
[C---:B------:R-:W-:Y:S01]  /*23a10*/  VIADD R8, R0.reuse, UR5 ;  /* 0x0000000500087c36 */ /* 0x040fe20008000000 */
[----:B------:R-:W4:Y:S01]  /*23a20*/  LDCU UR7, c[0x0][0x39c] ;  /* 0x00007380ff0777ac */ /* 0x000f220008000800 */
[----:B------:R1:W-:Y:S01]  /*23a30*/  @P5 STG.E.U16 desc[UR20][R10.64], R106 ;  /* 0x0000006a0a005986 */ /* 0x0003e2000c101514 */
[----:B------:R-:W-:-:S02]  /*23a40*/  LEA R6, P5, R0, R2, 0x1 ;  /* 0x0000000200067211 */ /* 0x000fc400078a08ff */
[----:B------:R-:W-:Y:S01]  /*23a50*/  F2FP.F16.F32.PACK_AB R110, R111, R110 ;  /* 0x0000006e6f6e723e */ /* 0x000fe200000000ff */
[----:B------:R-:W2:Y:S01]  /*23a60*/  LDL.LU R12, [R1+0x8c0] ;  /* 0x0008c000010c7983 */ /* 0x000ea20000300800 */
[----:B------:R-:W2:Y:S01]  /*23a70*/  LDCU UR9, c[0x0][0x39c] ;  /* 0x00007380ff0977ac */ /* 0x000ea20008000800 */
[-C--:B0-----:R-:W-:Y:S01]  /*23a80*/  LEA.HI.X.SX32 R7, R0, R3.reuse, 0x1, P5 ;  /* 0x0000000300077211 */ /* 0x081fe200028f0eff */
[C---:B------:R-:W-:Y:S01]  /*23a90*/  VIADD R0, R8.reuse, UR5 ;  /* 0x0000000508007c36 */ /* 0x040fe20008000000 */
[-C--:B------:R-:W-:Y:S02]  /*23aa0*/  LEA R4, P5, R8, R2.reuse, 0x1 ;  /* 0x0000000208047211 */ /* 0x080fe400078a08ff */
[----:B------:R-:W-:Y:S01]  /*23ab0*/  PRMT R9, R106, 0x7632, R9 ;  /* 0x000076326a097816 */ /* 0x000fe20000000009 */
[----:B-1----:R-:W-:Y:S01]  /*23ac0*/  VIADD R11, R0, UR5 ;  /* 0x00000005000b7c36 */ /* 0x002fe20008000000 */
[-C--:B------:R-:W-:Y:S02]  /*23ad0*/  LEA.HI.X.SX32 R5, R8, R3.reuse, 0x1, P5 ;  /* 0x0000000308057211 */ /* 0x080fe400028f0eff */
[C---:B------:R-:W-:Y:S01]  /*23ae0*/  LEA R8, P5, R0.reuse, R2, 0x1 ;  /* 0x0000000200087211 */ /* 0x040fe200078a08ff */
[----:B------:R0:W-:Y:S01]  /*23af0*/  @P3 STG.E.U16 desc[UR20][R6.64], R9 ;  /* 0x0000000906003986 */ /* 0x0001e2000c101514 */
[----:B-----5:R-:W-:Y:S01]  /*23b00*/  ISETP.LT.AND P3, PT, R15, UR4, !P1 ;  /* 0x000000040f007c0c */ /* 0x020fe2000cf61270 */
[----:B------:R-:W2:Y:S02]  /*23b10*/  LDCU UR4, c[0x0][0x39c] ;  /* 0x00007380ff0477ac */ /* 0x000ea40008000800 */
[----:B------:R-:W5:Y:S04]  /*23b20*/  LDL.LU R15, [R1+0x7bc] ;  /* 0x0007bc00010f7983 */ /* 0x000f680000300800 */
[----:B------:R1:W-:Y:S01]  /*23b30*/  @P0 STG.E.U16 desc[UR20][R4.64], R108 ;  /* 0x0000006c04000986 */ /* 0x0003e2000c101514 */
[----:B0-----:R-:W-:-:S03]  /*23b40*/  LEA.HI.X.SX32 R9, R0, R3, 0x1, P5 ;  /* 0x0000000300097211 */ /* 0x001fc600028f0eff */
[----:B------:R-:W5:Y:S01]  /*23b50*/  LDL.LU R16, [R1+0x8bc] ;  /* 0x0008bc0001107983 */ /* 0x000f620000300800 */
[C---:B------:R-:W-:Y:S01]  /*23b60*/  LEA R10, P5, R11.reuse, R2, 0x1 ;  /* 0x000000020b0a7211 */ /* 0x040fe200078a08ff */
[C---:B------:R-:W-:Y:S01]  /*23b70*/  VIADD R0, R11.reuse, UR5 ;  /* 0x000000050b007c36 */ /* 0x040fe20008000000 */
[----:B---3--:R-:W-:Y:S01]  /*23b80*/  ISETP.LT.AND P0, PT, R14, UR6, !P1 ;  /* 0x000000060e007c0c */ /* 0x008fe2000cf01270 */
[----:B------:R-:W5:Y:S01]  /*23b90*/  LDCU UR6, c[0x0][0x39c] ;  /* 0x00007380ff0677ac */ /* 0x000f620008000800 */
[----:B------:R-:W-:Y:S01]  /*23ba0*/  LEA.HI.X.SX32 R11, R11, R3, 0x1, P5 ;  /* 0x000000030b0b7211 */ /* 0x000fe200028f0eff */
[----:B------:R-:W3:Y:S01]  /*23bb0*/  LDL.LU R14, [R1+0x8b8] ;  /* 0x0008b800010e7983 */ /* 0x000ee20000300800 */
[----:B----4-:R-:W-:Y:S01]  /*23bc0*/  ISETP.LT.AND P5, PT, R13, UR7, !P1 ;  /* 0x000000070d007c0c */ /* 0x010fe2000cfa1270 */
[----:B------:R-:W3:Y:S02]  /*23bd0*/  LDCU UR7, c[0x0][0x39c] ;  /* 0x00007380ff0777ac */ /* 0x000ee40008000800 */
[----:B------:R-:W4:Y:S01]  /*23be0*/  LDL.LU R13, [R1+0x8b4] ;  /* 0x0008b400010d7983 */ /* 0x000f220000300800 */
[----:B-1----:R-:W-:-:S05]  /*23bf0*/  PRMT R5, R108, 0x7632, R5 ;  /* 0x000076326c057816 */ /* 0x002fca0000000005 */
[----:B------:R0:W-:Y:S01]  /*23c00*/  @P6 STG.E.U16 desc[UR20][R8.64], R5 ;  /* 0x0000000508006986 */ /* 0x0001e2000c101514 */
[----:B------:R-:W-:Y:S02]  /*23c10*/  LEA R4, P6, R0, R2, 0x1 ;  /* 0x0000000200047211 */ /* 0x000fe400078c08ff */
[----:B------:R-:W-:Y:S01]  /*23c20*/  PRMT R7, R110, 0x7632, R7 ;  /* 0x000076326e077816 */ /* 0x000fe20000000007 */
[----:B------:R-:W-:Y:S01]  /*23c30*/  @P4 STG.E.U16 desc[UR20][R10.64], R110 ;  /* 0x0000006e0a004986 */ /* 0x000fe2000c101514 */
[----:B--2---:R-:W-:Y:S01]  /*23c40*/  ISETP.LT.AND P4, PT, R12, UR4, !P1 ;  /* 0x000000040c007c0c */ /* 0x004fe2000cf81270 */
[----:B------:R-:W1:Y:S01]  /*23c50*/  LDCU UR4, c[0x0][0x39c] ;  /* 0x00007380ff0477ac */ /* 0x000e620008000800 */
[C---:B0-----:R-:W-:Y:S01]  /*23c60*/  LEA.HI.X.SX32 R5, R0.reuse, R3, 0x1, P6 ;  /* 0x0000000300057211 */ /* 0x041fe200030f0eff */
[----:B------:R-:W-:-:S04]  /*23c70*/  VIADD R0, R0, UR5 ;  /* 0x0000000500007c36 */ /* 0x000fc80008000000 */
[C---:B------:R-:W-:Y:S01]  /*23c80*/  VIADD R12, R0.reuse, UR5 ;  /* 0x00000005000c7c36 */ /* 0x040fe20008000000 */
[----:B------:R0:W-:Y:S01]  /*23c90*/  @P3 STG.E.U16 desc[UR20][R4.64], R7 ;  /* 0x0000000704003986 */ /* 0x0001e2000c101514 */
[----:B------:R-:W-:Y:S02]  /*23ca0*/  LEA R6, P3, R0, R2, 0x1 ;  /* 0x0000000200067211 */ /* 0x000fe400078608ff */
[----:B------:R-:W-:Y:S02]  /*23cb0*/  F2FP.F16.F32.PACK_AB R112, R113, R112 ;  /* 0x000000707170723e */ /* 0x000fe400000000ff */
[----:B------:R-:W-:-:S04]  /*23cc0*/  LEA R8, P6, R12, R2, 0x1 ;  /* 0x000000020c087211 */ /* 0x000fc800078c08ff */
[CC--:B------:R-:W-:Y:S01]  /*23cd0*/  LEA.HI.X.SX32 R9, R12.reuse, R3.reuse, 0x1, P6 ;  /* 0x000000030c097211 */ /* 0x0c0fe200030f0eff */
[----:B------:R-:W-:Y:S01]  /*23ce0*/  VIADD R12, R12, UR5 ;  /* 0x000000050c0c7c36 */ /* 0x000fe20008000000 */
[----:B0-----:R-:W-:Y:S02]  /*23cf0*/  LEA.HI.X.SX32 R7, R0, R3, 0x1, P3 ;  /* 0x0000000300077211 */ /* 0x001fe400018f0eff */
[----:B------:R-:W-:-:S03]  /*23d00*/  PRMT R0, R112, 0x7632, R0 ;  /* 0x0000763270007816 */ /* 0x000fc60000000000 */
[----:B------:R0:W-:Y:S01]  /*23d10*/  @P0 STG.E.U16 desc[UR20][R6.64], R112 ;  /* 0x0000007006000986 */ /* 0x0001e2000c101514 */
[----:B-----5:R-:W-:Y:S01]  /*23d20*/  ISETP.LT.AND P3, PT, R15, UR6, !P1 ;  /* 0x000000060f007c0c */ /* 0x020fe2000cf61270 */
[----:B------:R-:W2:Y:S02]  /*23d30*/  LDCU UR6, c[0x0][0x39c] ;  /* 0x00007380ff0677ac */ /* 0x000ea40008000800 */
[----:B------:R5:W-:Y:S01]  /*23d40*/  @P5 STG.E.U16 desc[UR20][R8.64], R0 ;  /* 0x0000000008005986 */ /* 0x000be2000c101514 */
[----:B------:R-:W-:Y:S02]  /*23d50*/  LEA R4, P5, R12, R2, 0x1 ;  /* 0x000000020c047211 */ /* 0x000fe400078a08ff */
[----:B---3--:R-:W-:Y:S01]  /*23d60*/  ISETP.LT.AND P6, PT, R14, UR7, !P1 ;  /* 0x000000070e007c0c */ /* 0x008fe2000cfc1270 */
[----:B------:R-:W3:Y:S01]  /*23d70*/  LDL.LU R15, [R1+0x8ac] ;  /* 0x0008ac00010f7983 */ /* 0x000ee20000300800 */
[C---:B------:R-:W-:Y:S01]  /*23d80*/  LEA.HI.X.SX32 R5, R12.reuse, R3, 0x1, P5 ;  /* 0x000000030c057211 */ /* 0x040fe200028f0eff */
[----:B------:R-:W1:Y:S02]  /*23d90*/  LDCU UR7, c[0x0][0x39c] ;  /* 0x00007380ff0777ac */ /* 0x000e640008000800 */
[----:B------:R-:W2:Y:S04]  /*23da0*/  LDL.LU R11, [R1+0x8a8] ;  /* 0x0008a800010b7983 */ /* 0x000ea80000300800 */
[----:B------:R-:W2:Y:S01]  /*23db0*/  LDL.LU R14, [R1+0x8a0] ;  /* 0x0008a000010e7983 */ /* 0x000ea20000300800 */
[----:B------:R-:W-:Y:S01]  /*23dc0*/  F2FP.F16.F32.PACK_AB R114, R115, R114 ;  /* 0x000000727372723e */ /* 0x000fe200000000ff */
[----:B------:R-:W-:-:S04]  /*23dd0*/  VIADD R12, R12, UR5 ;  /* 0x000000050c0c7c36 */ /* 0x000fc80008000000 */
[----:B------:R1:W-:Y:S01]  /*23de0*/  @P4 STG.E.U16 desc[UR20][R4.64], R114 ;  /* 0x0000007204004986 */ /* 0x0003e2000c101514 */
[C---:B0-----:R-:W-:Y:S01]  /*23df0*/  LEA R6, P4, R12.reuse, R2, 0x1 ;  /* 0x000000020c067211 */ /* 0x041fe200078808ff */
[----:B-----5:R-:W-:-:S03]  /*23e00*/  VIADD R0, R12, UR5 ;  /* 0x000000050c007c36 */ /* 0x020fc60008000000 */
[----:B------:R-:W-:Y:S02]  /*23e10*/  LEA.HI.X.SX32 R7, R12, R3, 0x1, P4 ;  /* 0x000000030c077211 */ /* 0x000fe400020f0eff */
[----:B----4-:R-:W-:Y:S01]  /*23e20*/  ISETP.LT.AND P5, PT, R13, UR9, !P1 ;  /* 0x000000090d007c0c */ /* 0x010fe2000cfa1270 */
[----:B------:R-:W0:Y:S01]  /*23e30*/  LDCU UR9, c[0x0][0x39c] ;  /* 0x00007380ff0977ac */ /* 0x000e220008000800 */
[----:B------:R-:W0:Y:S04]  /*23e40*/  LDL.LU R13, [R1+0x89c] ;  /* 0x00089c00010d7983 */ /* 0x000e280000300800 */
[----:B------:R-:W4:Y:S04]  /*23e50*/  LDL.LU R12, [R1+0x7b8] ;  /* 0x0007b800010c7983 */ /* 0x000f280000300800 */
[----:B------:R-:W5:Y:S01]  /*23e60*/  LDL.LU R17, [R1+0x898] ;  /* 0x0008980001117983 */ /* 0x000f620000300800 */
[----:B-1----:R-:W-:Y:S01]  /*23e70*/  ISETP.LT.AND P0, PT, R16, UR4, !P1 ;  /* 0x0000000410007c0c */ /* 0x002fe2000cf01270 */
[----:B------:R-:W3:Y:S02]  /*23e80*/  LDCU UR4, c[0x0][0x39c] ;  /* 0x00007380ff0477ac */ /* 0x000ee40008000800 */
[----:B------:R-:W4:Y:S01]  /*23e90*/  LDL.LU R16, [R1+0x894] ;  /* 0x0008940001107983 */ /* 0x000f220000300800 */
[C---:B------:R-:W-:Y:S01]  /*23ea0*/  LEA R8, P4, R0.reuse, R2, 0x1 ;  /* 0x0000000200087211 */ /* 0x040fe200078808ff */
[----:B------:R-:W-:Y:S01]  /*23eb0*/  VIADD R10, R0, UR5 ;  /* 0x00000005000a7c36 */ /* 0x000fe20008000000 */
[----:B------:R-:W-:-:S02]  /*23ec0*/  PRMT R5, R114, 0x7632, R5 ;  /* 0x0000763272057816 */ /* 0x000fc40000000005 */
[-C--:B------:R-:W-:Y:S01]  /*23ed0*/  LEA.HI.X.SX32 R9, R0, R3.reuse, 0x1, P4 ;  /* 0x0000000300097211 */ /* 0x080fe200020f0eff */
[C---:B------:R-:W-:Y:S01]  /*23ee0*/  VIADD R0, R10.reuse, UR5 ;  /* 0x000000050a007c36 */ /* 0x040fe20008000000 */
[----:B------:R-:W-:Y:S02]  /*23ef0*/  F2FP.F16.F32.PACK_AB R116, R117, R116 ;  /* 0x000000747574723e */ /* 0x000fe400000000ff */
[C---:B------:R-:W-:Y:S01]  /*23f00*/  LEA R4, P4, R10.reuse, R2, 0x1 ;  /* 0x000000020a047211 */ /* 0x040fe200078808ff */
[----:B------:R1:W-:Y:S04]  /*23f10*/  @P3 STG.E.U16 desc[UR20][R6.64], R5 ;  /* 0x0000000506003986 */ /* 0x0003e8000c101514 */
[----:B------:R2:W-:Y:S01]  /*23f20*/  @P0 STG.E.U16 desc[UR20][R8.64], R116 ;  /* 0x0000007408000986 */ /* 0x0005e2000c101514 */
[----:B-1----:R-:W-:-:S02]  /*23f30*/  LEA.HI.X.SX32 R5, R10, R3, 0x1, P4 ;  /* 0x000000030a057211 */ /* 0x002fc400020f0eff */
[----:B------:R-:W-:Y:S02]  /*23f40*/  PRMT R7, R116, 0x7632, R7 ;  /* 0x0000763274077816 */ /* 0x000fe40000000007 */
[----:B------:R-:W-:-:S03]  /*23f50*/  LEA R10, P4, R0, R2, 0x1 ;  /* 0x00000002000a7211 */ /* 0x000fc600078808ff */
[----:B------:R1:W-:Y:S01]  /*23f60*/  @P6 STG.E.U16 desc[UR20][R4.64], R7 ;  /* 0x0000000704006986 */ /* 0x0003e2000c101514 */
[----:B------:R-:W-:Y:S02]  /*23f70*/  F2FP.F16.F32.PACK_AB R118, R119, R118 ;  /* 0x000000767776723e */ /* 0x000fe400000000ff */
[----:B---3--:R-:W-:Y:S01]  /*23f80*/  ISETP.LT.AND P3, PT, R15, UR4, !P1 ;  /* 0x000000040f007c0c */ /* 0x008fe2000cf61270 */
[----:B------:R-:W4:Y:S01]  /*23f90*/  LDCU UR4, c[0x0][0x39c] ;  /* 0x00007380ff0477ac */ /* 0x000f220008000800 */
[----:B------:R-:W3:Y:S01]  /*23fa0*/  LDL.LU R15, [R1+0x88c] ;  /* 0x00088c00010f7983 */ /* 0x000ee20000300800 */
[----:B--2---:R-:W-:Y:S01]  /*23fb0*/  ISETP.LT.AND P0, PT, R11, UR6, !P1 ;  /* 0x000000060b007c0c */ /* 0x004fe2000cf01270 */
[----:B------:R-:W5:Y:S01]  /*23fc0*/  LDCU UR6, c[0x0][0x39c] ;  /* 0x00007380ff0677ac */ /* 0x000f620008000800 */
[----:B------:R-:W-:Y:S02]  /*23fd0*/  LEA.HI.X.SX32 R11, R0, R3, 0x1, P4 ;  /* 0x00000003000b7211 */ /* 0x000fe400020f0eff */
[----:B------:R-:W-:Y:S01]  /*23fe0*/  ISETP.LT.AND P6, PT, R14, UR7, !P1 ;  /* 0x000000070e007c0c */ /* 0x000fe2000cfc1270 */
[----:B------:R-:W-:Y:S01]  /*23ff0*/  VIADD R0, R0, UR5 ;  /* 0x0000000500007c36 */ /* 0x000fe20008000000 */
[----:B------:R-:W2:Y:S01]  /*24000*/  LDL.LU R14, [R1+0x85c] ;  /* 0x00085c00010e7983 */ /* 0x000ea20000300800 */
[----:B------:R-:W-:Y:S01]  /*24010*/  PRMT R9, R118, 0x7632, R9 ;  /* 0x0000763276097816 */ /* 0x000fe20000000009 */
[----:B------:R-:W0:Y:S01]  /*24020*/  LDCU UR7, c[0x0][0x39c] ;  /* 0x00007380ff0777ac */ /* 0x000e220008000800 */
[C---:B------:R-:W-:Y:S01]  /*24030*/  VIADD R8, R0.reuse, UR5 ;  /* 0x0000000500087c36 */ /* 0x040fe20008000000 */
[----:B------:R-:W-:Y:S01]  /*24040*/  @P5 STG.E.U16 desc[UR20][R10.64], R118 ;  /* 0x000000760a005986 */ /* 0x000fe2000c101514 */
[----:B------:R-:W-:-:S04]  /*24050*/  LEA R6, P5, R0, R2, 0x1 ;  /* 0x0000000200067211 */ /* 0x000fc800078a08ff */
[-C--:B-1----:R-:W-:Y:S02]  /*24060*/  LEA.HI.X.SX32 R7, R0, R3.reuse, 0x1, P5 ;  /* 0x0000000300077211 */ /* 0x082fe400028f0eff */
[C---:B------:R-:W-:Y:S02]  /*24070*/  LEA R4, P5, R8.reuse, R2, 0x1 ;  /* 0x0000000208047211 */ /* 0x040fe400078a08ff */
[----:B------:R-:W-:Y:S02]  /*24080*/  F2FP.F16.F32.PACK_AB R120, R121, R120 ;  /* 0x000000787978723e */ /* 0x000fe400000000ff */
[----:B------:R-:W-:Y:S01]  /*24090*/  LEA.HI.X.SX32 R5, R8, R3, 0x1, P5 ;  /* 0x0000000308057211 */ /* 0x000fe200028f0eff */
[----:B------:R-:W-:Y:S04]  /*240a0*/  @P3 STG.E.U16 desc[UR20][R6.64], R9 ;  /* 0x0000000906003986 */ /* 0x000fe8000c101514 */
[----:B------:R1:W-:Y:S01]  /*240b0*/  @P0 STG.E.U16 desc[UR20][R4.64], R120 ;  /* 0x0000007804000986 */ /* 0x0003e2000c101514 */
[----:B0-----:R-:W-:-:S03]  /*240c0*/  ISETP.LT.AND P4, PT, R13, UR9, !P1 ;  /* 0x000000090d007c0c */ /* 0x001fc6000cf81270 */
[----:B------:R-:W2:Y:S04]  /*240d0*/  LDL.LU R13, [R1+0x858] ;  /* 0x00085800010d7983 */ /* 0x000ea80000300800 */
[----:B------:R-:W2:Y:S01]  /*240e0*/  LDL.LU R18, [R1+0x854] ;  /* 0x0008540001127983 */ /* 0x000ea20000300800 */
[----:B-----5:R-:W-:Y:S01]  /*240f0*/  ISETP.LT.AND P0, PT, R17, UR6, !P1 ;  /* 0x0000000611007c0c */ /* 0x020fe2000cf01270 */
[----:B------:R-:W-:Y:S02]  /*24100*/  VIADD R0, R8, UR5 ;  /* 0x0000000508007c36 */ /* 0x000fe40008000000 */
[----:B------:R-:W5:Y:S01]  /*24110*/  LDL.LU R17, [R1+0x850] ;  /* 0x0008500001117983 */ /* 0x000f620000300800 */
[----:B----4-:R-:W-:Y:S01]  /*24120*/  ISETP.LT.AND P3, PT, R12, UR4, !P1 ;  /* 0x000000040c007c0c */ /* 0x010fe2000cf61270 */
[----:B------:R-:W3:Y:S01]  /*24130*/  LDCU UR4, c[0x0][0x39c] ;  /* 0x00007380ff0477ac */ /* 0x000ee20008000800 */
[C---:B------:R-:W-:Y:S01]  /*24140*/  VIADD R12, R0.reuse, UR5 ;  /* 0x00000005000c7c36 */ /* 0x040fe20008000000 */
[----:B------:R-:W-:-:S02]  /*24150*/  LEA R8, P5, R0, R2, 0x1 ;  /* 0x0000000200087211 */ /* 0x000fc400078a08ff */
[----:B-1----:R-:W-:Y:S01]  /*24160*/  PRMT R5, R120, 0x7632, R5 ;  /* 0x0000763278057816 */ /* 0x002fe20000000005 */
[----:B------:R-:W2:Y:S01]  /*24170*/  LDCU UR6, c[0x0][0x39c] ;  /* 0x00007380ff0677ac */ /* 0x000ea20008000800 */
[----:B------:R-:W-:Y:S02]  /*24180*/  LEA.HI.X.SX32 R9, R0, R3, 0x1, P5 ;  /* 0x0000000300097211 */ /* 0x000fe400028f0eff */
[----:B------:R-:W-:-:S04]  /*24190*/  LEA R10, P5, R12, R2, 0x1 ;  /* 0x000000020c0a7211 */ /* 0x000fc800078a08ff */
[CC--:B------:R-:W-:Y:S01]  /*241a0*/  LEA.HI.X.SX32 R11, R12.reuse, R3.reuse, 0x1, P5 ;  /* 0x000000030c0b7211 */ /* 0x0c0fe200028f0eff */
[----:B------:R-:W-:Y:S01]  /*241b0*/  VIADD R12, R12, UR5 ;  /* 0x000000050c0c7c36 */ /* 0x000fe20008000000 */
[----:B------:R-:W-:Y:S01]  /*241c0*/  ISETP.LT.AND P5, PT, R16, UR7, !P1 ;  /* 0x0000000710007c0c */ /* 0x000fe2000cfa1270 */
[----:B------:R0:W-:Y:S01]  /*241d0*/  @P6 STG.E.U16 desc[UR20][R8.64], R5 ;  /* 0x0000000508006986 */ /* 0x0001e2000c101514 */
[----:B------:R-:W1:Y:S01]  /*241e0*/  LDCU UR7, c[0x0][0x39c] ;  /* 0x00007380ff0777ac */ /* 0x000e620008000800 */
[C---:B------:R-:W-:Y:S01]  /*241f0*/  VIADD R0, R12.reuse, UR5 ;  /* 0x000000050c007c36 */ /* 0x040fe20008000000 */
[C---:B------:R-:W-:Y:S02]  /*24200*/  LEA R4, P6, R12.reuse, R2, 0x1 ;  /* 0x000000020c047211 */ /* 0x040fe400078c08ff */
[----:B------:R-:W-:Y:S02]  /*24210*/  F2FP.F16.F32.PACK_AB R122, R123, R122 ;  /* 0x0000007a7b7a723e */ /* 0x000fe400000000ff */
[----:B0-----:R-:W-:Y:S01]  /*24220*/  LEA.HI.X.SX32 R5, R12, R3, 0x1, P6 ;  /* 0x000000030c057211 */ /* 0x001fe200030f0eff */
[C---:B------:R-:W-:Y:S01]  /*24230*/  VIADD R9, R0.reuse, UR5 ;  /* 0x0000000500097c36 */ /* 0x040fe20008000000 */
[----:B------:R-:W-:-:S02]  /*24240*/  LEA R6, P6, R0, R2, 0x1 ;  /* 0x0000000200067211 */ /* 0x000fc400078c08ff */
[----:B------:R-:W-:Y:S02]  /*24250*/  PRMT R12, R122, 0x7632, R12 ;  /* 0x000076327a0c7816 */ /* 0x000fe4000000000c */
[----:B------:R-:W-:Y:S01]  /*24260*/  LEA.HI.X.SX32 R7, R0, R3, 0x1, P6 ;  /* 0x0000000300077211 */ /* 0x000fe200030f0eff */
[----:B------:R-:W-:Y:S01]  /*24270*/  VIADD R0, R9, UR5 ;  /* 0x0000000509007c36 */ /* 0x000fe20008000000 */
[----:B------:R-:W-:Y:S01]  /*24280*/  F2FP.F16.F32.PACK_AB R124, R125, R124 ;  /* 0x0000007c7d7c723e */ /* 0x000fe200000000ff */
[----:B------:R0:W-:Y:S04]  /*24290*/  @P4 STG.E.U16 desc[UR20][R10.64], R122 ;  /* 0x0000007a0a004986 */ /* 0x0001e8000c101514 */
[----:B------:R4:W-:Y:S01]  /*242a0*/  @P3 STG.E.U16 desc[UR20][R4.64], R12 ;  /* 0x0000000c04003986 */ /* 0x0009e2000c101514 */
[----:B------:R-:W-:-:S03]  /*242b0*/  LEA R8, P6, R9, R2, 0x1 ;  /* 0x0000000209087211 */ /* 0x000fc600078c08ff */
[----:B------:R1:W-:Y:S01]  /*242c0*/  @P0 STG.E.U16 desc[UR20][R6.64], R124 ;  /* 0x0000007c06000986 */ /* 0x0003e2000c101514 */
[----:B0-----:R-:W-:Y:S01]  /*242d0*/  VIADD R11, R0, UR5 ;  /* 0x00000005000b7c36 */ /* 0x001fe20008000000 */
[----:B---3--:R-:W-:Y:S01]  /*242e0*/  ISETP.LT.AND P4, PT, R15, UR4, !P1 ;  /* 0x000000040f007c0c */ /* 0x008fe2000cf81270 */
[----:B------:R-:W0:Y:S01]  /*242f0*/  LDCU UR4, c[0x0][0x39c] ;  /* 0x00007380ff0477ac */ /* 0x000e220008000800 */
[----:B--2---:R-:W-:Y:S02]  /*24300*/  ISETP.LT.AND P3, PT, R14, UR6, !P1 ;  /* 0x000000060e007c0c */ /* 0x004fe4000cf61270 */
[----:B------:R-:W-:Y:S01]  /*24310*/  LEA.HI.X.SX32 R9, R9, R3, 0x1, P6 ;  /* 0x0000000309097211 */ /* 0x000fe200030f0eff */
[----:B------:R-:W5:Y:S01]  /*24320*/  LDCU UR6, c[0x0][0x39c] ;  /* 0x00007380ff0677ac */ /* 0x000f620008000800 */
[----:B----4-:R-:W-:Y:S02]  /*24330*/  PRMT R5, R124, 0x7632, R5 ;  /* 0x000076327c057816 */ /* 0x010fe40000000005 */
[----:B------:R-:W-:-:S03]  /*24340*/  LEA R4, P6, R0, R2, 0x1 ;  /* 0x0000000200047211 */ /* 0x000fc600078c08ff */
[----:B------:R2:W-:Y:S01]  /*24350*/  @P5 STG.E.U16 desc[UR20][R8.64], R5 ;  /* 0x0000000508005986 */ /* 0x0005e2000c101514 */
[----:B-1----:R-:W-:-:S04]  /*24360*/  LEA R6, P5, R11, R2, 0x1 ;  /* 0x000000020b067211 */ /* 0x002fc800078a08ff */
[-C--:B------:R-:W-:Y:S02]  /*24370*/  LEA.HI.X.SX32 R7, R11, R3.reuse, 0x1, P5 ;  /* 0x000000030b077211 */ /* 0x080fe400028f0eff */
[----:B--2---:R-:W-:Y:S02]  /*24380*/  LEA.HI.X.SX32 R5, R0, R3, 0x1, P6 ;  /* 0x0000000300057211 */ /* 0x004fe400030f0eff */
[----:B------:R-:W-:Y:S02]  /*24390*/  F2FP.F16.F32.PACK_AB R126, R127, R126 ;  /* 0x0000007e7f7e723e */ /* 0x000fe400000000ff */
[----:B------:R-:W-:Y:S02]  /*243a0*/  F2FP.F16.F32.PACK_AB R128, R129, R128 ;  /* 0x000000808180723e */ /* 0x000fe400000000ff */
[----:B------:R-:W-:Y:S01]  /*243b0*/  F2FP.F16.F32.PACK_AB R130, R131, R130 ;  /* 0x000000828382723e */ /* 0x000fe200000000ff */
[----:B------:R1:W-:Y:S02]  /*243c0*/  @P4 STG.E.U16 desc[UR20][R4.64], R126 ;  /* 0x0000007e04004986 */ /* 0x0003e4000c101514 */
[----:B-1----:R-:W-:-:S02]  /*243d0*/  PRMT R5, R128, 0x7632, R5 ;  /* 0x0000763280057816 */ /* 0x002fc40000000005 */
[----:B------:R-:W-:Y:S01]  /*243e0*/  ISETP.LT.AND P0, PT, R13, UR7, !P1 ;  /* 0x000000070d007c0c */ /* 0x000fe2000cf01270 */
[----:B------:R-:W-:-:S04]  /*243f0*/  VIADD R13, R11, UR5 ;  /* 0x000000050b0d7c36 */ /* 0x000fc80008000000 */
[----:B------:R-:W-:-:S04]  /*24400*/  VIADD R15, R13, UR5 ;  /* 0x000000050d0f7c36 */ /* 0x000fc80008000000 */
[----:B------:R-:W-:Y:S01]  /*24410*/  VIADD R16, R15, UR5 ;  /* 0x000000050f107c36 */ /* 0x000fe20008000000 */
[----:B------:R-:W-:-:S03]  /*24420*/  LEA R10, P6, R13, R2, 0x1 ;  /* 0x000000020d0a7211 */ /* 0x000fc600078c08ff */
[----:B------:R-:W-:Y:S01]  /*24430*/  VIADD R0, R16, UR5 ;  /* 0x0000000510007c36 */ /* 0x000fe20008000000 */
[-C--:B------:R-:W-:Y:S02]  /*24440*/  LEA R12, P5, R15, R2.reuse, 0x1 ;  /* 0x000000020f0c7211 */ /* 0x080fe400078a08ff */
[-C--:B------:R-:W-:Y:S02]  /*24450*/  LEA.HI.X.SX32 R11, R13, R3.reuse, 0x1, P6 ;  /* 0x000000030d0b7211 */ /* 0x080fe400030f0eff */
[C---:B------:R-:W-:Y:S02]  /*24460*/  LEA R14, P6, R0.reuse, R2, 0x1 ;  /* 0x00000002000e7211 */ /* 0x040fe400078c08ff */
[-C--:B------:R-:W-:Y:S02]  /*24470*/  LEA.HI.X.SX32 R13, R15, R3.reuse, 0x1, P5 ;  /* 0x000000030f0d7211 */ /* 0x080fe400028f0eff */
[----:B------:R-:W-:Y:S02]  /*24480*/  LEA.HI.X.SX32 R15, R0, R3, 0x1, P6 ;  /* 0x00000003000f7211 */ /* 0x000fe400030f0eff */
[----:B0-----:R-:W-:-:S02]  /*24490*/  ISETP.LT.AND P6, PT, R18, UR4, !P1 ;  /* 0x0000000412007c0c */ /* 0x001fc4000cfc1270 */
[----:B-----5:R-:W-:Y:S02]  /*244a0*/  ISETP.LT.AND P1, PT, R17, UR6, !P1 ;  /* 0x0000000611007c0c */ /* 0x020fe4000cf21270 */
[----:B------:R-:W-:Y:S02]  /*244b0*/  PRMT R0, R126, 0x7632, R0 ;  /* 0x000076327e007816 */ /* 0x000fe40000000000 */
[----:B------:R-:W-:-:S03]  /*244c0*/  LEA R2, P5, R16, R2, 0x1 ;  /* 0x0000000210027211 */ /* 0x000fc600078a08ff */
[----:B------:R0:W-:Y:S01]  /*244d0*/  @P3 STG.E.U16 desc[UR20][R6.64], R0 ;  /* 0x0000000006003986 */ /* 0x0001e2000c101514 */
[----:B------:R-:W-:-:S03]  /*244e0*/  LEA.HI.X.SX32 R3, R16, R3, 0x1, P5 ;  /* 0x0000000310037211 */ /* 0x000fc600028f0eff */
[----:B------:R1:W-:Y:S04]  /*244f0*/  @P0 STG.E.U16 desc[UR20][R10.64], R128 ;  /* 0x000000800a000986 */ /* 0x0003e8000c101514 */
[----:B------:R1:W-:Y:S01]  /*24500*/  @P6 STG.E.U16 desc[UR20][R12.64], R5 ;  /* 0x000000050c006986 */ /* 0x0003e2000c101514 */
[----:B0-----:R-:W-:-:S03]  /*24510*/  PRMT R7, R130, 0x7632, R7 ;  /* 0x0000763282077816 */ /* 0x001fc60000000007 */
[----:B------:R1:W-:Y:S04]  /*24520*/  @P1 STG.E.U16 desc[UR20][R2.64], R130 ;  /* 0x0000008202001986 */ /* 0x0003e8000c101514 */
[----:B------:R1:W-:Y:S01]  /*24530*/  @P2 STG.E.U16 desc[UR20][R14.64], R7 ;  /* 0x000000070e002986 */ /* 0x0003e2000c101514 */
[----:B------:R-:W-:Y:S06]  /*24540*/  BAR.SYNC.DEFER_BLOCKING 0x0 ;  /* 0x0000000000007b1d */ /* 0x000fec0000010000 */
[----:B------:R-:W-:Y:S05]  /*24550*/  BRA.U UP0, `(.L_x_14) ;  /* 0x0000000100a07547 */ /* 0x000fea000b800000 */
[----:B------:R-:W0:Y:S01]  /*24560*/  S2UR UR5, SR_CgaCtaId ;  /* 0x00000000000579c3 */ /* 0x000e220000008800 */
[----:B------:R-:W-:Y:S01]  /*24570*/  NOP ;  /* 0x0000000000007918 */ /* 0x000fe20000000000 */
[----:B------:R-:W-:Y:S01]  /*24580*/  UMOV UR4, 0x50 ;  /* 0x0000005000047882 */ /* 0x000fe20000000000 */
[----:B------:R-:W-:Y:S02]  /*24590*/  IMAD.U32 R0, RZ, RZ, UR8 ;  /* 0x00000008ff007e24 */ /* 0x000fe4000f8e00ff */
[----:B-1----:R-:W-:Y:S02]  /*245a0*/  IMAD.MOV.U32 R3, RZ, RZ, 0xff ;  /* 0x000000ffff037424 */ /* 0x002fe400078e00ff */
[----:B------:R-:W-:Y:S01]  /*245b0*/  IMAD.MOV.U32 R7, RZ, RZ, 0x1 ;  /* 0x00000001ff077424 */ /* 0x000fe200078e00ff */
[----:B------:R-:W-:-:S04]  /*245c0*/  LOP3.LUT R0, R0, 0xffff, RZ, 0xc0, !PT ;  /* 0x0000ffff00007812 */ /* 0x000fc800078ec0ff */
[----:B------:R-:W-:-:S05]  /*245d0*/  SHF.R.U32.HI R0, RZ, 0x5, R0 ;  /* 0x00000005ff007819 */ /* 0x000fca0000011600 */
[----:B------:R-:W-:Y:S01]  /*245e0*/  VIADD R2, R0, 0x10 ;  /* 0x0000001000027836 */ /* 0x000fe20000000000 */
[----:B------:R-:W-:Y:S01]  /*245f0*/  SHF.L.U32 R0, R3, R0, RZ ;  /* 0x0000000003007219 */ /* 0x000fe200000006ff */
[----:B0-----:R-:W-:-:S03]  /*24600*/  ULEA UR6, UR5, UR4, 0x18 ;  /* 0x0000000405067291 */ /* 0x001fc6000f8ec0ff */
[----:B------:R-:W-:-:S04]  /*24610*/  SHF.L.U32 R3, R7, R2, RZ ;  /* 0x0000000207037219 */ /* 0x000fc800000006ff */
[----:B------:R-:W-:Y:S02]  /*24620*/  LOP3.LUT R0, R3, R0, RZ, 0xfc, !PT ;  /* 0x0000000003007212 */ /* 0x000fe400078efcff */
[----:B------:R-:W0:Y:S02]  /*24630*/  LDS R5, [UR6] ;  /* 0x00000006ff057984 */ /* 0x000e240008000800 */
[C---:B------:R-:W-:Y:S02]  /*24640*/  LOP3.LUT R2, R0.reuse, 0xffff, RZ, 0xc0, !PT ;  /* 0x0000ffff00027812 */ /* 0x040fe400078ec0ff */
[----:B0-----:R-:W-:-:S04]  /*24650*/  LOP3.LUT R3, R0, 0xffff, R5, 0x80, !PT ;  /* 0x0000ffff00037812 */ /* 0x001fc800078e8005 */
[----:B------:R-:W-:-:S13]  /*24660*/  ISETP.NE.AND P0, PT, R3, R2, PT ;  /* 0x000000020300720c */ /* 0x000fda0003f05270 */
[----:B------:R-:W-:Y:S05]  /*24670*/  @P0 BRA `(.L_x_15) ;  /* 0x0000000000500947 */ /* 0x000fea0003800000 */
[----:B------:R-:W-:Y:S02]  /*24680*/  SHF.R.U32.HI R5, RZ, 0x10, R5 ;  /* 0x00000010ff057819 */ /* 0x000fe40000011605 */
[----:B------:R-:W-:-:S04]  /*24690*/  SHF.R.U32.HI R2, RZ, 0x10, R0 ;  /* 0x00000010ff027819 */ /* 0x000fc80000011600 */
[----:B------:R-:W-:-:S04]  /*246a0*/  LOP3.LUT R5, R5, R2, RZ, 0xc0, !PT ;  /* 0x0000000205057212 */ /* 0x000fc800078ec0ff */
[----:B------:R-:W-:-:S13]  /*246b0*/  ISETP.NE.AND P0, PT, R5, R2, PT ;  /* 0x000000020500720c */ /* 0x000fda0003f05270 */
[----:B------:R-:W-:Y:S05]  /*246c0*/  @P0 BRA `(.L_x_16) ;  /* 0x0000000000300947 */ /* 0x000fea0003800000 */
[----:B------:R-:W-:Y:S01]  /*246d0*/  R2UR UR4, R0 ;  /* 0x00000000000472ca */ /* 0x000fe200000e0000 */
[----:B------:R-:W-:Y:S01]  /*246e0*/  VOTEU.ANY UR5, UPT, PT ;  /* 0x0000000000057886 */ /* 0x000fe200038e0100 */
[----:B------:R-:W0:Y:S01]  /*246f0*/  S2R R0, SR_LANEID ;  /* 0x0000000000007919 */ /* 0x000e220000000000 */
[----:B------:R-:W-:-:S10]  /*24700*/  UFLO.U32 UR5, UR5 ;  /* 0x00000005000572bd */ /* 0x000fd400080e0000 */
[----:B------:R-:W-:-:S06]  /*24710*/  ULOP3.LUT UR4, URZ, UR4, URZ, 0x33, !UPT ;  /* 0x00000004ff047292 */ /* 0x000fcc000f8e33ff */
[----:B------:R-:W-:-:S04]  /*24720*/  IMAD.U32 R2, RZ, RZ, UR4 ;  /* 0x00000004ff027e24 */ /* 0x000fc8000f8e00ff */
[----:B------:R-:W1:Y:S02]  /*24730*/  REDUX UR7, R2 ;  /* 0x00000000020773c4 */ /* 0x000e640000000000 */
[----:B------:R2:W-:Y:S01]  /*24740*/  UTCATOMSWS.AND URZ, UR4 ;  /* 0x0000000400ff79e3 */ /* 0x0005e20008000000 */
[----:B0-----:R-:W-:Y:S01]  /*24750*/  ISETP.EQ.U32.AND P0, PT, R0, UR5, PT ;  /* 0x0000000500007c0c */ /* 0x001fe2000bf02070 */
[----:B-1----:R-:W-:-:S12]  /*24760*/  IMAD.U32 R0, RZ, RZ, UR7 ;  /* 0x00000007ff007e24 */ /* 0x002fd8000f8e00ff */
[----:B------:R2:W-:Y:S01]  /*24770*/  @P0 ATOMS.AND RZ, [UR6], R0 ;  /* 0x00000000ffff098c */ /* 0x0005e2000a800006 */
[----:B------:R-:W-:Y:S05]  /*24780*/  BRA `(.L_x_14) ;  /* 0x0000000000147947 */ /* 0x000fea0003800000 */
.L_x_16:
[----:B------:R-:W-:-:S07]  /*24790*/  MOV R2, 0x247b0 ;  /* 0x000247b000027802 */ /* 0x000fce0000000f00 */
[----:B------:R-:W-:Y:S05]  /*247a0*/  CALL.REL.NOINC `($__internal_0_$__cuda_sm10x_tcgen05_guardrail_trap_col_being_dealloced_not_returned_by_alloc) ;  /* 0x00000000002c7944 */ /* 0x000fea0003c00000 */
[----:B------:R-:W-:Y:S05]  /*247b0*/  BRA `(.L_x_14) ;  /* 0x0000000000087947 */ /* 0x000fea0003800000 */
.L_x_15:
[----:B------:R-:W-:-:S07]  /*247c0*/  MOV R2, 0x247e0 ;  /* 0x000247e000027802 */ /* 0x000fce0000000f00 */
[----:B------:R-:W-:Y:S05]  /*247d0*/  CALL.REL.NOINC `($__internal_2_$__cuda_sm10x_tcgen05_guardrail_trap_unallocated_columns_being_dealloced) ;  /* 0x0000000000387944 */ /* 0x000fea0003c00000 */
.L_x_14:
[----:B------:R-:W-:Y:S01]  /*247e0*/  NOP ;  /* 0x0000000000007918 */ /* 0x000fe20000000000 */
[----:B--2---:R-:W-:Y:S05]  /*247f0*/  EXIT ;  /* 0x000000000000794d */ /* 0x004fea0003800000 */
.L_x_9:
[----:B------:R-:W0:Y:S02]  /*24800*/  SYNCS.PHASECHK.TRANS64.TRYWAIT P3, [UR6], R5 ;  /* 0x00000005ff0075a7 */ /* 0x000e240008061106 */
[----:B0-----:R-:W-:Y:S05]  /*24810*/  @!P3 BRA `(.L_x_9) ;  /* 0xfffffffc00f8b947 */ /* 0x001fea000383ffff */
[----:B------:R-:W-:Y:S05]  /*24820*/  BRA `(.L_x_17) ;  /* 0xffffff5c00687947 */ /* 0x000fea000383ffff */
.L_x_13:
[----:B------:R-:W0:Y:S02]  /*24830*/  SYNCS.PHASECHK.TRANS64.TRYWAIT P4, [UR6], R8 ;  /* 0x00000008ff0075a7 */ /* 0x000e240008081106 */
[----:B0-----:R-:W-:Y:S05]  /*24840*/  @!P4 BRA `(.L_x_13) ;  /* 0xfffffffc00f8c947 */ /* 0x001fea000383ffff */
[----:B------:R-:W-:Y:S05]  /*24850*/  BRA `(.L_x_12) ;  /* 0xffffffbc008c7947 */ /* 0x000fea000383ffff */
        .weak           $__internal_0_$__cuda_sm10x_tcgen05_guardrail_trap_col_being_dealloced_not_returned_by_alloc
        .type           $__internal_0_$__cuda_sm10x_tcgen05_guardrail_trap_col_being_dealloced_not_returned_by_alloc,@function
        .size           $__internal_0_$__cuda_sm10x_tcgen05_guardrail_trap_col_being_dealloced_not_returned_by_alloc,($__internal_1_$__cuda_sm10x_tcgen05_guardrail_trap_phase_invalid_during_alloc - $__internal_0_$__cuda_sm10x_tcgen05_guardrail_trap_col_being_dealloced_not_returned_by_alloc)
$__internal_0_$__cuda_sm10x_tcgen05_guardrail_trap_col_being_dealloced_not_returned_by_alloc:
[----:B------:R-:W-:Y:S05]  /*24860*/  BPT.TRAP 0x1 ;  /* 0x000000040000795c */ /* 0x000fea0000300000 */
[----:B------:R-:W-:-:S04]  /*24870*/  IMAD.MOV.U32 R3, RZ, RZ, 0x0 ;  /* 0x00000000ff037424 */ /* 0x000fc800078e00ff */
[----:B------:R-:W-:Y:S05]  /*24880*/  RET.REL.NODEC R2 `(matmul_kernel) ;  /* 0xfffffdb402dc7950 */ /* 0x000fea0003c3ffff */
        .weak           $__internal_1_$__cuda_sm10x_tcgen05_guardrail_trap_phase_invalid_during_alloc
        .type           $__internal_1_$__cuda_sm10x_tcgen05_guardrail_trap_phase_invalid_during_alloc,@function
        .size           $__internal_1_$__cuda_sm10x_tcgen05_guardrail_trap_phase_invalid_during_alloc,($__internal_2_$__cuda_sm10x_tcgen05_guardrail_trap_unallocated_columns_being_dealloced - $__internal_1_$__cuda_sm10x_tcgen05_guardrail_trap_phase_invalid_during_alloc)
$__internal_1_$__cuda_sm10x_tcgen05_guardrail_trap_phase_invalid_during_alloc:
[----:B------:R-:W-:Y:S05]  /*24890*/  BPT.TRAP 0x1 ;  /* 0x000000040000795c */ /* 0x000fea0000300000 */
[----:B------:R-:W-:-:S04]  /*248a0*/  IMAD.MOV.U32 R3, RZ, RZ, 0x0 ;  /* 0x00000000ff037424 */ /* 0x000fc800078e00ff */
[----:B------:R-:W-:Y:S05]  /*248b0*/  RET.REL.NODEC R2 `(matmul_kernel) ;  /* 0xfffffdb402d07950 */ /* 0x000fea0003c3ffff */
        .weak           $__internal_2_$__cuda_sm10x_tcgen05_guardrail_trap_unallocated_columns_being_dealloced
        .type           $__internal_2_$__cuda_sm10x_tcgen05_guardrail_trap_unallocated_columns_being_dealloced,@function
        .size           $__internal_2_$__cuda_sm10x_tcgen05_guardrail_trap_unallocated_columns_being_dealloced,(.L_x_21 - $__internal_2_$__cuda_sm10x_tcgen05_guardrail_trap_unallocated_columns_being_dealloced)
$__internal_2_$__cuda_sm10x_tcgen05_guardrail_trap_unallocated_columns_being_dealloced:
[----:B------:R-:W-:Y:S05]  /*248c0*/  BPT.TRAP 0x1 ;  /* 0x000000040000795c */ /* 0x000fea0000300000 */
[----:B------:R-:W-:-:S04]  /*248d0*/  IMAD.MOV.U32 R3, RZ, RZ, 0x0 ;  /* 0x00000000ff037424 */ /* 0x000fc800078e00ff */
[----:B------:R-:W-:Y:S05]  /*248e0*/  RET.REL.NODEC R2 `(matmul_kernel) ;  /* 0xfffffdb402c47950 */ /* 0x000fea0003c3ffff */
.L_x_18:
[----:B------:R-:W-:-:S00]  /*248f0*/  BRA `(.L_x_18) ;  /* 0xfffffffc00fc7947 */ /* 0x000fc0000383ffff */
[----:B------:R-:W-:-:S00]  /*24900*/  NOP ;  /* 0x0000000000007918 */ /* 0x000fc00000000000 */
[----:B------:R-:W-:-:S00]  /*24910*/  NOP ;  /* 0x0000000000007918 */ /* 0x000fc00000000000 */
[----:B------:R-:W-:-:S00]  /*24920*/  NOP ;  /* 0x0000000000007918 */ /* 0x000fc00000000000 */
[----:B------:R-:W-:-:S00]  /*24930*/  NOP ;  /* 0x0000000000007918 */ /* 0x000fc00000000000 */
[----:B------:R-:W-:-:S00]  /*24940*/  NOP ;  /* 0x0000000000007918 */ /* 0x000fc00000000000 */
[----:B------:R-:W-:-:S00]  /*24950*/  NOP ;  /* 0x0000000000007918 */ /* 0x000fc00000000000 */
[----:B------:R-:W-:-:S00]  /*24960*/  NOP ;  /* 0x0000000000007918 */ /* 0x000fc00000000000 */
[----:B------:R-:W-:-:S00]  /*24970*/  NOP ;  /* 0x0000000000007918 */ /* 0x000fc00000000000 */
.L_x_21:


//--------------------- .nv.shared.matmul_kernel  --------------------------
	.section	.nv.shared.matmul_kernel,"aw",@nobits
	.sectionflags	@""
	.align	16
	.zero		1024


//--------------------- .nv.shared.reserved.0     --------------------------
	.section	.nv.shared.reserved.0,"aw",@nobits
	.align	8
	.weak		__nv_reservedSMEM_offset_0_alias
	.size		__nv_reservedSMEM_offset_0_alias, 0, 64
	.other		__nv_reservedSMEM_offset_0_alias,@"STO_CUDA_RESERVED_SHARED STV_DEFAULT"
__nv_reservedSMEM_offset_0_alias:
	.zero		0
.nv.shared.reserved.0:
	.zero		64
	.weak		__nv_reservedSMEM_allocation_phase
	.type		__nv_reservedSMEM_allocation_phase,@object
	.size		__nv_reservedSMEM_allocation_phase,(.L_0 - __nv_reservedSMEM_allocation_phase)
__nv_reservedSMEM_allocation_phase:
	.zero		1
.L_0:
	.zero		7
	.weak		__nv_reservedSMEM_devtool_atexit_pc
	.type		__nv_reservedSMEM_devtool_atexit_pc,@object
	.size		__nv_reservedSMEM_devtool_atexit_pc,(__nv_reservedSMEM_allocation_mask - __nv_reservedSMEM_devtool_atexit_pc)
__nv_reservedSMEM_devtool_atexit_pc:
	.zero		8
	.weak		__nv_reservedSMEM_allocation_mask
	.type		__nv_reservedSMEM_allocation_mask,@object
	.size		__nv_reservedSMEM_allocation_mask,(.L_2 - __nv_reservedSMEM_allocation_mask)
__nv_reservedSMEM_allocation_mask:
	.zero		4
.L_2:


//--------------------- .nv.constant0.matmul_kernel --------------------------
	.section	.nv.constant0.matmul_kernel,"a",@progbits
	.sectionflags	@""
	.align	4
.nv.constant0.matmul_kernel:
	.zero		976


//--------------------- SYMBOLS --------------------------

	.type		.nv.reservedSmem.offset0,@object
	.size		.nv.reservedSmem.offset0,0x4
	.type		.nv.reservedSmem.cap,@object
	.size		.nv.reservedSmem.cap,0x4
